//
// Generated by NVIDIA NVVM Compiler
//
// Compiler Build ID: CL-36424714
// Cuda compilation tools, release 13.0, V13.0.88
// Based on NVVM 20.0.0
//

.version 9.0
.target sm_100
.address_size 64

	// .globl	default_function_kernel0
// _ZZ24default_function_kernel0E15pad_temp_shared has been demoted
// _ZZ24default_function_kernel0E13kernel_shared has been demoted
// _ZZ6conv2dPfPKfS_E5input has been demoted

.visible .entry default_function_kernel0(
	.param .u64 .ptr .align 1 default_function_kernel0_param_0,
	.param .u64 .ptr .align 1 default_function_kernel0_param_1,
	.param .u64 .ptr .align 1 default_function_kernel0_param_2
)
{
	.reg .pred 	%p<349>;
	.reg .b16 	%rs<114>;
	.reg .b32 	%r<1096>;
	.reg .b32 	%f<1096>;
	.reg .b64 	%rd<184>;
	// demoted variable
	.shared .align 4 .b8 _ZZ24default_function_kernel0E15pad_temp_shared[4096];
	// demoted variable
	.shared .align 4 .b8 _ZZ24default_function_kernel0E13kernel_shared[768];
	ld.param.u64 	%rd5, [default_function_kernel0_param_0];
	ld.param.u64 	%rd6, [default_function_kernel0_param_1];
	cvta.to.global.u64 	%rd1, %rd6;
	cvta.to.global.u64 	%rd2, %rd5;
	mov.u32 	%r204, %ctaid.y;
	shl.b32 	%r205, %r204, 1;
	mov.u32 	%r1, %tid.x;
	mul.lo.s32 	%r206, %r1, 10;
	shr.u32 	%r207, %r206, 4;
	and.b32  	%r208, %r207, 1;
	or.b32  	%r2, %r208, %r205;
	and.b32  	%r3, %r206, 14;
	mul.lo.s32 	%r209, %r1, 74;
	shr.u32 	%r210, %r209, 5;
	mul.lo.s32 	%r4, %r210, 196;
	mul.lo.s32 	%r5, %r204, 28;
	shl.b32 	%r211, %r206, 27;
	shr.s32 	%r212, %r211, 31;
	and.b32  	%r6, %r212, 14;
	add.s32 	%r213, %r5, -15;
	add.s32 	%r214, %r213, %r3;
	mov.u32 	%r215, _ZZ24default_function_kernel0E15pad_temp_shared;
	mad.lo.s32 	%r7, %r1, 296, %r215;
	or.b32  	%r216, %r206, 1;
	mul.lo.s32 	%r217, %r1, 6;
	add.s32 	%r218, %r217, 14;
	and.b32  	%r9, %r218, 14;
	shl.b32 	%r219, %r1, 6;
	add.s32 	%r220, %r216, %r219;
	shr.u32 	%r221, %r220, 5;
	and.b32  	%r222, %r216, 15;
	add.s32 	%r223, %r213, %r222;
	mad.lo.s32 	%r224, %r221, 196, %r223;
	add.s32 	%r10, %r224, %r6;
	add.s32 	%r225, %r206, 2;
	shr.u32 	%r226, %r225, 4;
	and.b32  	%r227, %r226, 1;
	or.b32  	%r11, %r227, %r205;
	and.b32  	%r12, %r225, 14;
	add.s32 	%r228, %r225, %r219;
	shr.u32 	%r229, %r228, 5;
	shl.b32 	%r230, %r225, 27;
	shr.s32 	%r231, %r230, 31;
	and.b32  	%r232, %r231, 14;
	add.s32 	%r233, %r213, %r12;
	mad.lo.s32 	%r234, %r229, 196, %r233;
	add.s32 	%r13, %r234, %r232;
	add.s32 	%r235, %r206, 3;
	shr.u32 	%r236, %r235, 4;
	and.b32  	%r237, %r236, 1;
	or.b32  	%r14, %r237, %r205;
	add.s32 	%r238, %r217, 12;
	and.b32  	%r15, %r238, 14;
	add.s32 	%r239, %r235, %r219;
	shr.u32 	%r240, %r239, 5;
	shl.b32 	%r241, %r235, 27;
	shr.s32 	%r242, %r241, 31;
	and.b32  	%r243, %r242, 14;
	and.b32  	%r244, %r235, 15;
	add.s32 	%r245, %r213, %r244;
	mad.lo.s32 	%r246, %r240, 196, %r245;
	add.s32 	%r16, %r246, %r243;
	add.s32 	%r247, %r206, 4;
	shr.u32 	%r248, %r247, 4;
	and.b32  	%r249, %r248, 1;
	or.b32  	%r17, %r249, %r205;
	and.b32  	%r18, %r247, 14;
	add.s32 	%r250, %r247, %r219;
	shr.u32 	%r251, %r250, 5;
	shl.b32 	%r252, %r247, 27;
	shr.s32 	%r253, %r252, 31;
	and.b32  	%r254, %r253, 14;
	add.s32 	%r255, %r213, %r18;
	mad.lo.s32 	%r256, %r251, 196, %r255;
	add.s32 	%r19, %r256, %r254;
	add.s32 	%r257, %r206, 5;
	shr.u32 	%r258, %r257, 4;
	and.b32  	%r259, %r258, 1;
	or.b32  	%r20, %r259, %r205;
	add.s32 	%r260, %r217, 10;
	and.b32  	%r21, %r260, 14;
	add.s32 	%r261, %r257, %r219;
	shr.u32 	%r262, %r261, 5;
	shl.b32 	%r263, %r257, 27;
	shr.s32 	%r264, %r263, 31;
	and.b32  	%r265, %r264, 14;
	and.b32  	%r266, %r257, 15;
	add.s32 	%r267, %r213, %r266;
	mad.lo.s32 	%r268, %r262, 196, %r267;
	add.s32 	%r22, %r268, %r265;
	add.s32 	%r269, %r206, 6;
	shr.u32 	%r270, %r269, 4;
	and.b32  	%r271, %r270, 1;
	or.b32  	%r23, %r271, %r205;
	and.b32  	%r24, %r269, 14;
	add.s32 	%r272, %r269, %r219;
	shr.u32 	%r273, %r272, 5;
	shl.b32 	%r274, %r269, 27;
	shr.s32 	%r275, %r274, 31;
	and.b32  	%r276, %r275, 14;
	add.s32 	%r277, %r213, %r24;
	mad.lo.s32 	%r278, %r273, 196, %r277;
	add.s32 	%r25, %r278, %r276;
	add.s32 	%r279, %r206, 7;
	shr.u32 	%r280, %r279, 4;
	and.b32  	%r281, %r280, 1;
	or.b32  	%r26, %r281, %r205;
	and.b32  	%r27, %r217, 14;
	add.s32 	%r282, %r279, %r219;
	shr.u32 	%r283, %r282, 5;
	shl.b32 	%r284, %r279, 27;
	shr.s32 	%r285, %r284, 31;
	and.b32  	%r286, %r285, 14;
	and.b32  	%r287, %r279, 15;
	add.s32 	%r288, %r213, %r287;
	mad.lo.s32 	%r289, %r283, 196, %r288;
	add.s32 	%r28, %r289, %r286;
	add.s32 	%r290, %r206, 8;
	shr.u32 	%r291, %r290, 4;
	and.b32  	%r292, %r291, 1;
	or.b32  	%r29, %r292, %r205;
	add.s32 	%r293, %r290, %r219;
	shr.u32 	%r294, %r293, 5;
	shl.b32 	%r295, %r290, 27;
	shr.s32 	%r296, %r295, 31;
	and.b32  	%r297, %r296, 14;
	xor.b32  	%r298, %r3, 8;
	add.s32 	%r299, %r213, %r298;
	mad.lo.s32 	%r300, %r294, 196, %r299;
	add.s32 	%r30, %r300, %r297;
	add.s32 	%r301, %r206, 9;
	shr.u32 	%r302, %r301, 4;
	and.b32  	%r303, %r302, 1;
	or.b32  	%r31, %r303, %r205;
	mul.lo.s32 	%r304, %r1, -68;
	add.s32 	%r305, %r272, %r304;
	and.b32  	%r32, %r305, 14;
	add.s32 	%r306, %r301, %r219;
	shr.u32 	%r307, %r306, 5;
	shl.b32 	%r308, %r301, 27;
	shr.s32 	%r309, %r308, 31;
	and.b32  	%r310, %r309, 14;
	and.b32  	%r311, %r301, 15;
	add.s32 	%r312, %r213, %r311;
	mad.lo.s32 	%r313, %r307, 196, %r312;
	add.s32 	%r33, %r313, %r310;
	shl.b32 	%r314, %r1, 2;
	add.s32 	%r315, %r260, %r314;
	shr.u32 	%r316, %r315, 4;
	and.b32  	%r317, %r316, 1;
	or.b32  	%r34, %r317, %r205;
	and.b32  	%r35, %r315, 14;
	add.s32 	%r318, %r315, %r219;
	shr.u32 	%r319, %r318, 5;
	add.s32 	%r320, %r213, %r35;
	mad.lo.s32 	%r321, %r319, 196, %r320;
	shl.b32 	%r322, %r315, 27;
	shr.s32 	%r323, %r322, 31;
	and.b32  	%r324, %r323, 14;
	add.s32 	%r36, %r321, %r324;
	or.b32  	%r325, %r315, 1;
	add.s32 	%r326, %r250, %r304;
	and.b32  	%r38, %r326, 14;
	add.s32 	%r327, %r325, %r219;
	shr.u32 	%r328, %r327, 5;
	and.b32  	%r329, %r325, 15;
	add.s32 	%r330, %r213, %r329;
	mad.lo.s32 	%r331, %r328, 196, %r330;
	add.s32 	%r39, %r331, %r324;
	add.s32 	%r332, %r238, %r314;
	shr.u32 	%r333, %r332, 4;
	and.b32  	%r334, %r333, 1;
	or.b32  	%r40, %r334, %r205;
	and.b32  	%r41, %r332, 14;
	add.s32 	%r335, %r332, %r219;
	shr.u32 	%r336, %r335, 5;
	add.s32 	%r337, %r213, %r41;
	mad.lo.s32 	%r338, %r336, 196, %r337;
	shl.b32 	%r339, %r332, 27;
	shr.s32 	%r340, %r339, 31;
	and.b32  	%r341, %r340, 14;
	add.s32 	%r42, %r338, %r341;
	or.b32  	%r342, %r332, 1;
	add.s32 	%r343, %r228, %r304;
	and.b32  	%r44, %r343, 14;
	add.s32 	%r344, %r342, %r219;
	shr.u32 	%r345, %r344, 5;
	and.b32  	%r346, %r342, 15;
	add.s32 	%r347, %r213, %r346;
	mad.lo.s32 	%r348, %r345, 196, %r347;
	add.s32 	%r45, %r348, %r341;
	add.s32 	%r349, %r218, %r314;
	shr.u32 	%r350, %r349, 4;
	and.b32  	%r351, %r350, 1;
	or.b32  	%r46, %r351, %r205;
	and.b32  	%r47, %r349, 14;
	add.s32 	%r352, %r349, %r219;
	shr.u32 	%r353, %r352, 5;
	and.b32  	%r354, %r349, 16;
	setp.eq.s32 	%p7, %r354, 0;
	add.s32 	%r355, %r213, %r47;
	mad.lo.s32 	%r356, %r353, 196, %r355;
	shl.b32 	%r357, %r349, 27;
	shr.s32 	%r358, %r357, 31;
	and.b32  	%r359, %r358, 14;
	add.s32 	%r48, %r356, %r359;
	or.b32  	%r360, %r349, 1;
	add.s32 	%r361, %r360, %r219;
	shr.u32 	%r362, %r361, 5;
	and.b32  	%r363, %r360, 15;
	add.s32 	%r364, %r213, %r363;
	mad.lo.s32 	%r365, %r362, 196, %r364;
	add.s32 	%r50, %r365, %r359;
	xor.b32  	%r51, %r208, 1;
	or.b32  	%r52, %r51, %r205;
	add.s32 	%r366, %r361, 1;
	shr.u32 	%r367, %r366, 5;
	mad.lo.s32 	%r53, %r367, 196, %r214;
	add.s32 	%r368, %r349, 3;
	shr.u32 	%r369, %r368, 4;
	and.b32  	%r370, %r369, 1;
	or.b32  	%r54, %r370, %r205;
	add.s32 	%r371, %r368, %r219;
	shr.u32 	%r372, %r371, 5;
	shl.b32 	%r373, %r368, 27;
	shr.s32 	%r374, %r373, 31;
	and.b32  	%r375, %r374, 14;
	mad.lo.s32 	%r376, %r372, 196, %r223;
	add.s32 	%r55, %r376, %r375;
	add.s32 	%r377, %r349, 4;
	shr.u32 	%r378, %r377, 4;
	and.b32  	%r379, %r378, 1;
	or.b32  	%r56, %r379, %r205;
	add.s32 	%r380, %r377, %r219;
	shr.u32 	%r381, %r380, 5;
	shl.b32 	%r382, %r377, 27;
	shr.s32 	%r383, %r382, 31;
	and.b32  	%r384, %r383, 14;
	mad.lo.s32 	%r385, %r381, 196, %r233;
	add.s32 	%r57, %r385, %r384;
	add.s32 	%r386, %r349, 5;
	shr.u32 	%r387, %r386, 4;
	and.b32  	%r388, %r387, 1;
	or.b32  	%r58, %r388, %r205;
	add.s32 	%r389, %r386, %r219;
	shr.u32 	%r390, %r389, 5;
	shl.b32 	%r391, %r386, 27;
	shr.s32 	%r392, %r391, 31;
	and.b32  	%r393, %r392, 14;
	mad.lo.s32 	%r394, %r390, 196, %r245;
	add.s32 	%r59, %r394, %r393;
	add.s32 	%r395, %r349, 6;
	shr.u32 	%r396, %r395, 4;
	and.b32  	%r397, %r396, 1;
	or.b32  	%r60, %r397, %r205;
	add.s32 	%r398, %r395, %r219;
	shr.u32 	%r399, %r398, 5;
	shl.b32 	%r400, %r395, 27;
	shr.s32 	%r401, %r400, 31;
	and.b32  	%r402, %r401, 14;
	mad.lo.s32 	%r403, %r399, 196, %r255;
	add.s32 	%r61, %r403, %r402;
	add.s32 	%r404, %r349, 7;
	shr.u32 	%r405, %r404, 4;
	and.b32  	%r406, %r405, 1;
	or.b32  	%r62, %r406, %r205;
	add.s32 	%r407, %r404, %r219;
	shr.u32 	%r408, %r407, 5;
	shl.b32 	%r409, %r404, 27;
	shr.s32 	%r410, %r409, 31;
	and.b32  	%r411, %r410, 14;
	mad.lo.s32 	%r412, %r408, 196, %r267;
	add.s32 	%r63, %r412, %r411;
	add.s32 	%r413, %r349, 8;
	shr.u32 	%r414, %r413, 4;
	and.b32  	%r415, %r414, 1;
	or.b32  	%r64, %r415, %r205;
	add.s32 	%r416, %r413, %r219;
	shr.u32 	%r417, %r416, 5;
	shl.b32 	%r418, %r413, 27;
	shr.s32 	%r419, %r418, 31;
	and.b32  	%r420, %r419, 14;
	mad.lo.s32 	%r421, %r417, 196, %r277;
	add.s32 	%r65, %r421, %r420;
	add.s32 	%r422, %r349, 9;
	shr.u32 	%r423, %r422, 4;
	and.b32  	%r424, %r423, 1;
	or.b32  	%r66, %r424, %r205;
	add.s32 	%r425, %r422, %r219;
	shr.u32 	%r426, %r425, 5;
	shl.b32 	%r427, %r422, 27;
	shr.s32 	%r428, %r427, 31;
	and.b32  	%r429, %r428, 14;
	mad.lo.s32 	%r430, %r426, 196, %r288;
	add.s32 	%r67, %r430, %r429;
	add.s32 	%r431, %r349, 10;
	shr.u32 	%r432, %r431, 4;
	and.b32  	%r433, %r432, 1;
	or.b32  	%r68, %r433, %r205;
	add.s32 	%r434, %r431, %r219;
	shr.u32 	%r435, %r434, 5;
	shl.b32 	%r436, %r431, 27;
	shr.s32 	%r437, %r436, 31;
	and.b32  	%r438, %r437, 14;
	mad.lo.s32 	%r439, %r435, 196, %r299;
	add.s32 	%r69, %r439, %r438;
	add.s32 	%r440, %r349, 11;
	shr.u32 	%r441, %r440, 4;
	and.b32  	%r442, %r441, 1;
	or.b32  	%r70, %r442, %r205;
	add.s32 	%r443, %r440, %r219;
	shr.u32 	%r444, %r443, 5;
	shl.b32 	%r445, %r440, 27;
	shr.s32 	%r446, %r445, 31;
	and.b32  	%r447, %r446, 14;
	mad.lo.s32 	%r448, %r444, 196, %r312;
	add.s32 	%r71, %r448, %r447;
	add.s32 	%r449, %r349, 12;
	shr.u32 	%r450, %r449, 4;
	and.b32  	%r451, %r450, 1;
	or.b32  	%r72, %r451, %r205;
	add.s32 	%r452, %r449, %r219;
	shr.u32 	%r453, %r452, 5;
	shl.b32 	%r454, %r449, 27;
	shr.s32 	%r455, %r454, 31;
	and.b32  	%r456, %r455, 14;
	mad.lo.s32 	%r457, %r453, 196, %r320;
	add.s32 	%r73, %r457, %r456;
	add.s32 	%r458, %r349, 13;
	shr.u32 	%r459, %r458, 4;
	and.b32  	%r460, %r459, 1;
	or.b32  	%r74, %r460, %r205;
	add.s32 	%r461, %r458, %r219;
	shr.u32 	%r462, %r461, 5;
	shl.b32 	%r463, %r458, 27;
	shr.s32 	%r464, %r463, 31;
	and.b32  	%r465, %r464, 14;
	mad.lo.s32 	%r466, %r462, 196, %r330;
	add.s32 	%r75, %r466, %r465;
	add.s32 	%r467, %r349, 14;
	shr.u32 	%r468, %r467, 4;
	and.b32  	%r469, %r468, 1;
	or.b32  	%r76, %r469, %r205;
	add.s32 	%r470, %r467, %r219;
	shr.u32 	%r471, %r470, 5;
	shl.b32 	%r472, %r467, 27;
	shr.s32 	%r473, %r472, 31;
	and.b32  	%r474, %r473, 14;
	mad.lo.s32 	%r475, %r471, 196, %r337;
	add.s32 	%r77, %r475, %r474;
	add.s32 	%r476, %r349, 15;
	shr.u32 	%r477, %r476, 4;
	and.b32  	%r478, %r477, 1;
	or.b32  	%r78, %r478, %r205;
	add.s32 	%r479, %r476, %r219;
	shr.u32 	%r480, %r479, 5;
	shl.b32 	%r481, %r476, 27;
	shr.s32 	%r482, %r481, 31;
	and.b32  	%r483, %r482, 14;
	mad.lo.s32 	%r484, %r480, 196, %r347;
	add.s32 	%r79, %r484, %r483;
	add.s32 	%r485, %r349, 16;
	shr.u32 	%r486, %r485, 4;
	and.b32  	%r487, %r486, 1;
	or.b32  	%r80, %r487, %r205;
	add.s32 	%r488, %r485, %r219;
	shr.u32 	%r489, %r488, 5;
	selp.b32 	%r490, 14, 0, %p7;
	mad.lo.s32 	%r491, %r489, 196, %r355;
	add.s32 	%r81, %r491, %r490;
	add.s32 	%r492, %r349, 17;
	shr.u32 	%r493, %r492, 4;
	and.b32  	%r494, %r493, 1;
	or.b32  	%r82, %r494, %r205;
	add.s32 	%r495, %r492, %r219;
	shr.u32 	%r496, %r495, 5;
	shl.b32 	%r497, %r492, 27;
	shr.s32 	%r498, %r497, 31;
	and.b32  	%r499, %r498, 14;
	mad.lo.s32 	%r500, %r496, 196, %r364;
	add.s32 	%r83, %r500, %r499;
	add.s32 	%r501, %r495, 2;
	shr.u32 	%r502, %r501, 5;
	mad.lo.s32 	%r503, %r502, 196, %r223;
	add.s32 	%r84, %r503, %r6;
	add.s32 	%r504, %r495, 3;
	shr.u32 	%r505, %r504, 5;
	mad.lo.s32 	%r506, %r505, 196, %r233;
	add.s32 	%r85, %r506, %r232;
	add.s32 	%r507, %r495, 4;
	shr.u32 	%r508, %r507, 5;
	mad.lo.s32 	%r509, %r508, 196, %r245;
	add.s32 	%r86, %r509, %r243;
	add.s32 	%r510, %r495, 5;
	shr.u32 	%r511, %r510, 5;
	mad.lo.s32 	%r512, %r511, 196, %r255;
	add.s32 	%r87, %r512, %r254;
	add.s32 	%r513, %r495, 6;
	shr.u32 	%r514, %r513, 5;
	mad.lo.s32 	%r515, %r514, 196, %r267;
	add.s32 	%r88, %r515, %r265;
	add.s32 	%r516, %r495, 7;
	shr.u32 	%r517, %r516, 5;
	mad.lo.s32 	%r518, %r517, 196, %r277;
	add.s32 	%r89, %r518, %r276;
	add.s32 	%r519, %r495, 8;
	shr.u32 	%r520, %r519, 5;
	mad.lo.s32 	%r521, %r520, 196, %r288;
	add.s32 	%r90, %r521, %r286;
	add.s32 	%r522, %r495, 9;
	shr.u32 	%r523, %r522, 5;
	mad.lo.s32 	%r524, %r523, 196, %r299;
	add.s32 	%r91, %r524, %r297;
	add.s32 	%r525, %r495, 10;
	shr.u32 	%r526, %r525, 5;
	mad.lo.s32 	%r527, %r526, 196, %r312;
	add.s32 	%r92, %r527, %r310;
	add.s32 	%r528, %r495, 11;
	shr.u32 	%r529, %r528, 5;
	mad.lo.s32 	%r530, %r529, 196, %r320;
	add.s32 	%r93, %r530, %r324;
	add.s32 	%r531, %r495, 12;
	shr.u32 	%r532, %r531, 5;
	mad.lo.s32 	%r533, %r532, 196, %r330;
	add.s32 	%r94, %r533, %r324;
	add.s32 	%r534, %r495, 13;
	shr.u32 	%r535, %r534, 5;
	mad.lo.s32 	%r536, %r535, 196, %r337;
	add.s32 	%r95, %r536, %r341;
	add.s32 	%r537, %r495, 14;
	shr.u32 	%r538, %r537, 5;
	mad.lo.s32 	%r539, %r538, 196, %r347;
	add.s32 	%r96, %r539, %r341;
	add.s32 	%r540, %r495, 15;
	shr.u32 	%r541, %r540, 5;
	mad.lo.s32 	%r542, %r541, 196, %r355;
	add.s32 	%r97, %r542, %r359;
	add.s32 	%r543, %r495, 16;
	shr.u32 	%r544, %r543, 5;
	mad.lo.s32 	%r545, %r544, 196, %r364;
	add.s32 	%r98, %r545, %r359;
	add.s32 	%r546, %r495, 17;
	shr.u32 	%r547, %r546, 5;
	mad.lo.s32 	%r99, %r547, 196, %r214;
	add.s32 	%r548, %r495, 18;
	shr.u32 	%r549, %r548, 5;
	mad.lo.s32 	%r550, %r549, 196, %r223;
	add.s32 	%r100, %r550, %r375;
	add.s32 	%r551, %r495, 19;
	shr.u32 	%r552, %r551, 5;
	mad.lo.s32 	%r553, %r552, 196, %r233;
	add.s32 	%r101, %r553, %r384;
	add.s32 	%r554, %r495, 20;
	shr.u32 	%r555, %r554, 5;
	mad.lo.s32 	%r556, %r555, 196, %r245;
	add.s32 	%r102, %r556, %r393;
	add.s32 	%r557, %r495, 21;
	shr.u32 	%r558, %r557, 5;
	mad.lo.s32 	%r559, %r558, 196, %r255;
	add.s32 	%r103, %r559, %r402;
	add.s32 	%r560, %r495, 22;
	shr.u32 	%r561, %r560, 5;
	mad.lo.s32 	%r562, %r561, 196, %r267;
	add.s32 	%r104, %r562, %r411;
	add.s32 	%r563, %r495, 23;
	shr.u32 	%r564, %r563, 5;
	mad.lo.s32 	%r565, %r564, 196, %r277;
	add.s32 	%r105, %r565, %r420;
	add.s32 	%r566, %r495, 24;
	shr.u32 	%r567, %r566, 5;
	mad.lo.s32 	%r568, %r567, 196, %r288;
	add.s32 	%r106, %r568, %r429;
	add.s32 	%r569, %r495, 25;
	shr.u32 	%r570, %r569, 5;
	mad.lo.s32 	%r571, %r570, 196, %r299;
	add.s32 	%r107, %r571, %r438;
	add.s32 	%r572, %r495, 26;
	shr.u32 	%r573, %r572, 5;
	mad.lo.s32 	%r574, %r573, 196, %r312;
	add.s32 	%r108, %r574, %r447;
	add.s32 	%r575, %r495, 27;
	shr.u32 	%r576, %r575, 5;
	mad.lo.s32 	%r577, %r576, 196, %r320;
	add.s32 	%r109, %r577, %r456;
	add.s32 	%r578, %r495, 28;
	shr.u32 	%r579, %r578, 5;
	mad.lo.s32 	%r580, %r579, 196, %r330;
	add.s32 	%r110, %r580, %r465;
	add.s32 	%r581, %r495, 29;
	shr.u32 	%r582, %r581, 5;
	mad.lo.s32 	%r583, %r582, 196, %r337;
	add.s32 	%r111, %r583, %r474;
	add.s32 	%r584, %r495, 30;
	shr.u32 	%r585, %r584, 5;
	mad.lo.s32 	%r586, %r585, 196, %r347;
	add.s32 	%r112, %r586, %r483;
	add.s32 	%r587, %r495, 31;
	shr.u32 	%r588, %r587, 5;
	mad.lo.s32 	%r589, %r588, 196, %r355;
	add.s32 	%r113, %r589, %r490;
	add.s32 	%r590, %r495, 32;
	shr.u32 	%r591, %r590, 5;
	mad.lo.s32 	%r592, %r591, 196, %r364;
	add.s32 	%r114, %r592, %r499;
	add.s32 	%r593, %r495, 34;
	shr.u32 	%r594, %r593, 5;
	mad.lo.s32 	%r595, %r594, 196, %r223;
	add.s32 	%r115, %r595, %r6;
	add.s32 	%r596, %r495, 35;
	shr.u32 	%r597, %r596, 5;
	mad.lo.s32 	%r598, %r597, 196, %r233;
	add.s32 	%r116, %r598, %r232;
	add.s32 	%r599, %r495, 36;
	shr.u32 	%r600, %r599, 5;
	mad.lo.s32 	%r601, %r600, 196, %r245;
	add.s32 	%r117, %r601, %r243;
	add.s32 	%r602, %r495, 37;
	shr.u32 	%r603, %r602, 5;
	mad.lo.s32 	%r604, %r603, 196, %r255;
	add.s32 	%r118, %r604, %r254;
	add.s32 	%r605, %r495, 38;
	shr.u32 	%r606, %r605, 5;
	mad.lo.s32 	%r607, %r606, 196, %r267;
	add.s32 	%r119, %r607, %r265;
	add.s32 	%r608, %r495, 39;
	shr.u32 	%r609, %r608, 5;
	mad.lo.s32 	%r610, %r609, 196, %r277;
	add.s32 	%r120, %r610, %r276;
	add.s32 	%r611, %r495, 40;
	shr.u32 	%r612, %r611, 5;
	mad.lo.s32 	%r613, %r612, 196, %r288;
	add.s32 	%r121, %r613, %r286;
	add.s32 	%r614, %r495, 41;
	shr.u32 	%r615, %r614, 5;
	mad.lo.s32 	%r616, %r615, 196, %r299;
	add.s32 	%r122, %r616, %r297;
	add.s32 	%r617, %r495, 42;
	shr.u32 	%r618, %r617, 5;
	mad.lo.s32 	%r619, %r618, 196, %r312;
	add.s32 	%r123, %r619, %r310;
	mov.u32 	%r124, %ctaid.z;
	mul.lo.s32 	%r620, %r124, 1152;
	cvt.u16.u32 	%rs1, %r1;
	mul.lo.s16 	%rs2, %rs1, 14;
	mul.hi.u16 	%rs3, %rs2, 10923;
	shr.u16 	%rs4, %rs3, 4;
	mul.lo.s16 	%rs5, %rs4, 96;
	sub.s16 	%rs6, %rs2, %rs5;
	mul.lo.s16 	%rs7, %rs6, 86;
	shr.u16 	%rs8, %rs7, 8;
	mov.b16 	%rs9, 576;
	mov.b32 	%r621, {%rs9, %rs8};
	prmt.b32 	%r622, %r623, %r624, 0x3340U;
	cvt.u32.u16 	%r625, %rs4;
	prmt.b32 	%r626, %r625, 9, 0x3340U;
	prmt.b32 	%r627, %r626, %r622, 0x5410U;
	mov.b32 	%r1094, 0;
	dp2a.lo.u32.u32 	%r125, %r621, %r627, %r1094;
	mul.hi.u16 	%rs10, %rs2, 21846;
	mul.lo.s16 	%rs11, %rs10, 3;
	sub.s16 	%rs12, %rs2, %rs11;
	cvt.u32.u16 	%r628, %rs12;
	or.b32  	%r126, %r620, %r628;
	mov.u32 	%r629, _ZZ24default_function_kernel0E13kernel_shared;
	mad.lo.s32 	%r127, %r1, 56, %r629;
	mul.lo.s32 	%r630, %r1, 65476;
	add.s32 	%r631, %r220, %r630;
	cvt.u16.u32 	%rs13, %r631;
	mul.hi.u16 	%rs14, %rs13, -21845;
	shr.u16 	%rs15, %rs14, 6;
	mul.wide.u16 	%r632, %rs15, 576;
	mul.lo.s16 	%rs16, %rs15, 96;
	sub.s16 	%rs17, %rs13, %rs16;
	mul.lo.s16 	%rs18, %rs17, 86;
	shr.u16 	%rs19, %rs18, 8;
	mul.wide.u16 	%r633, %rs19, 9;
	shr.u16 	%rs20, %rs14, 1;
	mul.lo.s16 	%rs21, %rs20, 3;
	sub.s16 	%rs22, %rs13, %rs21;
	cvt.u32.u16 	%r634, %rs22;
	or.b32  	%r635, %r620, %r634;
	add.s32 	%r636, %r635, %r632;
	add.s32 	%r128, %r636, %r633;
	shl.b32 	%r637, %r1, 3;
	add.s32 	%r638, %r343, %r637;
	cvt.u16.u32 	%rs23, %r638;
	mul.hi.u16 	%rs24, %rs23, -21845;
	shr.u16 	%rs25, %rs24, 6;
	mul.wide.u16 	%r639, %rs25, 576;
	mul.lo.s16 	%rs26, %rs25, 96;
	sub.s16 	%rs27, %rs23, %rs26;
	mul.lo.s16 	%rs28, %rs27, 86;
	shr.u16 	%rs29, %rs28, 8;
	mul.wide.u16 	%r640, %rs29, 9;
	shr.u16 	%rs30, %rs24, 1;
	mul.lo.s16 	%rs31, %rs30, 3;
	sub.s16 	%rs32, %rs23, %rs31;
	cvt.u32.u16 	%r641, %rs32;
	or.b32  	%r642, %r620, %r641;
	add.s32 	%r643, %r642, %r639;
	add.s32 	%r129, %r643, %r640;
	add.s32 	%r644, %r239, %r630;
	cvt.u16.u32 	%rs33, %r644;
	mul.hi.u16 	%rs34, %rs33, -21845;
	shr.u16 	%rs35, %rs34, 6;
	mul.wide.u16 	%r645, %rs35, 576;
	mul.lo.s16 	%rs36, %rs35, 96;
	sub.s16 	%rs37, %rs33, %rs36;
	mul.lo.s16 	%rs38, %rs37, 86;
	shr.u16 	%rs39, %rs38, 8;
	mul.wide.u16 	%r646, %rs39, 9;
	add.s32 	%r647, %r126, %r645;
	add.s32 	%r130, %r647, %r646;
	add.s32 	%r648, %r326, %r637;
	cvt.u16.u32 	%rs40, %r648;
	mul.hi.u16 	%rs41, %rs40, -21845;
	shr.u16 	%rs42, %rs41, 6;
	mul.wide.u16 	%r649, %rs42, 576;
	mul.lo.s16 	%rs43, %rs42, 96;
	sub.s16 	%rs44, %rs40, %rs43;
	mul.lo.s16 	%rs45, %rs44, 86;
	shr.u16 	%rs46, %rs45, 8;
	mul.wide.u16 	%r650, %rs46, 9;
	add.s32 	%r651, %r635, %r649;
	add.s32 	%r131, %r651, %r650;
	add.s32 	%r652, %r261, %r630;
	cvt.u16.u32 	%rs47, %r652;
	mul.hi.u16 	%rs48, %rs47, -21845;
	shr.u16 	%rs49, %rs48, 6;
	mul.wide.u16 	%r653, %rs49, 576;
	mul.lo.s16 	%rs50, %rs49, 96;
	sub.s16 	%rs51, %rs47, %rs50;
	mul.lo.s16 	%rs52, %rs51, 86;
	shr.u16 	%rs53, %rs52, 8;
	mul.wide.u16 	%r654, %rs53, 9;
	add.s32 	%r655, %r642, %r653;
	add.s32 	%r132, %r655, %r654;
	add.s32 	%r656, %r305, %r637;
	cvt.u16.u32 	%rs54, %r656;
	mul.hi.u16 	%rs55, %rs54, -21845;
	shr.u16 	%rs56, %rs55, 6;
	mul.wide.u16 	%r657, %rs56, 576;
	mul.lo.s16 	%rs57, %rs56, 96;
	sub.s16 	%rs58, %rs54, %rs57;
	mul.lo.s16 	%rs59, %rs58, 86;
	shr.u16 	%rs60, %rs59, 8;
	mul.wide.u16 	%r658, %rs60, 9;
	add.s32 	%r659, %r126, %r657;
	add.s32 	%r133, %r659, %r658;
	add.s32 	%r660, %r282, %r630;
	cvt.u16.u32 	%rs61, %r660;
	mul.hi.u16 	%rs62, %rs61, -21845;
	shr.u16 	%rs63, %rs62, 6;
	mul.wide.u16 	%r661, %rs63, 576;
	mul.lo.s16 	%rs64, %rs63, 96;
	sub.s16 	%rs65, %rs61, %rs64;
	mul.lo.s16 	%rs66, %rs65, 86;
	shr.u16 	%rs67, %rs66, 8;
	mul.wide.u16 	%r662, %rs67, 9;
	add.s32 	%r663, %r635, %r661;
	add.s32 	%r134, %r663, %r662;
	add.s32 	%r664, %r293, %r630;
	cvt.u16.u32 	%rs68, %r664;
	mul.hi.u16 	%rs69, %rs68, -21845;
	shr.u16 	%rs70, %rs69, 6;
	mul.wide.u16 	%r665, %rs70, 576;
	mul.lo.s16 	%rs71, %rs70, 96;
	sub.s16 	%rs72, %rs68, %rs71;
	mul.lo.s16 	%rs73, %rs72, 86;
	shr.u16 	%rs74, %rs73, 8;
	mul.wide.u16 	%r666, %rs74, 9;
	add.s32 	%r667, %r642, %r665;
	add.s32 	%r135, %r667, %r666;
	add.s32 	%r668, %r306, %r630;
	cvt.u16.u32 	%rs75, %r668;
	mul.hi.u16 	%rs76, %rs75, -21845;
	shr.u16 	%rs77, %rs76, 6;
	mul.wide.u16 	%r669, %rs77, 576;
	mul.lo.s16 	%rs78, %rs77, 96;
	sub.s16 	%rs79, %rs75, %rs78;
	mul.lo.s16 	%rs80, %rs79, 86;
	shr.u16 	%rs81, %rs80, 8;
	mul.wide.u16 	%r670, %rs81, 9;
	add.s32 	%r671, %r126, %r669;
	add.s32 	%r136, %r671, %r670;
	add.s32 	%r672, %r318, %r630;
	cvt.u16.u32 	%rs82, %r672;
	mul.hi.u16 	%rs83, %rs82, -21845;
	shr.u16 	%rs84, %rs83, 6;
	mul.lo.s16 	%rs85, %rs84, 576;
	cvt.u32.u16 	%r673, %rs85;
	mul.lo.s16 	%rs86, %rs84, 96;
	sub.s16 	%rs87, %rs82, %rs86;
	mul.lo.s16 	%rs88, %rs87, 86;
	shr.u16 	%rs89, %rs88, 8;
	mul.wide.u16 	%r674, %rs89, 9;
	add.s32 	%r675, %r635, %r673;
	add.s32 	%r137, %r675, %r674;
	add.s32 	%r676, %r327, %r630;
	cvt.u16.u32 	%rs90, %r676;
	mul.hi.u16 	%rs91, %rs90, -21845;
	shr.u16 	%rs92, %rs91, 6;
	mul.lo.s16 	%rs93, %rs92, 576;
	cvt.u32.u16 	%r677, %rs93;
	mul.lo.s16 	%rs94, %rs92, 96;
	sub.s16 	%rs95, %rs90, %rs94;
	mul.lo.s16 	%rs96, %rs95, 86;
	shr.u16 	%rs97, %rs96, 8;
	mul.wide.u16 	%r678, %rs97, 9;
	add.s32 	%r679, %r642, %r677;
	add.s32 	%r138, %r679, %r678;
	add.s32 	%r680, %r335, %r630;
	cvt.u16.u32 	%rs98, %r680;
	mul.hi.u16 	%rs99, %rs98, -21845;
	shr.u16 	%rs100, %rs99, 6;
	mul.lo.s16 	%rs101, %rs100, 576;
	cvt.u32.u16 	%r681, %rs101;
	mul.lo.s16 	%rs102, %rs100, 96;
	sub.s16 	%rs103, %rs98, %rs102;
	mul.lo.s16 	%rs104, %rs103, 86;
	shr.u16 	%rs105, %rs104, 8;
	mul.wide.u16 	%r682, %rs105, 9;
	add.s32 	%r683, %r126, %r681;
	add.s32 	%r139, %r683, %r682;
	add.s32 	%r684, %r344, %r630;
	cvt.u16.u32 	%rs106, %r684;
	mul.hi.u16 	%rs107, %rs106, -21845;
	shr.u16 	%rs108, %rs107, 6;
	mul.lo.s16 	%rs109, %rs108, 576;
	cvt.u32.u16 	%r685, %rs109;
	mul.lo.s16 	%rs110, %rs108, 96;
	sub.s16 	%rs111, %rs106, %rs110;
	mul.lo.s16 	%rs112, %rs111, 86;
	shr.u16 	%rs113, %rs112, 8;
	mul.wide.u16 	%r686, %rs113, 9;
	add.s32 	%r687, %r635, %r685;
	add.s32 	%r140, %r687, %r686;
	mad.lo.s32 	%r141, %r1, -292, %r7;
	mov.f32 	%f1018, 0f00000000;
	mov.pred 	%p348, -1;
	mov.f32 	%f1019, %f1018;
	mov.f32 	%f1020, %f1018;
	mov.f32 	%f1021, %f1018;
$L__BB0_1:
	mov.pred 	%p1, %p348;
	mul.lo.s32 	%r143, %r1094, 6272;
	add.s32 	%r144, %r13, %r143;
	add.s32 	%r145, %r16, %r143;
	add.s32 	%r146, %r19, %r143;
	add.s32 	%r147, %r22, %r143;
	add.s32 	%r148, %r25, %r143;
	add.s32 	%r149, %r28, %r143;
	add.s32 	%r150, %r30, %r143;
	add.s32 	%r151, %r33, %r143;
	add.s32 	%r152, %r36, %r143;
	add.s32 	%r153, %r39, %r143;
	add.s32 	%r154, %r42, %r143;
	add.s32 	%r155, %r45, %r143;
	add.s32 	%r156, %r48, %r143;
	add.s32 	%r157, %r50, %r143;
	add.s32 	%r158, %r53, %r143;
	add.s32 	%r159, %r55, %r143;
	add.s32 	%r160, %r57, %r143;
	add.s32 	%r161, %r59, %r143;
	add.s32 	%r162, %r61, %r143;
	add.s32 	%r163, %r63, %r143;
	add.s32 	%r164, %r65, %r143;
	add.s32 	%r165, %r67, %r143;
	add.s32 	%r166, %r69, %r143;
	add.s32 	%r167, %r71, %r143;
	add.s32 	%r168, %r73, %r143;
	add.s32 	%r169, %r75, %r143;
	add.s32 	%r170, %r79, %r143;
	add.s32 	%r171, %r81, %r143;
	add.s32 	%r172, %r83, %r143;
	add.s32 	%r173, %r84, %r143;
	add.s32 	%r174, %r85, %r143;
	add.s32 	%r175, %r86, %r143;
	add.s32 	%r176, %r87, %r143;
	add.s32 	%r177, %r89, %r143;
	add.s32 	%r178, %r90, %r143;
	add.s32 	%r179, %r91, %r143;
	add.s32 	%r180, %r92, %r143;
	add.s32 	%r181, %r93, %r143;
	add.s32 	%r182, %r94, %r143;
	add.s32 	%r183, %r95, %r143;
	add.s32 	%r184, %r99, %r143;
	mul.lo.s32 	%r185, %r1094, 288;
	add.s32 	%r186, %r128, %r185;
	add.s32 	%r187, %r129, %r185;
	add.s32 	%r188, %r130, %r185;
	add.s32 	%r189, %r131, %r185;
	add.s32 	%r190, %r132, %r185;
	add.s32 	%r191, %r133, %r185;
	add.s32 	%r192, %r134, %r185;
	add.s32 	%r193, %r135, %r185;
	add.s32 	%r194, %r136, %r185;
	add.s32 	%r195, %r137, %r185;
	add.s32 	%r196, %r138, %r185;
	add.s32 	%r197, %r139, %r185;
	add.s32 	%r198, %r140, %r185;
	mov.b32 	%r1095, 0;
	add.s32 	%r1073, %r123, %r143;
	add.s32 	%r1071, %r122, %r143;
	add.s32 	%r1069, %r121, %r143;
	add.s32 	%r1067, %r120, %r143;
	add.s32 	%r1061, %r119, %r143;
	add.s32 	%r1055, %r118, %r143;
	add.s32 	%r1049, %r117, %r143;
	add.s32 	%r1043, %r116, %r143;
	add.s32 	%r1037, %r115, %r143;
	add.s32 	%r1031, %r114, %r143;
	add.s32 	%r1025, %r113, %r143;
	add.s32 	%r1019, %r112, %r143;
	add.s32 	%r1013, %r111, %r143;
	add.s32 	%r1007, %r110, %r143;
	add.s32 	%r1001, %r109, %r143;
	add.s32 	%r995, %r108, %r143;
	add.s32 	%r989, %r107, %r143;
	add.s32 	%r983, %r106, %r143;
	add.s32 	%r977, %r105, %r143;
	add.s32 	%r971, %r104, %r143;
	add.s32 	%r965, %r103, %r143;
	add.s32 	%r959, %r102, %r143;
	add.s32 	%r953, %r101, %r143;
	add.s32 	%r947, %r100, %r143;
	add.s32 	%r935, %r98, %r143;
	add.s32 	%r929, %r97, %r143;
	add.s32 	%r923, %r96, %r143;
	add.s32 	%r890, %r88, %r143;
	add.s32 	%r840, %r77, %r143;
	add.s32 	%r703, %r10, %r143;
$L__BB0_2:
	setp.eq.s32 	%p8, %r3, 0;
	bar.sync 	0;
	or.b32  	%r691, %r1095, %r2;
	setp.eq.s32 	%p9, %r691, 0;
	add.s32 	%r692, %r1095, %r2;
	setp.gt.u32 	%p10, %r692, 14;
	or.pred  	%p11, %p9, %p8;
	or.pred  	%p12, %p11, %p10;
	mov.f32 	%f1022, 0f00000000;
	@%p12 bra 	$L__BB0_4;
	add.s32 	%r693, %r5, %r3;
	add.s32 	%r694, %r693, %r4;
	add.s32 	%r695, %r694, %r6;
	add.s32 	%r696, %r695, %r143;
	mad.lo.s32 	%r697, %r1095, 14, %r696;
	add.s32 	%r698, %r697, -15;
	mul.wide.s32 	%rd7, %r698, 4;
	add.s64 	%rd8, %rd2, %rd7;
	ld.global.nc.f32 	%f1022, [%rd8];
$L__BB0_4:
	setp.eq.s32 	%p13, %r9, 0;
	st.shared.f32 	[%r7], %f1022;
	or.pred  	%p16, %p9, %p13;
	or.pred  	%p17, %p16, %p10;
	mov.f32 	%f1023, 0f00000000;
	@%p17 bra 	$L__BB0_6;
	mad.lo.s32 	%r704, %r1095, 14, %r703;
	mul.wide.s32 	%rd9, %r704, 4;
	add.s64 	%rd10, %rd2, %rd9;
	ld.global.nc.f32 	%f1023, [%rd10];
$L__BB0_6:
	setp.eq.s32 	%p18, %r12, 0;
	st.shared.f32 	[%r7+4], %f1023;
	or.b32  	%r707, %r1095, %r11;
	setp.eq.s32 	%p19, %r707, 0;
	add.s32 	%r708, %r1095, %r11;
	setp.gt.u32 	%p20, %r708, 14;
	or.pred  	%p21, %p19, %p18;
	or.pred  	%p22, %p21, %p20;
	mov.f32 	%f1024, 0f00000000;
	@%p22 bra 	$L__BB0_8;
	mad.lo.s32 	%r709, %r1095, 14, %r144;
	mul.wide.s32 	%rd11, %r709, 4;
	add.s64 	%rd12, %rd2, %rd11;
	ld.global.nc.f32 	%f1024, [%rd12];
$L__BB0_8:
	setp.eq.s32 	%p23, %r15, 0;
	st.shared.f32 	[%r7+8], %f1024;
	or.b32  	%r712, %r1095, %r14;
	setp.eq.s32 	%p24, %r712, 0;
	add.s32 	%r713, %r1095, %r14;
	setp.gt.u32 	%p25, %r713, 14;
	or.pred  	%p26, %p24, %p23;
	or.pred  	%p27, %p26, %p25;
	mov.f32 	%f1025, 0f00000000;
	@%p27 bra 	$L__BB0_10;
	mad.lo.s32 	%r714, %r1095, 14, %r145;
	mul.wide.s32 	%rd13, %r714, 4;
	add.s64 	%rd14, %rd2, %rd13;
	ld.global.nc.f32 	%f1025, [%rd14];
$L__BB0_10:
	setp.eq.s32 	%p28, %r18, 0;
	st.shared.f32 	[%r7+12], %f1025;
	or.b32  	%r717, %r1095, %r17;
	setp.eq.s32 	%p29, %r717, 0;
	add.s32 	%r718, %r1095, %r17;
	setp.gt.u32 	%p30, %r718, 14;
	or.pred  	%p31, %p29, %p28;
	or.pred  	%p32, %p31, %p30;
	mov.f32 	%f1026, 0f00000000;
	@%p32 bra 	$L__BB0_12;
	mad.lo.s32 	%r719, %r1095, 14, %r146;
	mul.wide.s32 	%rd15, %r719, 4;
	add.s64 	%rd16, %rd2, %rd15;
	ld.global.nc.f32 	%f1026, [%rd16];
$L__BB0_12:
	setp.eq.s32 	%p33, %r21, 0;
	st.shared.f32 	[%r7+16], %f1026;
	or.b32  	%r722, %r1095, %r20;
	setp.eq.s32 	%p34, %r722, 0;
	add.s32 	%r723, %r1095, %r20;
	setp.gt.u32 	%p35, %r723, 14;
	or.pred  	%p36, %p34, %p33;
	or.pred  	%p37, %p36, %p35;
	mov.f32 	%f1027, 0f00000000;
	@%p37 bra 	$L__BB0_14;
	mad.lo.s32 	%r724, %r1095, 14, %r147;
	mul.wide.s32 	%rd17, %r724, 4;
	add.s64 	%rd18, %rd2, %rd17;
	ld.global.nc.f32 	%f1027, [%rd18];
$L__BB0_14:
	setp.eq.s32 	%p38, %r24, 0;
	st.shared.f32 	[%r7+20], %f1027;
	or.b32  	%r727, %r1095, %r23;
	setp.eq.s32 	%p39, %r727, 0;
	add.s32 	%r728, %r1095, %r23;
	setp.gt.u32 	%p40, %r728, 14;
	or.pred  	%p41, %p39, %p38;
	or.pred  	%p42, %p41, %p40;
	mov.f32 	%f1028, 0f00000000;
	@%p42 bra 	$L__BB0_16;
	mad.lo.s32 	%r729, %r1095, 14, %r148;
	mul.wide.s32 	%rd19, %r729, 4;
	add.s64 	%rd20, %rd2, %rd19;
	ld.global.nc.f32 	%f1028, [%rd20];
$L__BB0_16:
	setp.eq.s32 	%p43, %r27, 8;
	st.shared.f32 	[%r7+24], %f1028;
	or.b32  	%r732, %r1095, %r26;
	setp.eq.s32 	%p44, %r732, 0;
	add.s32 	%r733, %r1095, %r26;
	setp.gt.u32 	%p45, %r733, 14;
	or.pred  	%p46, %p44, %p43;
	or.pred  	%p47, %p46, %p45;
	mov.f32 	%f1029, 0f00000000;
	@%p47 bra 	$L__BB0_18;
	mad.lo.s32 	%r734, %r1095, 14, %r149;
	mul.wide.s32 	%rd21, %r734, 4;
	add.s64 	%rd22, %rd2, %rd21;
	ld.global.nc.f32 	%f1029, [%rd22];
$L__BB0_18:
	setp.eq.s32 	%p48, %r3, 8;
	st.shared.f32 	[%r7+28], %f1029;
	or.b32  	%r737, %r1095, %r29;
	setp.eq.s32 	%p49, %r737, 0;
	add.s32 	%r738, %r1095, %r29;
	setp.gt.u32 	%p50, %r738, 14;
	or.pred  	%p51, %p49, %p48;
	or.pred  	%p2, %p51, %p50;
	mov.f32 	%f1030, 0f00000000;
	@%p2 bra 	$L__BB0_20;
	mad.lo.s32 	%r739, %r1095, 14, %r150;
	mul.wide.s32 	%rd23, %r739, 4;
	add.s64 	%rd24, %rd2, %rd23;
	ld.global.nc.f32 	%f1030, [%rd24];
$L__BB0_20:
	setp.eq.s32 	%p52, %r32, 0;
	st.shared.f32 	[%r7+32], %f1030;
	or.b32  	%r742, %r1095, %r31;
	setp.eq.s32 	%p53, %r742, 0;
	add.s32 	%r743, %r1095, %r31;
	setp.gt.u32 	%p54, %r743, 14;
	or.pred  	%p55, %p53, %p52;
	or.pred  	%p3, %p55, %p54;
	mov.f32 	%f1031, 0f00000000;
	@%p3 bra 	$L__BB0_22;
	mad.lo.s32 	%r744, %r1095, 14, %r151;
	mul.wide.s32 	%rd25, %r744, 4;
	add.s64 	%rd26, %rd2, %rd25;
	ld.global.nc.f32 	%f1031, [%rd26];
$L__BB0_22:
	setp.eq.s32 	%p56, %r35, 0;
	st.shared.f32 	[%r7+36], %f1031;
	or.b32  	%r747, %r1095, %r34;
	setp.eq.s32 	%p57, %r747, 0;
	add.s32 	%r748, %r1095, %r34;
	setp.gt.u32 	%p58, %r748, 14;
	or.pred  	%p59, %p57, %p56;
	or.pred  	%p60, %p59, %p58;
	mov.f32 	%f1032, 0f00000000;
	@%p60 bra 	$L__BB0_24;
	mad.lo.s32 	%r749, %r1095, 14, %r152;
	mul.wide.s32 	%rd27, %r749, 4;
	add.s64 	%rd28, %rd2, %rd27;
	ld.global.nc.f32 	%f1032, [%rd28];
$L__BB0_24:
	setp.eq.s32 	%p61, %r38, 0;
	st.shared.f32 	[%r7+40], %f1032;
	setp.eq.s32 	%p62, %r747, 0;
	setp.gt.u32 	%p63, %r748, 14;
	or.pred  	%p64, %p62, %p61;
	or.pred  	%p65, %p64, %p63;
	mov.f32 	%f1033, 0f00000000;
	@%p65 bra 	$L__BB0_26;
	mad.lo.s32 	%r754, %r1095, 14, %r153;
	mul.wide.s32 	%rd29, %r754, 4;
	add.s64 	%rd30, %rd2, %rd29;
	ld.global.nc.f32 	%f1033, [%rd30];
$L__BB0_26:
	setp.eq.s32 	%p66, %r41, 0;
	st.shared.f32 	[%r7+44], %f1033;
	or.b32  	%r757, %r1095, %r40;
	setp.eq.s32 	%p67, %r757, 0;
	add.s32 	%r758, %r1095, %r40;
	setp.gt.u32 	%p68, %r758, 14;
	or.pred  	%p69, %p67, %p66;
	or.pred  	%p70, %p69, %p68;
	mov.f32 	%f1034, 0f00000000;
	@%p70 bra 	$L__BB0_28;
	mad.lo.s32 	%r759, %r1095, 14, %r154;
	mul.wide.s32 	%rd31, %r759, 4;
	add.s64 	%rd32, %rd2, %rd31;
	ld.global.nc.f32 	%f1034, [%rd32];
$L__BB0_28:
	setp.eq.s32 	%p71, %r44, 0;
	st.shared.f32 	[%r7+48], %f1034;
	setp.eq.s32 	%p72, %r757, 0;
	setp.gt.u32 	%p73, %r758, 14;
	or.pred  	%p74, %p72, %p71;
	or.pred  	%p75, %p74, %p73;
	mov.f32 	%f1035, 0f00000000;
	@%p75 bra 	$L__BB0_30;
	mad.lo.s32 	%r764, %r1095, 14, %r155;
	mul.wide.s32 	%rd33, %r764, 4;
	add.s64 	%rd34, %rd2, %rd33;
	ld.global.nc.f32 	%f1035, [%rd34];
$L__BB0_30:
	setp.eq.s32 	%p76, %r47, 0;
	st.shared.f32 	[%r7+52], %f1035;
	or.b32  	%r767, %r1095, %r46;
	setp.eq.s32 	%p77, %r767, 0;
	add.s32 	%r768, %r1095, %r46;
	setp.gt.u32 	%p78, %r768, 14;
	or.pred  	%p79, %p77, %p76;
	or.pred  	%p80, %p79, %p78;
	mov.f32 	%f1036, 0f00000000;
	@%p80 bra 	$L__BB0_32;
	mad.lo.s32 	%r769, %r1095, 14, %r156;
	mul.wide.s32 	%rd35, %r769, 4;
	add.s64 	%rd36, %rd2, %rd35;
	ld.global.nc.f32 	%f1036, [%rd36];
$L__BB0_32:
	setp.eq.s32 	%p81, %r27, 0;
	st.shared.f32 	[%r7+56], %f1036;
	setp.eq.s32 	%p82, %r767, 0;
	setp.gt.u32 	%p83, %r768, 14;
	or.pred  	%p84, %p82, %p81;
	or.pred  	%p85, %p84, %p83;
	mov.f32 	%f1037, 0f00000000;
	@%p85 bra 	$L__BB0_34;
	mad.lo.s32 	%r774, %r1095, 14, %r157;
	mul.wide.s32 	%rd37, %r774, 4;
	add.s64 	%rd38, %rd2, %rd37;
	ld.global.nc.f32 	%f1037, [%rd38];
$L__BB0_34:
	setp.eq.s32 	%p86, %r3, 0;
	st.shared.f32 	[%r7+60], %f1037;
	or.b32  	%r777, %r1095, %r52;
	setp.eq.s32 	%p87, %r777, 0;
	add.s32 	%r778, %r1095, %r52;
	setp.gt.u32 	%p88, %r778, 14;
	or.pred  	%p89, %p87, %p86;
	or.pred  	%p90, %p89, %p88;
	mov.f32 	%f1038, 0f00000000;
	@%p90 bra 	$L__BB0_36;
	add.s32 	%r779, %r1095, %r51;
	mad.lo.s32 	%r780, %r779, 14, %r158;
	mul.wide.s32 	%rd39, %r780, 4;
	add.s64 	%rd40, %rd2, %rd39;
	ld.global.nc.f32 	%f1038, [%rd40];
$L__BB0_36:
	setp.eq.s32 	%p91, %r9, 0;
	st.shared.f32 	[%r7+64], %f1038;
	or.b32  	%r783, %r1095, %r54;
	setp.eq.s32 	%p92, %r783, 0;
	add.s32 	%r784, %r1095, %r54;
	setp.gt.u32 	%p93, %r784, 14;
	or.pred  	%p94, %p92, %p91;
	or.pred  	%p95, %p94, %p93;
	mov.f32 	%f1039, 0f00000000;
	@%p95 bra 	$L__BB0_38;
	mad.lo.s32 	%r785, %r1095, 14, %r159;
	mul.wide.s32 	%rd41, %r785, 4;
	add.s64 	%rd42, %rd2, %rd41;
	ld.global.nc.f32 	%f1039, [%rd42];
$L__BB0_38:
	setp.eq.s32 	%p96, %r12, 0;
	st.shared.f32 	[%r7+68], %f1039;
	or.b32  	%r788, %r1095, %r56;
	setp.eq.s32 	%p97, %r788, 0;
	add.s32 	%r789, %r1095, %r56;
	setp.gt.u32 	%p98, %r789, 14;
	or.pred  	%p99, %p97, %p96;
	or.pred  	%p100, %p99, %p98;
	mov.f32 	%f1040, 0f00000000;
	@%p100 bra 	$L__BB0_40;
	mad.lo.s32 	%r790, %r1095, 14, %r160;
	mul.wide.s32 	%rd43, %r790, 4;
	add.s64 	%rd44, %rd2, %rd43;
	ld.global.nc.f32 	%f1040, [%rd44];
$L__BB0_40:
	setp.eq.s32 	%p101, %r15, 0;
	st.shared.f32 	[%r7+72], %f1040;
	or.b32  	%r793, %r1095, %r58;
	setp.eq.s32 	%p102, %r793, 0;
	add.s32 	%r794, %r1095, %r58;
	setp.gt.u32 	%p103, %r794, 14;
	or.pred  	%p104, %p102, %p101;
	or.pred  	%p105, %p104, %p103;
	mov.f32 	%f1041, 0f00000000;
	@%p105 bra 	$L__BB0_42;
	mad.lo.s32 	%r795, %r1095, 14, %r161;
	mul.wide.s32 	%rd45, %r795, 4;
	add.s64 	%rd46, %rd2, %rd45;
	ld.global.nc.f32 	%f1041, [%rd46];
$L__BB0_42:
	setp.eq.s32 	%p106, %r18, 0;
	st.shared.f32 	[%r7+76], %f1041;
	or.b32  	%r798, %r1095, %r60;
	setp.eq.s32 	%p107, %r798, 0;
	add.s32 	%r799, %r1095, %r60;
	setp.gt.u32 	%p108, %r799, 14;
	or.pred  	%p109, %p107, %p106;
	or.pred  	%p110, %p109, %p108;
	mov.f32 	%f1042, 0f00000000;
	@%p110 bra 	$L__BB0_44;
	mad.lo.s32 	%r800, %r1095, 14, %r162;
	mul.wide.s32 	%rd47, %r800, 4;
	add.s64 	%rd48, %rd2, %rd47;
	ld.global.nc.f32 	%f1042, [%rd48];
$L__BB0_44:
	setp.eq.s32 	%p111, %r21, 0;
	st.shared.f32 	[%r7+80], %f1042;
	or.b32  	%r803, %r1095, %r62;
	setp.eq.s32 	%p112, %r803, 0;
	add.s32 	%r804, %r1095, %r62;
	setp.gt.u32 	%p113, %r804, 14;
	or.pred  	%p114, %p112, %p111;
	or.pred  	%p115, %p114, %p113;
	mov.f32 	%f1043, 0f00000000;
	@%p115 bra 	$L__BB0_46;
	mad.lo.s32 	%r805, %r1095, 14, %r163;
	mul.wide.s32 	%rd49, %r805, 4;
	add.s64 	%rd50, %rd2, %rd49;
	ld.global.nc.f32 	%f1043, [%rd50];
$L__BB0_46:
	setp.eq.s32 	%p116, %r24, 0;
	st.shared.f32 	[%r7+84], %f1043;
	or.b32  	%r808, %r1095, %r64;
	setp.eq.s32 	%p117, %r808, 0;
	add.s32 	%r809, %r1095, %r64;
	setp.gt.u32 	%p118, %r809, 14;
	or.pred  	%p119, %p117, %p116;
	or.pred  	%p120, %p119, %p118;
	mov.f32 	%f1044, 0f00000000;
	@%p120 bra 	$L__BB0_48;
	mad.lo.s32 	%r810, %r1095, 14, %r164;
	mul.wide.s32 	%rd51, %r810, 4;
	add.s64 	%rd52, %rd2, %rd51;
	ld.global.nc.f32 	%f1044, [%rd52];
$L__BB0_48:
	setp.eq.s32 	%p121, %r27, 8;
	st.shared.f32 	[%r7+88], %f1044;
	or.b32  	%r813, %r1095, %r66;
	setp.eq.s32 	%p122, %r813, 0;
	add.s32 	%r814, %r1095, %r66;
	setp.gt.u32 	%p123, %r814, 14;
	or.pred  	%p124, %p122, %p121;
	or.pred  	%p125, %p124, %p123;
	mov.f32 	%f1045, 0f00000000;
	@%p125 bra 	$L__BB0_50;
	mad.lo.s32 	%r815, %r1095, 14, %r165;
	mul.wide.s32 	%rd53, %r815, 4;
	add.s64 	%rd54, %rd2, %rd53;
	ld.global.nc.f32 	%f1045, [%rd54];
$L__BB0_50:
	setp.eq.s32 	%p126, %r3, 8;
	st.shared.f32 	[%r7+92], %f1045;
	or.b32  	%r818, %r1095, %r68;
	setp.eq.s32 	%p127, %r818, 0;
	add.s32 	%r819, %r1095, %r68;
	setp.gt.u32 	%p128, %r819, 14;
	or.pred  	%p129, %p127, %p126;
	or.pred  	%p130, %p129, %p128;
	mov.f32 	%f1046, 0f00000000;
	@%p130 bra 	$L__BB0_52;
	mad.lo.s32 	%r820, %r1095, 14, %r166;
	mul.wide.s32 	%rd55, %r820, 4;
	add.s64 	%rd56, %rd2, %rd55;
	ld.global.nc.f32 	%f1046, [%rd56];
$L__BB0_52:
	setp.eq.s32 	%p131, %r32, 0;
	st.shared.f32 	[%r7+96], %f1046;
	or.b32  	%r823, %r1095, %r70;
	setp.eq.s32 	%p132, %r823, 0;
	add.s32 	%r824, %r1095, %r70;
	setp.gt.u32 	%p133, %r824, 14;
	or.pred  	%p134, %p132, %p131;
	or.pred  	%p135, %p134, %p133;
	mov.f32 	%f1047, 0f00000000;
	@%p135 bra 	$L__BB0_54;
	mad.lo.s32 	%r825, %r1095, 14, %r167;
	mul.wide.s32 	%rd57, %r825, 4;
	add.s64 	%rd58, %rd2, %rd57;
	ld.global.nc.f32 	%f1047, [%rd58];
$L__BB0_54:
	setp.eq.s32 	%p136, %r35, 0;
	st.shared.f32 	[%r7+100], %f1047;
	or.b32  	%r828, %r1095, %r72;
	setp.eq.s32 	%p137, %r828, 0;
	add.s32 	%r829, %r1095, %r72;
	setp.gt.u32 	%p138, %r829, 14;
	or.pred  	%p139, %p137, %p136;
	or.pred  	%p140, %p139, %p138;
	mov.f32 	%f1048, 0f00000000;
	@%p140 bra 	$L__BB0_56;
	mad.lo.s32 	%r830, %r1095, 14, %r168;
	mul.wide.s32 	%rd59, %r830, 4;
	add.s64 	%rd60, %rd2, %rd59;
	ld.global.nc.f32 	%f1048, [%rd60];
$L__BB0_56:
	setp.eq.s32 	%p141, %r38, 0;
	st.shared.f32 	[%r7+104], %f1048;
	or.b32  	%r833, %r1095, %r74;
	setp.eq.s32 	%p142, %r833, 0;
	add.s32 	%r834, %r1095, %r74;
	setp.gt.u32 	%p143, %r834, 14;
	or.pred  	%p144, %p142, %p141;
	or.pred  	%p145, %p144, %p143;
	mov.f32 	%f1049, 0f00000000;
	@%p145 bra 	$L__BB0_58;
	mad.lo.s32 	%r835, %r1095, 14, %r169;
	mul.wide.s32 	%rd61, %r835, 4;
	add.s64 	%rd62, %rd2, %rd61;
	ld.global.nc.f32 	%f1049, [%rd62];
$L__BB0_58:
	setp.eq.s32 	%p146, %r41, 0;
	st.shared.f32 	[%r7+108], %f1049;
	or.b32  	%r838, %r1095, %r76;
	setp.eq.s32 	%p147, %r838, 0;
	add.s32 	%r839, %r1095, %r76;
	setp.gt.u32 	%p148, %r839, 14;
	or.pred  	%p149, %p147, %p146;
	or.pred  	%p150, %p149, %p148;
	mov.f32 	%f1050, 0f00000000;
	@%p150 bra 	$L__BB0_60;
	mad.lo.s32 	%r841, %r1095, 14, %r840;
	mul.wide.s32 	%rd63, %r841, 4;
	add.s64 	%rd64, %rd2, %rd63;
	ld.global.nc.f32 	%f1050, [%rd64];
$L__BB0_60:
	setp.eq.s32 	%p151, %r44, 0;
	st.shared.f32 	[%r7+112], %f1050;
	or.b32  	%r844, %r1095, %r78;
	setp.eq.s32 	%p152, %r844, 0;
	add.s32 	%r845, %r1095, %r78;
	setp.gt.u32 	%p153, %r845, 14;
	or.pred  	%p154, %p152, %p151;
	or.pred  	%p155, %p154, %p153;
	mov.f32 	%f1051, 0f00000000;
	@%p155 bra 	$L__BB0_62;
	mad.lo.s32 	%r846, %r1095, 14, %r170;
	mul.wide.s32 	%rd65, %r846, 4;
	add.s64 	%rd66, %rd2, %rd65;
	ld.global.nc.f32 	%f1051, [%rd66];
$L__BB0_62:
	setp.eq.s32 	%p156, %r47, 0;
	st.shared.f32 	[%r7+116], %f1051;
	or.b32  	%r849, %r1095, %r80;
	setp.eq.s32 	%p157, %r849, 0;
	add.s32 	%r850, %r1095, %r80;
	setp.gt.u32 	%p158, %r850, 14;
	or.pred  	%p159, %p157, %p156;
	or.pred  	%p160, %p159, %p158;
	mov.f32 	%f1052, 0f00000000;
	@%p160 bra 	$L__BB0_64;
	mad.lo.s32 	%r851, %r1095, 14, %r171;
	mul.wide.s32 	%rd67, %r851, 4;
	add.s64 	%rd68, %rd2, %rd67;
	ld.global.nc.f32 	%f1052, [%rd68];
$L__BB0_64:
	setp.eq.s32 	%p161, %r27, 0;
	st.shared.f32 	[%r7+120], %f1052;
	or.b32  	%r854, %r1095, %r82;
	setp.eq.s32 	%p162, %r854, 0;
	add.s32 	%r855, %r1095, %r82;
	setp.gt.u32 	%p163, %r855, 14;
	or.pred  	%p164, %p162, %p161;
	or.pred  	%p165, %p164, %p163;
	mov.f32 	%f1053, 0f00000000;
	@%p165 bra 	$L__BB0_66;
	mad.lo.s32 	%r856, %r1095, 14, %r172;
	mul.wide.s32 	%rd69, %r856, 4;
	add.s64 	%rd70, %rd2, %rd69;
	ld.global.nc.f32 	%f1053, [%rd70];
$L__BB0_66:
	st.shared.f32 	[%r7+124], %f1053;
	add.s32 	%r858, %r5, %r3;
	add.s32 	%r859, %r858, %r4;
	mul.lo.s32 	%r200, %r1095, 14;
	add.s32 	%r860, %r859, %r6;
	add.s32 	%r861, %r860, %r143;
	add.s32 	%r862, %r861, %r200;
	mul.wide.u32 	%rd71, %r862, 4;
	add.s64 	%rd3, %rd2, %rd71;
	setp.eq.s32 	%p166, %r691, 0;
	setp.gt.u32 	%p167, %r692, 14;
	setp.eq.s32 	%p168, %r3, 0;
	or.pred  	%p169, %p166, %p168;
	or.pred  	%p4, %p169, %p167;
	mov.f32 	%f1054, 0f00000000;
	@%p4 bra 	$L__BB0_68;
	ld.global.nc.f32 	%f1054, [%rd3+724];
$L__BB0_68:
	st.shared.f32 	[%r7+128], %f1054;
	or.b32  	%r867, %r1095, %r2;
	setp.eq.s32 	%p170, %r867, 0;
	add.s32 	%r868, %r1095, %r2;
	setp.gt.u32 	%p171, %r868, 14;
	setp.eq.s32 	%p172, %r9, 0;
	or.pred  	%p173, %p170, %p172;
	or.pred  	%p174, %p173, %p171;
	mov.f32 	%f1055, 0f00000000;
	@%p174 bra 	$L__BB0_70;
	add.s32 	%r870, %r173, %r200;
	mul.wide.u32 	%rd72, %r870, 4;
	add.s64 	%rd73, %rd2, %rd72;
	ld.global.nc.f32 	%f1055, [%rd73];
$L__BB0_70:
	st.shared.f32 	[%r7+132], %f1055;
	or.b32  	%r872, %r1095, %r11;
	setp.eq.s32 	%p175, %r872, 0;
	add.s32 	%r873, %r1095, %r11;
	setp.gt.u32 	%p176, %r873, 14;
	setp.eq.s32 	%p177, %r12, 0;
	or.pred  	%p178, %p175, %p177;
	or.pred  	%p179, %p178, %p176;
	mov.f32 	%f1056, 0f00000000;
	@%p179 bra 	$L__BB0_72;
	add.s32 	%r875, %r174, %r200;
	mul.wide.u32 	%rd74, %r875, 4;
	add.s64 	%rd75, %rd2, %rd74;
	ld.global.nc.f32 	%f1056, [%rd75];
$L__BB0_72:
	st.shared.f32 	[%r7+136], %f1056;
	or.b32  	%r877, %r1095, %r14;
	setp.eq.s32 	%p180, %r877, 0;
	add.s32 	%r878, %r1095, %r14;
	setp.gt.u32 	%p181, %r878, 14;
	setp.eq.s32 	%p182, %r15, 0;
	or.pred  	%p183, %p180, %p182;
	or.pred  	%p184, %p183, %p181;
	mov.f32 	%f1057, 0f00000000;
	@%p184 bra 	$L__BB0_74;
	add.s32 	%r880, %r175, %r200;
	mul.wide.u32 	%rd76, %r880, 4;
	add.s64 	%rd77, %rd2, %rd76;
	ld.global.nc.f32 	%f1057, [%rd77];
$L__BB0_74:
	st.shared.f32 	[%r7+140], %f1057;
	or.b32  	%r882, %r1095, %r17;
	setp.eq.s32 	%p185, %r882, 0;
	add.s32 	%r883, %r1095, %r17;
	setp.gt.u32 	%p186, %r883, 14;
	setp.eq.s32 	%p187, %r18, 0;
	or.pred  	%p188, %p185, %p187;
	or.pred  	%p189, %p188, %p186;
	mov.f32 	%f1058, 0f00000000;
	@%p189 bra 	$L__BB0_76;
	add.s32 	%r885, %r176, %r200;
	mul.wide.u32 	%rd78, %r885, 4;
	add.s64 	%rd79, %rd2, %rd78;
	ld.global.nc.f32 	%f1058, [%rd79];
$L__BB0_76:
	st.shared.f32 	[%r7+144], %f1058;
	or.b32  	%r887, %r1095, %r20;
	setp.eq.s32 	%p190, %r887, 0;
	add.s32 	%r888, %r1095, %r20;
	setp.gt.u32 	%p191, %r888, 14;
	setp.eq.s32 	%p192, %r21, 0;
	or.pred  	%p193, %p190, %p192;
	or.pred  	%p194, %p193, %p191;
	mov.f32 	%f1059, 0f00000000;
	@%p194 bra 	$L__BB0_78;
	add.s32 	%r891, %r890, %r200;
	mul.wide.u32 	%rd80, %r891, 4;
	add.s64 	%rd81, %rd2, %rd80;
	ld.global.nc.f32 	%f1059, [%rd81];
$L__BB0_78:
	st.shared.f32 	[%r7+148], %f1059;
	or.b32  	%r893, %r1095, %r23;
	setp.eq.s32 	%p195, %r893, 0;
	add.s32 	%r894, %r1095, %r23;
	setp.gt.u32 	%p196, %r894, 14;
	setp.eq.s32 	%p197, %r24, 0;
	or.pred  	%p198, %p195, %p197;
	or.pred  	%p199, %p198, %p196;
	mov.f32 	%f1060, 0f00000000;
	@%p199 bra 	$L__BB0_80;
	add.s32 	%r896, %r177, %r200;
	mul.wide.u32 	%rd82, %r896, 4;
	add.s64 	%rd83, %rd2, %rd82;
	ld.global.nc.f32 	%f1060, [%rd83];
$L__BB0_80:
	st.shared.f32 	[%r7+152], %f1060;
	or.b32  	%r898, %r1095, %r26;
	setp.eq.s32 	%p200, %r898, 0;
	add.s32 	%r899, %r1095, %r26;
	setp.gt.u32 	%p201, %r899, 14;
	setp.eq.s32 	%p202, %r27, 8;
	or.pred  	%p203, %p200, %p202;
	or.pred  	%p5, %p203, %p201;
	mov.f32 	%f1061, 0f00000000;
	@%p5 bra 	$L__BB0_82;
	add.s32 	%r901, %r178, %r200;
	mul.wide.u32 	%rd84, %r901, 4;
	add.s64 	%rd85, %rd2, %rd84;
	ld.global.nc.f32 	%f1061, [%rd85];
$L__BB0_82:
	st.shared.f32 	[%r7+156], %f1061;
	mov.f32 	%f1062, 0f00000000;
	@%p2 bra 	$L__BB0_84;
	add.s32 	%r902, %r179, %r200;
	mul.wide.u32 	%rd86, %r902, 4;
	add.s64 	%rd87, %rd2, %rd86;
	ld.global.nc.f32 	%f1062, [%rd87];
$L__BB0_84:
	st.shared.f32 	[%r7+160], %f1062;
	mov.f32 	%f1063, 0f00000000;
	@%p3 bra 	$L__BB0_86;
	add.s32 	%r903, %r180, %r200;
	mul.wide.u32 	%rd88, %r903, 4;
	add.s64 	%rd89, %rd2, %rd88;
	ld.global.nc.f32 	%f1063, [%rd89];
$L__BB0_86:
	st.shared.f32 	[%r7+164], %f1063;
	or.b32  	%r905, %r1095, %r34;
	setp.eq.s32 	%p204, %r905, 0;
	add.s32 	%r906, %r1095, %r34;
	setp.gt.u32 	%p205, %r906, 14;
	setp.eq.s32 	%p206, %r35, 0;
	or.pred  	%p207, %p204, %p206;
	or.pred  	%p208, %p207, %p205;
	mov.f32 	%f1064, 0f00000000;
	@%p208 bra 	$L__BB0_88;
	add.s32 	%r908, %r181, %r200;
	mul.wide.u32 	%rd90, %r908, 4;
	add.s64 	%rd91, %rd2, %rd90;
	ld.global.nc.f32 	%f1064, [%rd91];
$L__BB0_88:
	st.shared.f32 	[%r7+168], %f1064;
	or.b32  	%r910, %r1095, %r34;
	setp.eq.s32 	%p209, %r910, 0;
	add.s32 	%r911, %r1095, %r34;
	setp.gt.u32 	%p210, %r911, 14;
	setp.eq.s32 	%p211, %r38, 0;
	or.pred  	%p212, %p209, %p211;
	or.pred  	%p213, %p212, %p210;
	mov.f32 	%f1065, 0f00000000;
	@%p213 bra 	$L__BB0_90;
	add.s32 	%r913, %r182, %r200;
	mul.wide.u32 	%rd92, %r913, 4;
	add.s64 	%rd93, %rd2, %rd92;
	ld.global.nc.f32 	%f1065, [%rd93];
$L__BB0_90:
	st.shared.f32 	[%r7+172], %f1065;
	or.b32  	%r915, %r1095, %r40;
	setp.eq.s32 	%p214, %r915, 0;
	add.s32 	%r916, %r1095, %r40;
	setp.gt.u32 	%p215, %r916, 14;
	setp.eq.s32 	%p216, %r41, 0;
	or.pred  	%p217, %p214, %p216;
	or.pred  	%p218, %p217, %p215;
	mov.f32 	%f1066, 0f00000000;
	@%p218 bra 	$L__BB0_92;
	add.s32 	%r918, %r183, %r200;
	mul.wide.u32 	%rd94, %r918, 4;
	add.s64 	%rd95, %rd2, %rd94;
	ld.global.nc.f32 	%f1066, [%rd95];
$L__BB0_92:
	st.shared.f32 	[%r7+176], %f1066;
	or.b32  	%r920, %r1095, %r40;
	setp.eq.s32 	%p219, %r920, 0;
	add.s32 	%r921, %r1095, %r40;
	setp.gt.u32 	%p220, %r921, 14;
	setp.eq.s32 	%p221, %r44, 0;
	or.pred  	%p222, %p219, %p221;
	or.pred  	%p223, %p222, %p220;
	mov.f32 	%f1067, 0f00000000;
	@%p223 bra 	$L__BB0_94;
	add.s32 	%r924, %r923, %r200;
	mul.wide.u32 	%rd96, %r924, 4;
	add.s64 	%rd97, %rd2, %rd96;
	ld.global.nc.f32 	%f1067, [%rd97];
$L__BB0_94:
	st.shared.f32 	[%r7+180], %f1067;
	or.b32  	%r926, %r1095, %r46;
	setp.eq.s32 	%p224, %r926, 0;
	add.s32 	%r927, %r1095, %r46;
	setp.gt.u32 	%p225, %r927, 14;
	setp.eq.s32 	%p226, %r47, 0;
	or.pred  	%p227, %p224, %p226;
	or.pred  	%p228, %p227, %p225;
	mov.f32 	%f1068, 0f00000000;
	@%p228 bra 	$L__BB0_96;
	add.s32 	%r930, %r929, %r200;
	mul.wide.u32 	%rd98, %r930, 4;
	add.s64 	%rd99, %rd2, %rd98;
	ld.global.nc.f32 	%f1068, [%rd99];
$L__BB0_96:
	st.shared.f32 	[%r7+184], %f1068;
	or.b32  	%r932, %r1095, %r46;
	setp.eq.s32 	%p229, %r932, 0;
	add.s32 	%r933, %r1095, %r46;
	setp.gt.u32 	%p230, %r933, 14;
	setp.eq.s32 	%p231, %r27, 0;
	or.pred  	%p232, %p229, %p231;
	or.pred  	%p233, %p232, %p230;
	mov.f32 	%f1069, 0f00000000;
	@%p233 bra 	$L__BB0_98;
	add.s32 	%r936, %r935, %r200;
	mul.wide.u32 	%rd100, %r936, 4;
	add.s64 	%rd101, %rd2, %rd100;
	ld.global.nc.f32 	%f1069, [%rd101];
$L__BB0_98:
	st.shared.f32 	[%r7+188], %f1069;
	or.b32  	%r938, %r1095, %r52;
	setp.eq.s32 	%p234, %r938, 0;
	add.s32 	%r939, %r1095, %r52;
	setp.gt.u32 	%p235, %r939, 14;
	setp.eq.s32 	%p236, %r3, 0;
	or.pred  	%p237, %p234, %p236;
	or.pred  	%p238, %p237, %p235;
	mov.f32 	%f1070, 0f00000000;
	@%p238 bra 	$L__BB0_100;
	add.s32 	%r941, %r1095, %r51;
	mad.lo.s32 	%r942, %r941, 14, %r184;
	mul.wide.u32 	%rd102, %r942, 4;
	add.s64 	%rd103, %rd2, %rd102;
	ld.global.nc.f32 	%f1070, [%rd103];
$L__BB0_100:
	st.shared.f32 	[%r7+192], %f1070;
	or.b32  	%r944, %r1095, %r54;
	setp.eq.s32 	%p239, %r944, 0;
	add.s32 	%r945, %r1095, %r54;
	setp.gt.u32 	%p240, %r945, 14;
	setp.eq.s32 	%p241, %r9, 0;
	or.pred  	%p242, %p239, %p241;
	or.pred  	%p243, %p242, %p240;
	mov.f32 	%f1071, 0f00000000;
	@%p243 bra 	$L__BB0_102;
	add.s32 	%r948, %r947, %r200;
	mul.wide.u32 	%rd104, %r948, 4;
	add.s64 	%rd105, %rd2, %rd104;
	ld.global.nc.f32 	%f1071, [%rd105];
$L__BB0_102:
	st.shared.f32 	[%r7+196], %f1071;
	or.b32  	%r950, %r1095, %r56;
	setp.eq.s32 	%p244, %r950, 0;
	add.s32 	%r951, %r1095, %r56;
	setp.gt.u32 	%p245, %r951, 14;
	setp.eq.s32 	%p246, %r12, 0;
	or.pred  	%p247, %p244, %p246;
	or.pred  	%p248, %p247, %p245;
	mov.f32 	%f1072, 0f00000000;
	@%p248 bra 	$L__BB0_104;
	add.s32 	%r954, %r953, %r200;
	mul.wide.u32 	%rd106, %r954, 4;
	add.s64 	%rd107, %rd2, %rd106;
	ld.global.nc.f32 	%f1072, [%rd107];
$L__BB0_104:
	st.shared.f32 	[%r7+200], %f1072;
	or.b32  	%r956, %r1095, %r58;
	setp.eq.s32 	%p249, %r956, 0;
	add.s32 	%r957, %r1095, %r58;
	setp.gt.u32 	%p250, %r957, 14;
	setp.eq.s32 	%p251, %r15, 0;
	or.pred  	%p252, %p249, %p251;
	or.pred  	%p253, %p252, %p250;
	mov.f32 	%f1073, 0f00000000;
	@%p253 bra 	$L__BB0_106;
	add.s32 	%r960, %r959, %r200;
	mul.wide.u32 	%rd108, %r960, 4;
	add.s64 	%rd109, %rd2, %rd108;
	ld.global.nc.f32 	%f1073, [%rd109];
$L__BB0_106:
	st.shared.f32 	[%r7+204], %f1073;
	or.b32  	%r962, %r1095, %r60;
	setp.eq.s32 	%p254, %r962, 0;
	add.s32 	%r963, %r1095, %r60;
	setp.gt.u32 	%p255, %r963, 14;
	setp.eq.s32 	%p256, %r18, 0;
	or.pred  	%p257, %p254, %p256;
	or.pred  	%p258, %p257, %p255;
	mov.f32 	%f1074, 0f00000000;
	@%p258 bra 	$L__BB0_108;
	add.s32 	%r966, %r965, %r200;
	mul.wide.u32 	%rd110, %r966, 4;
	add.s64 	%rd111, %rd2, %rd110;
	ld.global.nc.f32 	%f1074, [%rd111];
$L__BB0_108:
	st.shared.f32 	[%r7+208], %f1074;
	or.b32  	%r968, %r1095, %r62;
	setp.eq.s32 	%p259, %r968, 0;
	add.s32 	%r969, %r1095, %r62;
	setp.gt.u32 	%p260, %r969, 14;
	setp.eq.s32 	%p261, %r21, 0;
	or.pred  	%p262, %p259, %p261;
	or.pred  	%p263, %p262, %p260;
	mov.f32 	%f1075, 0f00000000;
	@%p263 bra 	$L__BB0_110;
	add.s32 	%r972, %r971, %r200;
	mul.wide.u32 	%rd112, %r972, 4;
	add.s64 	%rd113, %rd2, %rd112;
	ld.global.nc.f32 	%f1075, [%rd113];
$L__BB0_110:
	st.shared.f32 	[%r7+212], %f1075;
	or.b32  	%r974, %r1095, %r64;
	setp.eq.s32 	%p264, %r974, 0;
	add.s32 	%r975, %r1095, %r64;
	setp.gt.u32 	%p265, %r975, 14;
	setp.eq.s32 	%p266, %r24, 0;
	or.pred  	%p267, %p264, %p266;
	or.pred  	%p268, %p267, %p265;
	mov.f32 	%f1076, 0f00000000;
	@%p268 bra 	$L__BB0_112;
	add.s32 	%r978, %r977, %r200;
	mul.wide.u32 	%rd114, %r978, 4;
	add.s64 	%rd115, %rd2, %rd114;
	ld.global.nc.f32 	%f1076, [%rd115];
$L__BB0_112:
	st.shared.f32 	[%r7+216], %f1076;
	or.b32  	%r980, %r1095, %r66;
	setp.eq.s32 	%p269, %r980, 0;
	add.s32 	%r981, %r1095, %r66;
	setp.gt.u32 	%p270, %r981, 14;
	setp.eq.s32 	%p271, %r27, 8;
	or.pred  	%p272, %p269, %p271;
	or.pred  	%p273, %p272, %p270;
	mov.f32 	%f1077, 0f00000000;
	@%p273 bra 	$L__BB0_114;
	add.s32 	%r984, %r983, %r200;
	mul.wide.u32 	%rd116, %r984, 4;
	add.s64 	%rd117, %rd2, %rd116;
	ld.global.nc.f32 	%f1077, [%rd117];
$L__BB0_114:
	st.shared.f32 	[%r7+220], %f1077;
	or.b32  	%r986, %r1095, %r68;
	setp.eq.s32 	%p274, %r986, 0;
	add.s32 	%r987, %r1095, %r68;
	setp.gt.u32 	%p275, %r987, 14;
	setp.eq.s32 	%p276, %r3, 8;
	or.pred  	%p277, %p274, %p276;
	or.pred  	%p278, %p277, %p275;
	mov.f32 	%f1078, 0f00000000;
	@%p278 bra 	$L__BB0_116;
	add.s32 	%r990, %r989, %r200;
	mul.wide.u32 	%rd118, %r990, 4;
	add.s64 	%rd119, %rd2, %rd118;
	ld.global.nc.f32 	%f1078, [%rd119];
$L__BB0_116:
	st.shared.f32 	[%r7+224], %f1078;
	or.b32  	%r992, %r1095, %r70;
	setp.eq.s32 	%p279, %r992, 0;
	add.s32 	%r993, %r1095, %r70;
	setp.gt.u32 	%p280, %r993, 14;
	setp.eq.s32 	%p281, %r32, 0;
	or.pred  	%p282, %p279, %p281;
	or.pred  	%p283, %p282, %p280;
	mov.f32 	%f1079, 0f00000000;
	@%p283 bra 	$L__BB0_118;
	add.s32 	%r996, %r995, %r200;
	mul.wide.u32 	%rd120, %r996, 4;
	add.s64 	%rd121, %rd2, %rd120;
	ld.global.nc.f32 	%f1079, [%rd121];
$L__BB0_118:
	st.shared.f32 	[%r7+228], %f1079;
	or.b32  	%r998, %r1095, %r72;
	setp.eq.s32 	%p284, %r998, 0;
	add.s32 	%r999, %r1095, %r72;
	setp.gt.u32 	%p285, %r999, 14;
	setp.eq.s32 	%p286, %r35, 0;
	or.pred  	%p287, %p284, %p286;
	or.pred  	%p288, %p287, %p285;
	mov.f32 	%f1080, 0f00000000;
	@%p288 bra 	$L__BB0_120;
	add.s32 	%r1002, %r1001, %r200;
	mul.wide.u32 	%rd122, %r1002, 4;
	add.s64 	%rd123, %rd2, %rd122;
	ld.global.nc.f32 	%f1080, [%rd123];
$L__BB0_120:
	st.shared.f32 	[%r7+232], %f1080;
	or.b32  	%r1004, %r1095, %r74;
	setp.eq.s32 	%p289, %r1004, 0;
	add.s32 	%r1005, %r1095, %r74;
	setp.gt.u32 	%p290, %r1005, 14;
	setp.eq.s32 	%p291, %r38, 0;
	or.pred  	%p292, %p289, %p291;
	or.pred  	%p293, %p292, %p290;
	mov.f32 	%f1081, 0f00000000;
	@%p293 bra 	$L__BB0_122;
	add.s32 	%r1008, %r1007, %r200;
	mul.wide.u32 	%rd124, %r1008, 4;
	add.s64 	%rd125, %rd2, %rd124;
	ld.global.nc.f32 	%f1081, [%rd125];
$L__BB0_122:
	st.shared.f32 	[%r7+236], %f1081;
	or.b32  	%r1010, %r1095, %r76;
	setp.eq.s32 	%p294, %r1010, 0;
	add.s32 	%r1011, %r1095, %r76;
	setp.gt.u32 	%p295, %r1011, 14;
	setp.eq.s32 	%p296, %r41, 0;
	or.pred  	%p297, %p294, %p296;
	or.pred  	%p298, %p297, %p295;
	mov.f32 	%f1082, 0f00000000;
	@%p298 bra 	$L__BB0_124;
	add.s32 	%r1014, %r1013, %r200;
	mul.wide.u32 	%rd126, %r1014, 4;
	add.s64 	%rd127, %rd2, %rd126;
	ld.global.nc.f32 	%f1082, [%rd127];
$L__BB0_124:
	st.shared.f32 	[%r7+240], %f1082;
	or.b32  	%r1016, %r1095, %r78;
	setp.eq.s32 	%p299, %r1016, 0;
	add.s32 	%r1017, %r1095, %r78;
	setp.gt.u32 	%p300, %r1017, 14;
	setp.eq.s32 	%p301, %r44, 0;
	or.pred  	%p302, %p299, %p301;
	or.pred  	%p303, %p302, %p300;
	mov.f32 	%f1083, 0f00000000;
	@%p303 bra 	$L__BB0_126;
	add.s32 	%r1020, %r1019, %r200;
	mul.wide.u32 	%rd128, %r1020, 4;
	add.s64 	%rd129, %rd2, %rd128;
	ld.global.nc.f32 	%f1083, [%rd129];
$L__BB0_126:
	setp.gt.u32 	%p304, %r1, 12;
	st.shared.f32 	[%r7+244], %f1083;
	@%p304 bra 	$L__BB0_152;
	or.b32  	%r1022, %r1095, %r80;
	setp.eq.s32 	%p305, %r1022, 0;
	add.s32 	%r1023, %r1095, %r80;
	setp.gt.u32 	%p306, %r1023, 14;
	setp.eq.s32 	%p307, %r47, 0;
	or.pred  	%p308, %p305, %p307;
	or.pred  	%p309, %p308, %p306;
	mov.f32 	%f1084, 0f00000000;
	@%p309 bra 	$L__BB0_129;
	add.s32 	%r1026, %r1025, %r200;
	mul.wide.u32 	%rd130, %r1026, 4;
	add.s64 	%rd131, %rd2, %rd130;
	ld.global.nc.f32 	%f1084, [%rd131];
$L__BB0_129:
	st.shared.f32 	[%r7+248], %f1084;
	or.b32  	%r1028, %r1095, %r82;
	setp.eq.s32 	%p310, %r1028, 0;
	add.s32 	%r1029, %r1095, %r82;
	setp.gt.u32 	%p311, %r1029, 14;
	setp.eq.s32 	%p312, %r27, 0;
	or.pred  	%p313, %p310, %p312;
	or.pred  	%p314, %p313, %p311;
	mov.f32 	%f1085, 0f00000000;
	@%p314 bra 	$L__BB0_131;
	add.s32 	%r1032, %r1031, %r200;
	mul.wide.u32 	%rd132, %r1032, 4;
	add.s64 	%rd133, %rd2, %rd132;
	ld.global.nc.f32 	%f1085, [%rd133];
$L__BB0_131:
	st.shared.f32 	[%r7+252], %f1085;
	mov.f32 	%f1086, 0f00000000;
	@%p4 bra 	$L__BB0_133;
	ld.global.nc.f32 	%f1086, [%rd3+1508];
$L__BB0_133:
	st.shared.f32 	[%r7+256], %f1086;
	or.b32  	%r1034, %r1095, %r2;
	setp.eq.s32 	%p315, %r1034, 0;
	add.s32 	%r1035, %r1095, %r2;
	setp.gt.u32 	%p316, %r1035, 14;
	setp.eq.s32 	%p317, %r9, 0;
	or.pred  	%p318, %p315, %p317;
	or.pred  	%p319, %p318, %p316;
	mov.f32 	%f1087, 0f00000000;
	@%p319 bra 	$L__BB0_135;
	add.s32 	%r1038, %r1037, %r200;
	mul.wide.u32 	%rd134, %r1038, 4;
	add.s64 	%rd135, %rd2, %rd134;
	ld.global.nc.f32 	%f1087, [%rd135];
$L__BB0_135:
	st.shared.f32 	[%r7+260], %f1087;
	or.b32  	%r1040, %r1095, %r11;
	setp.eq.s32 	%p320, %r1040, 0;
	add.s32 	%r1041, %r1095, %r11;
	setp.gt.u32 	%p321, %r1041, 14;
	setp.eq.s32 	%p322, %r12, 0;
	or.pred  	%p323, %p320, %p322;
	or.pred  	%p324, %p323, %p321;
	mov.f32 	%f1088, 0f00000000;
	@%p324 bra 	$L__BB0_137;
	add.s32 	%r1044, %r1043, %r200;
	mul.wide.u32 	%rd136, %r1044, 4;
	add.s64 	%rd137, %rd2, %rd136;
	ld.global.nc.f32 	%f1088, [%rd137];
$L__BB0_137:
	st.shared.f32 	[%r7+264], %f1088;
	or.b32  	%r1046, %r1095, %r14;
	setp.eq.s32 	%p325, %r1046, 0;
	add.s32 	%r1047, %r1095, %r14;
	setp.gt.u32 	%p326, %r1047, 14;
	setp.eq.s32 	%p327, %r15, 0;
	or.pred  	%p328, %p325, %p327;
	or.pred  	%p329, %p328, %p326;
	mov.f32 	%f1089, 0f00000000;
	@%p329 bra 	$L__BB0_139;
	add.s32 	%r1050, %r1049, %r200;
	mul.wide.u32 	%rd138, %r1050, 4;
	add.s64 	%rd139, %rd2, %rd138;
	ld.global.nc.f32 	%f1089, [%rd139];
$L__BB0_139:
	st.shared.f32 	[%r7+268], %f1089;
	or.b32  	%r1052, %r1095, %r17;
	setp.eq.s32 	%p330, %r1052, 0;
	add.s32 	%r1053, %r1095, %r17;
	setp.gt.u32 	%p331, %r1053, 14;
	setp.eq.s32 	%p332, %r18, 0;
	or.pred  	%p333, %p330, %p332;
	or.pred  	%p334, %p333, %p331;
	mov.f32 	%f1090, 0f00000000;
	@%p334 bra 	$L__BB0_141;
	add.s32 	%r1056, %r1055, %r200;
	mul.wide.u32 	%rd140, %r1056, 4;
	add.s64 	%rd141, %rd2, %rd140;
	ld.global.nc.f32 	%f1090, [%rd141];
$L__BB0_141:
	st.shared.f32 	[%r7+272], %f1090;
	or.b32  	%r1058, %r1095, %r20;
	setp.eq.s32 	%p335, %r1058, 0;
	add.s32 	%r1059, %r1095, %r20;
	setp.gt.u32 	%p336, %r1059, 14;
	setp.eq.s32 	%p337, %r21, 0;
	or.pred  	%p338, %p335, %p337;
	or.pred  	%p339, %p338, %p336;
	mov.f32 	%f1091, 0f00000000;
	@%p339 bra 	$L__BB0_143;
	add.s32 	%r1062, %r1061, %r200;
	mul.wide.u32 	%rd142, %r1062, 4;
	add.s64 	%rd143, %rd2, %rd142;
	ld.global.nc.f32 	%f1091, [%rd143];
$L__BB0_143:
	st.shared.f32 	[%r7+276], %f1091;
	or.b32  	%r1064, %r1095, %r23;
	setp.eq.s32 	%p340, %r1064, 0;
	add.s32 	%r1065, %r1095, %r23;
	setp.gt.u32 	%p341, %r1065, 14;
	setp.eq.s32 	%p342, %r24, 0;
	or.pred  	%p343, %p340, %p342;
	or.pred  	%p344, %p343, %p341;
	mov.f32 	%f1092, 0f00000000;
	@%p344 bra 	$L__BB0_145;
	add.s32 	%r1068, %r1067, %r200;
	mul.wide.u32 	%rd144, %r1068, 4;
	add.s64 	%rd145, %rd2, %rd144;
	ld.global.nc.f32 	%f1092, [%rd145];
$L__BB0_145:
	st.shared.f32 	[%r7+280], %f1092;
	mov.f32 	%f1093, 0f00000000;
	@%p5 bra 	$L__BB0_147;
	add.s32 	%r1070, %r1069, %r200;
	mul.wide.u32 	%rd146, %r1070, 4;
	add.s64 	%rd147, %rd2, %rd146;
	ld.global.nc.f32 	%f1093, [%rd147];
$L__BB0_147:
	st.shared.f32 	[%r7+284], %f1093;
	mov.f32 	%f1094, 0f00000000;
	@%p2 bra 	$L__BB0_149;
	add.s32 	%r1072, %r1071, %r200;
	mul.wide.u32 	%rd148, %r1072, 4;
	add.s64 	%rd149, %rd2, %rd148;
	ld.global.nc.f32 	%f1094, [%rd149];
$L__BB0_149:
	st.shared.f32 	[%r7+288], %f1094;
	mov.f32 	%f1095, 0f00000000;
	@%p3 bra 	$L__BB0_151;
	add.s32 	%r1074, %r1073, %r200;
	mul.wide.u32 	%rd150, %r1074, 4;
	add.s64 	%rd151, %rd2, %rd150;
	ld.global.nc.f32 	%f1095, [%rd151];
$L__BB0_151:
	st.shared.f32 	[%r7+292], %f1095;
$L__BB0_152:
	setp.gt.u32 	%p345, %r1, 12;
	mul.lo.s32 	%r201, %r1095, 3;
	add.s32 	%r1075, %r201, %r185;
	add.s32 	%r1076, %r1075, %r126;
	add.s32 	%r1077, %r1076, %r125;
	mul.wide.u32 	%rd152, %r1077, 4;
	add.s64 	%rd153, %rd1, %rd152;
	ld.global.nc.f32 	%f236, [%rd153];
	st.shared.f32 	[%r127], %f236;
	add.s32 	%r1078, %r186, %r201;
	mul.wide.u32 	%rd154, %r1078, 4;
	add.s64 	%rd155, %rd1, %rd154;
	ld.global.nc.f32 	%f237, [%rd155];
	st.shared.f32 	[%r127+4], %f237;
	add.s32 	%r1079, %r187, %r201;
	mul.wide.u32 	%rd156, %r1079, 4;
	add.s64 	%rd157, %rd1, %rd156;
	ld.global.nc.f32 	%f238, [%rd157];
	st.shared.f32 	[%r127+8], %f238;
	add.s32 	%r1080, %r188, %r201;
	mul.wide.u32 	%rd158, %r1080, 4;
	add.s64 	%rd159, %rd1, %rd158;
	ld.global.nc.f32 	%f239, [%rd159];
	st.shared.f32 	[%r127+12], %f239;
	add.s32 	%r1081, %r189, %r201;
	mul.wide.u32 	%rd160, %r1081, 4;
	add.s64 	%rd161, %rd1, %rd160;
	ld.global.nc.f32 	%f240, [%rd161];
	st.shared.f32 	[%r127+16], %f240;
	add.s32 	%r1082, %r190, %r201;
	mul.wide.u32 	%rd162, %r1082, 4;
	add.s64 	%rd163, %rd1, %rd162;
	ld.global.nc.f32 	%f241, [%rd163];
	st.shared.f32 	[%r127+20], %f241;
	add.s32 	%r1083, %r191, %r201;
	mul.wide.u32 	%rd164, %r1083, 4;
	add.s64 	%rd165, %rd1, %rd164;
	ld.global.nc.f32 	%f242, [%rd165];
	st.shared.f32 	[%r127+24], %f242;
	add.s32 	%r1084, %r192, %r201;
	mul.wide.u32 	%rd166, %r1084, 4;
	add.s64 	%rd167, %rd1, %rd166;
	ld.global.nc.f32 	%f243, [%rd167];
	st.shared.f32 	[%r127+28], %f243;
	add.s32 	%r1085, %r193, %r201;
	mul.wide.u32 	%rd168, %r1085, 4;
	add.s64 	%rd169, %rd1, %rd168;
	ld.global.nc.f32 	%f244, [%rd169];
	st.shared.f32 	[%r127+32], %f244;
	add.s32 	%r1086, %r194, %r201;
	mul.wide.u32 	%rd170, %r1086, 4;
	add.s64 	%rd171, %rd1, %rd170;
	ld.global.nc.f32 	%f245, [%rd171];
	st.shared.f32 	[%r127+36], %f245;
	@%p345 bra 	$L__BB0_154;
	add.s32 	%r1087, %r195, %r201;
	mul.wide.u32 	%rd172, %r1087, 4;
	add.s64 	%rd173, %rd1, %rd172;
	ld.global.nc.f32 	%f246, [%rd173];
	st.shared.f32 	[%r127+40], %f246;
	add.s32 	%r1088, %r196, %r201;
	mul.wide.u32 	%rd174, %r1088, 4;
	add.s64 	%rd175, %rd1, %rd174;
	ld.global.nc.f32 	%f247, [%rd175];
	st.shared.f32 	[%r127+44], %f247;
	add.s32 	%r1089, %r197, %r201;
	mul.wide.u32 	%rd176, %r1089, 4;
	add.s64 	%rd177, %rd1, %rd176;
	ld.global.nc.f32 	%f248, [%rd177];
	st.shared.f32 	[%r127+48], %f248;
	add.s32 	%r1090, %r198, %r201;
	mul.wide.u32 	%rd178, %r1090, 4;
	add.s64 	%rd179, %rd1, %rd178;
	ld.global.nc.f32 	%f249, [%rd179];
	st.shared.f32 	[%r127+52], %f249;
$L__BB0_154:
	bar.sync 	0;
	ld.shared.f32 	%f250, [%r141];
	ld.shared.f32 	%f251, [%r141+4];
	ld.shared.f32 	%f252, [%r141+8];
	ld.shared.f32 	%f253, [%r141+64];
	ld.shared.f32 	%f254, [%r141+68];
	ld.shared.f32 	%f255, [%r141+72];
	ld.shared.f32 	%f256, [%r141+128];
	ld.shared.f32 	%f257, [%r141+132];
	ld.shared.f32 	%f258, [%r141+136];
	ld.shared.f32 	%f259, [%r141+192];
	ld.shared.f32 	%f260, [%r141+196];
	ld.shared.f32 	%f261, [%r141+200];
	ld.shared.f32 	%f262, [%r141+256];
	ld.shared.f32 	%f263, [%r141+260];
	ld.shared.f32 	%f264, [%r141+264];
	ld.shared.f32 	%f265, [%r141+320];
	ld.shared.f32 	%f266, [%r141+324];
	ld.shared.f32 	%f267, [%r141+328];
	ld.shared.f32 	%f268, [%r141+384];
	ld.shared.f32 	%f269, [%r141+388];
	ld.shared.f32 	%f270, [%r141+392];
	ld.shared.f32 	%f271, [%r141+448];
	ld.shared.f32 	%f272, [%r141+452];
	ld.shared.f32 	%f273, [%r141+456];
	ld.shared.f32 	%f274, [_ZZ24default_function_kernel0E13kernel_shared];
	ld.shared.f32 	%f275, [_ZZ24default_function_kernel0E13kernel_shared+4];
	ld.shared.f32 	%f276, [_ZZ24default_function_kernel0E13kernel_shared+8];
	ld.shared.f32 	%f277, [_ZZ24default_function_kernel0E13kernel_shared+12];
	ld.shared.f32 	%f278, [_ZZ24default_function_kernel0E13kernel_shared+16];
	ld.shared.f32 	%f279, [_ZZ24default_function_kernel0E13kernel_shared+20];
	ld.shared.f32 	%f280, [_ZZ24default_function_kernel0E13kernel_shared+24];
	ld.shared.f32 	%f281, [_ZZ24default_function_kernel0E13kernel_shared+28];
	ld.shared.f32 	%f282, [_ZZ24default_function_kernel0E13kernel_shared+32];
	ld.shared.f32 	%f283, [_ZZ24default_function_kernel0E13kernel_shared+36];
	ld.shared.f32 	%f284, [_ZZ24default_function_kernel0E13kernel_shared+40];
	ld.shared.f32 	%f285, [_ZZ24default_function_kernel0E13kernel_shared+44];
	ld.shared.f32 	%f286, [_ZZ24default_function_kernel0E13kernel_shared+384];
	ld.shared.f32 	%f287, [_ZZ24default_function_kernel0E13kernel_shared+388];
	ld.shared.f32 	%f288, [_ZZ24default_function_kernel0E13kernel_shared+392];
	ld.shared.f32 	%f289, [_ZZ24default_function_kernel0E13kernel_shared+396];
	ld.shared.f32 	%f290, [_ZZ24default_function_kernel0E13kernel_shared+400];
	ld.shared.f32 	%f291, [_ZZ24default_function_kernel0E13kernel_shared+404];
	ld.shared.f32 	%f292, [_ZZ24default_function_kernel0E13kernel_shared+408];
	ld.shared.f32 	%f293, [_ZZ24default_function_kernel0E13kernel_shared+412];
	ld.shared.f32 	%f294, [_ZZ24default_function_kernel0E13kernel_shared+416];
	ld.shared.f32 	%f295, [_ZZ24default_function_kernel0E13kernel_shared+420];
	ld.shared.f32 	%f296, [_ZZ24default_function_kernel0E13kernel_shared+424];
	ld.shared.f32 	%f297, [_ZZ24default_function_kernel0E13kernel_shared+428];
	fma.rn.f32 	%f298, %f250, %f274, %f1021;
	fma.rn.f32 	%f299, %f253, %f274, %f1020;
	fma.rn.f32 	%f300, %f250, %f286, %f1019;
	fma.rn.f32 	%f301, %f253, %f286, %f1018;
	fma.rn.f32 	%f302, %f251, %f275, %f298;
	fma.rn.f32 	%f303, %f254, %f275, %f299;
	fma.rn.f32 	%f304, %f251, %f287, %f300;
	fma.rn.f32 	%f305, %f254, %f287, %f301;
	fma.rn.f32 	%f306, %f252, %f276, %f302;
	fma.rn.f32 	%f307, %f255, %f276, %f303;
	fma.rn.f32 	%f308, %f252, %f288, %f304;
	fma.rn.f32 	%f309, %f255, %f288, %f305;
	fma.rn.f32 	%f310, %f256, %f277, %f306;
	fma.rn.f32 	%f311, %f259, %f277, %f307;
	fma.rn.f32 	%f312, %f256, %f289, %f308;
	fma.rn.f32 	%f313, %f259, %f289, %f309;
	fma.rn.f32 	%f314, %f257, %f278, %f310;
	fma.rn.f32 	%f315, %f260, %f278, %f311;
	fma.rn.f32 	%f316, %f257, %f290, %f312;
	fma.rn.f32 	%f317, %f260, %f290, %f313;
	fma.rn.f32 	%f318, %f258, %f279, %f314;
	fma.rn.f32 	%f319, %f261, %f279, %f315;
	fma.rn.f32 	%f320, %f258, %f291, %f316;
	fma.rn.f32 	%f321, %f261, %f291, %f317;
	fma.rn.f32 	%f322, %f262, %f280, %f318;
	fma.rn.f32 	%f323, %f265, %f280, %f319;
	fma.rn.f32 	%f324, %f262, %f292, %f320;
	fma.rn.f32 	%f325, %f265, %f292, %f321;
	fma.rn.f32 	%f326, %f263, %f281, %f322;
	fma.rn.f32 	%f327, %f266, %f281, %f323;
	fma.rn.f32 	%f328, %f263, %f293, %f324;
	fma.rn.f32 	%f329, %f266, %f293, %f325;
	fma.rn.f32 	%f330, %f264, %f282, %f326;
	fma.rn.f32 	%f331, %f267, %f282, %f327;
	fma.rn.f32 	%f332, %f264, %f294, %f328;
	fma.rn.f32 	%f333, %f267, %f294, %f329;
	fma.rn.f32 	%f334, %f268, %f283, %f330;
	fma.rn.f32 	%f335, %f271, %f283, %f331;
	fma.rn.f32 	%f336, %f268, %f295, %f332;
	fma.rn.f32 	%f337, %f271, %f295, %f333;
	fma.rn.f32 	%f338, %f269, %f284, %f334;
	fma.rn.f32 	%f339, %f272, %f284, %f335;
	fma.rn.f32 	%f340, %f269, %f296, %f336;
	fma.rn.f32 	%f341, %f272, %f296, %f337;
	fma.rn.f32 	%f342, %f270, %f285, %f338;
	fma.rn.f32 	%f343, %f273, %f285, %f339;
	fma.rn.f32 	%f344, %f270, %f297, %f340;
	fma.rn.f32 	%f345, %f273, %f297, %f341;
	ld.shared.f32 	%f346, [%r141+512];
	ld.shared.f32 	%f347, [%r141+516];
	ld.shared.f32 	%f348, [%r141+520];
	ld.shared.f32 	%f349, [%r141+576];
	ld.shared.f32 	%f350, [%r141+580];
	ld.shared.f32 	%f351, [%r141+584];
	ld.shared.f32 	%f352, [%r141+640];
	ld.shared.f32 	%f353, [%r141+644];
	ld.shared.f32 	%f354, [%r141+648];
	ld.shared.f32 	%f355, [%r141+704];
	ld.shared.f32 	%f356, [%r141+708];
	ld.shared.f32 	%f357, [%r141+712];
	ld.shared.f32 	%f358, [%r141+768];
	ld.shared.f32 	%f359, [%r141+772];
	ld.shared.f32 	%f360, [%r141+776];
	ld.shared.f32 	%f361, [%r141+832];
	ld.shared.f32 	%f362, [%r141+836];
	ld.shared.f32 	%f363, [%r141+840];
	ld.shared.f32 	%f364, [%r141+896];
	ld.shared.f32 	%f365, [%r141+900];
	ld.shared.f32 	%f366, [%r141+904];
	ld.shared.f32 	%f367, [%r141+960];
	ld.shared.f32 	%f368, [%r141+964];
	ld.shared.f32 	%f369, [%r141+968];
	ld.shared.f32 	%f370, [_ZZ24default_function_kernel0E13kernel_shared+48];
	ld.shared.f32 	%f371, [_ZZ24default_function_kernel0E13kernel_shared+52];
	ld.shared.f32 	%f372, [_ZZ24default_function_kernel0E13kernel_shared+56];
	ld.shared.f32 	%f373, [_ZZ24default_function_kernel0E13kernel_shared+60];
	ld.shared.f32 	%f374, [_ZZ24default_function_kernel0E13kernel_shared+64];
	ld.shared.f32 	%f375, [_ZZ24default_function_kernel0E13kernel_shared+68];
	ld.shared.f32 	%f376, [_ZZ24default_function_kernel0E13kernel_shared+72];
	ld.shared.f32 	%f377, [_ZZ24default_function_kernel0E13kernel_shared+76];
	ld.shared.f32 	%f378, [_ZZ24default_function_kernel0E13kernel_shared+80];
	ld.shared.f32 	%f379, [_ZZ24default_function_kernel0E13kernel_shared+84];
	ld.shared.f32 	%f380, [_ZZ24default_function_kernel0E13kernel_shared+88];
	ld.shared.f32 	%f381, [_ZZ24default_function_kernel0E13kernel_shared+92];
	ld.shared.f32 	%f382, [_ZZ24default_function_kernel0E13kernel_shared+432];
	ld.shared.f32 	%f383, [_ZZ24default_function_kernel0E13kernel_shared+436];
	ld.shared.f32 	%f384, [_ZZ24default_function_kernel0E13kernel_shared+440];
	ld.shared.f32 	%f385, [_ZZ24default_function_kernel0E13kernel_shared+444];
	ld.shared.f32 	%f386, [_ZZ24default_function_kernel0E13kernel_shared+448];
	ld.shared.f32 	%f387, [_ZZ24default_function_kernel0E13kernel_shared+452];
	ld.shared.f32 	%f388, [_ZZ24default_function_kernel0E13kernel_shared+456];
	ld.shared.f32 	%f389, [_ZZ24default_function_kernel0E13kernel_shared+460];
	ld.shared.f32 	%f390, [_ZZ24default_function_kernel0E13kernel_shared+464];
	ld.shared.f32 	%f391, [_ZZ24default_function_kernel0E13kernel_shared+468];
	ld.shared.f32 	%f392, [_ZZ24default_function_kernel0E13kernel_shared+472];
	ld.shared.f32 	%f393, [_ZZ24default_function_kernel0E13kernel_shared+476];
	fma.rn.f32 	%f394, %f346, %f370, %f342;
	fma.rn.f32 	%f395, %f349, %f370, %f343;
	fma.rn.f32 	%f396, %f346, %f382, %f344;
	fma.rn.f32 	%f397, %f349, %f382, %f345;
	fma.rn.f32 	%f398, %f347, %f371, %f394;
	fma.rn.f32 	%f399, %f350, %f371, %f395;
	fma.rn.f32 	%f400, %f347, %f383, %f396;
	fma.rn.f32 	%f401, %f350, %f383, %f397;
	fma.rn.f32 	%f402, %f348, %f372, %f398;
	fma.rn.f32 	%f403, %f351, %f372, %f399;
	fma.rn.f32 	%f404, %f348, %f384, %f400;
	fma.rn.f32 	%f405, %f351, %f384, %f401;
	fma.rn.f32 	%f406, %f352, %f373, %f402;
	fma.rn.f32 	%f407, %f355, %f373, %f403;
	fma.rn.f32 	%f408, %f352, %f385, %f404;
	fma.rn.f32 	%f409, %f355, %f385, %f405;
	fma.rn.f32 	%f410, %f353, %f374, %f406;
	fma.rn.f32 	%f411, %f356, %f374, %f407;
	fma.rn.f32 	%f412, %f353, %f386, %f408;
	fma.rn.f32 	%f413, %f356, %f386, %f409;
	fma.rn.f32 	%f414, %f354, %f375, %f410;
	fma.rn.f32 	%f415, %f357, %f375, %f411;
	fma.rn.f32 	%f416, %f354, %f387, %f412;
	fma.rn.f32 	%f417, %f357, %f387, %f413;
	fma.rn.f32 	%f418, %f358, %f376, %f414;
	fma.rn.f32 	%f419, %f361, %f376, %f415;
	fma.rn.f32 	%f420, %f358, %f388, %f416;
	fma.rn.f32 	%f421, %f361, %f388, %f417;
	fma.rn.f32 	%f422, %f359, %f377, %f418;
	fma.rn.f32 	%f423, %f362, %f377, %f419;
	fma.rn.f32 	%f424, %f359, %f389, %f420;
	fma.rn.f32 	%f425, %f362, %f389, %f421;
	fma.rn.f32 	%f426, %f360, %f378, %f422;
	fma.rn.f32 	%f427, %f363, %f378, %f423;
	fma.rn.f32 	%f428, %f360, %f390, %f424;
	fma.rn.f32 	%f429, %f363, %f390, %f425;
	fma.rn.f32 	%f430, %f364, %f379, %f426;
	fma.rn.f32 	%f431, %f367, %f379, %f427;
	fma.rn.f32 	%f432, %f364, %f391, %f428;
	fma.rn.f32 	%f433, %f367, %f391, %f429;
	fma.rn.f32 	%f434, %f365, %f380, %f430;
	fma.rn.f32 	%f435, %f368, %f380, %f431;
	fma.rn.f32 	%f436, %f365, %f392, %f432;
	fma.rn.f32 	%f437, %f368, %f392, %f433;
	fma.rn.f32 	%f438, %f366, %f381, %f434;
	fma.rn.f32 	%f439, %f369, %f381, %f435;
	fma.rn.f32 	%f440, %f366, %f393, %f436;
	fma.rn.f32 	%f441, %f369, %f393, %f437;
	ld.shared.f32 	%f442, [%r141+1024];
	ld.shared.f32 	%f443, [%r141+1028];
	ld.shared.f32 	%f444, [%r141+1032];
	ld.shared.f32 	%f445, [%r141+1088];
	ld.shared.f32 	%f446, [%r141+1092];
	ld.shared.f32 	%f447, [%r141+1096];
	ld.shared.f32 	%f448, [%r141+1152];
	ld.shared.f32 	%f449, [%r141+1156];
	ld.shared.f32 	%f450, [%r141+1160];
	ld.shared.f32 	%f451, [%r141+1216];
	ld.shared.f32 	%f452, [%r141+1220];
	ld.shared.f32 	%f453, [%r141+1224];
	ld.shared.f32 	%f454, [%r141+1280];
	ld.shared.f32 	%f455, [%r141+1284];
	ld.shared.f32 	%f456, [%r141+1288];
	ld.shared.f32 	%f457, [%r141+1344];
	ld.shared.f32 	%f458, [%r141+1348];
	ld.shared.f32 	%f459, [%r141+1352];
	ld.shared.f32 	%f460, [%r141+1408];
	ld.shared.f32 	%f461, [%r141+1412];
	ld.shared.f32 	%f462, [%r141+1416];
	ld.shared.f32 	%f463, [%r141+1472];
	ld.shared.f32 	%f464, [%r141+1476];
	ld.shared.f32 	%f465, [%r141+1480];
	ld.shared.f32 	%f466, [_ZZ24default_function_kernel0E13kernel_shared+96];
	ld.shared.f32 	%f467, [_ZZ24default_function_kernel0E13kernel_shared+100];
	ld.shared.f32 	%f468, [_ZZ24default_function_kernel0E13kernel_shared+104];
	ld.shared.f32 	%f469, [_ZZ24default_function_kernel0E13kernel_shared+108];
	ld.shared.f32 	%f470, [_ZZ24default_function_kernel0E13kernel_shared+112];
	ld.shared.f32 	%f471, [_ZZ24default_function_kernel0E13kernel_shared+116];
	ld.shared.f32 	%f472, [_ZZ24default_function_kernel0E13kernel_shared+120];
	ld.shared.f32 	%f473, [_ZZ24default_function_kernel0E13kernel_shared+124];
	ld.shared.f32 	%f474, [_ZZ24default_function_kernel0E13kernel_shared+128];
	ld.shared.f32 	%f475, [_ZZ24default_function_kernel0E13kernel_shared+132];
	ld.shared.f32 	%f476, [_ZZ24default_function_kernel0E13kernel_shared+136];
	ld.shared.f32 	%f477, [_ZZ24default_function_kernel0E13kernel_shared+140];
	ld.shared.f32 	%f478, [_ZZ24default_function_kernel0E13kernel_shared+480];
	ld.shared.f32 	%f479, [_ZZ24default_function_kernel0E13kernel_shared+484];
	ld.shared.f32 	%f480, [_ZZ24default_function_kernel0E13kernel_shared+488];
	ld.shared.f32 	%f481, [_ZZ24default_function_kernel0E13kernel_shared+492];
	ld.shared.f32 	%f482, [_ZZ24default_function_kernel0E13kernel_shared+496];
	ld.shared.f32 	%f483, [_ZZ24default_function_kernel0E13kernel_shared+500];
	ld.shared.f32 	%f484, [_ZZ24default_function_kernel0E13kernel_shared+504];
	ld.shared.f32 	%f485, [_ZZ24default_function_kernel0E13kernel_shared+508];
	ld.shared.f32 	%f486, [_ZZ24default_function_kernel0E13kernel_shared+512];
	ld.shared.f32 	%f487, [_ZZ24default_function_kernel0E13kernel_shared+516];
	ld.shared.f32 	%f488, [_ZZ24default_function_kernel0E13kernel_shared+520];
	ld.shared.f32 	%f489, [_ZZ24default_function_kernel0E13kernel_shared+524];
	fma.rn.f32 	%f490, %f442, %f466, %f438;
	fma.rn.f32 	%f491, %f445, %f466, %f439;
	fma.rn.f32 	%f492, %f442, %f478, %f440;
	fma.rn.f32 	%f493, %f445, %f478, %f441;
	fma.rn.f32 	%f494, %f443, %f467, %f490;
	fma.rn.f32 	%f495, %f446, %f467, %f491;
	fma.rn.f32 	%f496, %f443, %f479, %f492;
	fma.rn.f32 	%f497, %f446, %f479, %f493;
	fma.rn.f32 	%f498, %f444, %f468, %f494;
	fma.rn.f32 	%f499, %f447, %f468, %f495;
	fma.rn.f32 	%f500, %f444, %f480, %f496;
	fma.rn.f32 	%f501, %f447, %f480, %f497;
	fma.rn.f32 	%f502, %f448, %f469, %f498;
	fma.rn.f32 	%f503, %f451, %f469, %f499;
	fma.rn.f32 	%f504, %f448, %f481, %f500;
	fma.rn.f32 	%f505, %f451, %f481, %f501;
	fma.rn.f32 	%f506, %f449, %f470, %f502;
	fma.rn.f32 	%f507, %f452, %f470, %f503;
	fma.rn.f32 	%f508, %f449, %f482, %f504;
	fma.rn.f32 	%f509, %f452, %f482, %f505;
	fma.rn.f32 	%f510, %f450, %f471, %f506;
	fma.rn.f32 	%f511, %f453, %f471, %f507;
	fma.rn.f32 	%f512, %f450, %f483, %f508;
	fma.rn.f32 	%f513, %f453, %f483, %f509;
	fma.rn.f32 	%f514, %f454, %f472, %f510;
	fma.rn.f32 	%f515, %f457, %f472, %f511;
	fma.rn.f32 	%f516, %f454, %f484, %f512;
	fma.rn.f32 	%f517, %f457, %f484, %f513;
	fma.rn.f32 	%f518, %f455, %f473, %f514;
	fma.rn.f32 	%f519, %f458, %f473, %f515;
	fma.rn.f32 	%f520, %f455, %f485, %f516;
	fma.rn.f32 	%f521, %f458, %f485, %f517;
	fma.rn.f32 	%f522, %f456, %f474, %f518;
	fma.rn.f32 	%f523, %f459, %f474, %f519;
	fma.rn.f32 	%f524, %f456, %f486, %f520;
	fma.rn.f32 	%f525, %f459, %f486, %f521;
	fma.rn.f32 	%f526, %f460, %f475, %f522;
	fma.rn.f32 	%f527, %f463, %f475, %f523;
	fma.rn.f32 	%f528, %f460, %f487, %f524;
	fma.rn.f32 	%f529, %f463, %f487, %f525;
	fma.rn.f32 	%f530, %f461, %f476, %f526;
	fma.rn.f32 	%f531, %f464, %f476, %f527;
	fma.rn.f32 	%f532, %f461, %f488, %f528;
	fma.rn.f32 	%f533, %f464, %f488, %f529;
	fma.rn.f32 	%f534, %f462, %f477, %f530;
	fma.rn.f32 	%f535, %f465, %f477, %f531;
	fma.rn.f32 	%f536, %f462, %f489, %f532;
	fma.rn.f32 	%f537, %f465, %f489, %f533;
	ld.shared.f32 	%f538, [%r141+1536];
	ld.shared.f32 	%f539, [%r141+1540];
	ld.shared.f32 	%f540, [%r141+1544];
	ld.shared.f32 	%f541, [%r141+1600];
	ld.shared.f32 	%f542, [%r141+1604];
	ld.shared.f32 	%f543, [%r141+1608];
	ld.shared.f32 	%f544, [%r141+1664];
	ld.shared.f32 	%f545, [%r141+1668];
	ld.shared.f32 	%f546, [%r141+1672];
	ld.shared.f32 	%f547, [%r141+1728];
	ld.shared.f32 	%f548, [%r141+1732];
	ld.shared.f32 	%f549, [%r141+1736];
	ld.shared.f32 	%f550, [%r141+1792];
	ld.shared.f32 	%f551, [%r141+1796];
	ld.shared.f32 	%f552, [%r141+1800];
	ld.shared.f32 	%f553, [%r141+1856];
	ld.shared.f32 	%f554, [%r141+1860];
	ld.shared.f32 	%f555, [%r141+1864];
	ld.shared.f32 	%f556, [%r141+1920];
	ld.shared.f32 	%f557, [%r141+1924];
	ld.shared.f32 	%f558, [%r141+1928];
	ld.shared.f32 	%f559, [%r141+1984];
	ld.shared.f32 	%f560, [%r141+1988];
	ld.shared.f32 	%f561, [%r141+1992];
	ld.shared.f32 	%f562, [_ZZ24default_function_kernel0E13kernel_shared+144];
	ld.shared.f32 	%f563, [_ZZ24default_function_kernel0E13kernel_shared+148];
	ld.shared.f32 	%f564, [_ZZ24default_function_kernel0E13kernel_shared+152];
	ld.shared.f32 	%f565, [_ZZ24default_function_kernel0E13kernel_shared+156];
	ld.shared.f32 	%f566, [_ZZ24default_function_kernel0E13kernel_shared+160];
	ld.shared.f32 	%f567, [_ZZ24default_function_kernel0E13kernel_shared+164];
	ld.shared.f32 	%f568, [_ZZ24default_function_kernel0E13kernel_shared+168];
	ld.shared.f32 	%f569, [_ZZ24default_function_kernel0E13kernel_shared+172];
	ld.shared.f32 	%f570, [_ZZ24default_function_kernel0E13kernel_shared+176];
	ld.shared.f32 	%f571, [_ZZ24default_function_kernel0E13kernel_shared+180];
	ld.shared.f32 	%f572, [_ZZ24default_function_kernel0E13kernel_shared+184];
	ld.shared.f32 	%f573, [_ZZ24default_function_kernel0E13kernel_shared+188];
	ld.shared.f32 	%f574, [_ZZ24default_function_kernel0E13kernel_shared+528];
	ld.shared.f32 	%f575, [_ZZ24default_function_kernel0E13kernel_shared+532];
	ld.shared.f32 	%f576, [_ZZ24default_function_kernel0E13kernel_shared+536];
	ld.shared.f32 	%f577, [_ZZ24default_function_kernel0E13kernel_shared+540];
	ld.shared.f32 	%f578, [_ZZ24default_function_kernel0E13kernel_shared+544];
	ld.shared.f32 	%f579, [_ZZ24default_function_kernel0E13kernel_shared+548];
	ld.shared.f32 	%f580, [_ZZ24default_function_kernel0E13kernel_shared+552];
	ld.shared.f32 	%f581, [_ZZ24default_function_kernel0E13kernel_shared+556];
	ld.shared.f32 	%f582, [_ZZ24default_function_kernel0E13kernel_shared+560];
	ld.shared.f32 	%f583, [_ZZ24default_function_kernel0E13kernel_shared+564];
	ld.shared.f32 	%f584, [_ZZ24default_function_kernel0E13kernel_shared+568];
	ld.shared.f32 	%f585, [_ZZ24default_function_kernel0E13kernel_shared+572];
	fma.rn.f32 	%f586, %f538, %f562, %f534;
	fma.rn.f32 	%f587, %f541, %f562, %f535;
	fma.rn.f32 	%f588, %f538, %f574, %f536;
	fma.rn.f32 	%f589, %f541, %f574, %f537;
	fma.rn.f32 	%f590, %f539, %f563, %f586;
	fma.rn.f32 	%f591, %f542, %f563, %f587;
	fma.rn.f32 	%f592, %f539, %f575, %f588;
	fma.rn.f32 	%f593, %f542, %f575, %f589;
	fma.rn.f32 	%f594, %f540, %f564, %f590;
	fma.rn.f32 	%f595, %f543, %f564, %f591;
	fma.rn.f32 	%f596, %f540, %f576, %f592;
	fma.rn.f32 	%f597, %f543, %f576, %f593;
	fma.rn.f32 	%f598, %f544, %f565, %f594;
	fma.rn.f32 	%f599, %f547, %f565, %f595;
	fma.rn.f32 	%f600, %f544, %f577, %f596;
	fma.rn.f32 	%f601, %f547, %f577, %f597;
	fma.rn.f32 	%f602, %f545, %f566, %f598;
	fma.rn.f32 	%f603, %f548, %f566, %f599;
	fma.rn.f32 	%f604, %f545, %f578, %f600;
	fma.rn.f32 	%f605, %f548, %f578, %f601;
	fma.rn.f32 	%f606, %f546, %f567, %f602;
	fma.rn.f32 	%f607, %f549, %f567, %f603;
	fma.rn.f32 	%f608, %f546, %f579, %f604;
	fma.rn.f32 	%f609, %f549, %f579, %f605;
	fma.rn.f32 	%f610, %f550, %f568, %f606;
	fma.rn.f32 	%f611, %f553, %f568, %f607;
	fma.rn.f32 	%f612, %f550, %f580, %f608;
	fma.rn.f32 	%f613, %f553, %f580, %f609;
	fma.rn.f32 	%f614, %f551, %f569, %f610;
	fma.rn.f32 	%f615, %f554, %f569, %f611;
	fma.rn.f32 	%f616, %f551, %f581, %f612;
	fma.rn.f32 	%f617, %f554, %f581, %f613;
	fma.rn.f32 	%f618, %f552, %f570, %f614;
	fma.rn.f32 	%f619, %f555, %f570, %f615;
	fma.rn.f32 	%f620, %f552, %f582, %f616;
	fma.rn.f32 	%f621, %f555, %f582, %f617;
	fma.rn.f32 	%f622, %f556, %f571, %f618;
	fma.rn.f32 	%f623, %f559, %f571, %f619;
	fma.rn.f32 	%f624, %f556, %f583, %f620;
	fma.rn.f32 	%f625, %f559, %f583, %f621;
	fma.rn.f32 	%f626, %f557, %f572, %f622;
	fma.rn.f32 	%f627, %f560, %f572, %f623;
	fma.rn.f32 	%f628, %f557, %f584, %f624;
	fma.rn.f32 	%f629, %f560, %f584, %f625;
	fma.rn.f32 	%f630, %f558, %f573, %f626;
	fma.rn.f32 	%f631, %f561, %f573, %f627;
	fma.rn.f32 	%f632, %f558, %f585, %f628;
	fma.rn.f32 	%f633, %f561, %f585, %f629;
	ld.shared.f32 	%f634, [%r141+2048];
	ld.shared.f32 	%f635, [%r141+2052];
	ld.shared.f32 	%f636, [%r141+2056];
	ld.shared.f32 	%f637, [%r141+2112];
	ld.shared.f32 	%f638, [%r141+2116];
	ld.shared.f32 	%f639, [%r141+2120];
	ld.shared.f32 	%f640, [%r141+2176];
	ld.shared.f32 	%f641, [%r141+2180];
	ld.shared.f32 	%f642, [%r141+2184];
	ld.shared.f32 	%f643, [%r141+2240];
	ld.shared.f32 	%f644, [%r141+2244];
	ld.shared.f32 	%f645, [%r141+2248];
	ld.shared.f32 	%f646, [%r141+2304];
	ld.shared.f32 	%f647, [%r141+2308];
	ld.shared.f32 	%f648, [%r141+2312];
	ld.shared.f32 	%f649, [%r141+2368];
	ld.shared.f32 	%f650, [%r141+2372];
	ld.shared.f32 	%f651, [%r141+2376];
	ld.shared.f32 	%f652, [%r141+2432];
	ld.shared.f32 	%f653, [%r141+2436];
	ld.shared.f32 	%f654, [%r141+2440];
	ld.shared.f32 	%f655, [%r141+2496];
	ld.shared.f32 	%f656, [%r141+2500];
	ld.shared.f32 	%f657, [%r141+2504];
	ld.shared.f32 	%f658, [_ZZ24default_function_kernel0E13kernel_shared+192];
	ld.shared.f32 	%f659, [_ZZ24default_function_kernel0E13kernel_shared+196];
	ld.shared.f32 	%f660, [_ZZ24default_function_kernel0E13kernel_shared+200];
	ld.shared.f32 	%f661, [_ZZ24default_function_kernel0E13kernel_shared+204];
	ld.shared.f32 	%f662, [_ZZ24default_function_kernel0E13kernel_shared+208];
	ld.shared.f32 	%f663, [_ZZ24default_function_kernel0E13kernel_shared+212];
	ld.shared.f32 	%f664, [_ZZ24default_function_kernel0E13kernel_shared+216];
	ld.shared.f32 	%f665, [_ZZ24default_function_kernel0E13kernel_shared+220];
	ld.shared.f32 	%f666, [_ZZ24default_function_kernel0E13kernel_shared+224];
	ld.shared.f32 	%f667, [_ZZ24default_function_kernel0E13kernel_shared+228];
	ld.shared.f32 	%f668, [_ZZ24default_function_kernel0E13kernel_shared+232];
	ld.shared.f32 	%f669, [_ZZ24default_function_kernel0E13kernel_shared+236];
	ld.shared.f32 	%f670, [_ZZ24default_function_kernel0E13kernel_shared+576];
	ld.shared.f32 	%f671, [_ZZ24default_function_kernel0E13kernel_shared+580];
	ld.shared.f32 	%f672, [_ZZ24default_function_kernel0E13kernel_shared+584];
	ld.shared.f32 	%f673, [_ZZ24default_function_kernel0E13kernel_shared+588];
	ld.shared.f32 	%f674, [_ZZ24default_function_kernel0E13kernel_shared+592];
	ld.shared.f32 	%f675, [_ZZ24default_function_kernel0E13kernel_shared+596];
	ld.shared.f32 	%f676, [_ZZ24default_function_kernel0E13kernel_shared+600];
	ld.shared.f32 	%f677, [_ZZ24default_function_kernel0E13kernel_shared+604];
	ld.shared.f32 	%f678, [_ZZ24default_function_kernel0E13kernel_shared+608];
	ld.shared.f32 	%f679, [_ZZ24default_function_kernel0E13kernel_shared+612];
	ld.shared.f32 	%f680, [_ZZ24default_function_kernel0E13kernel_shared+616];
	ld.shared.f32 	%f681, [_ZZ24default_function_kernel0E13kernel_shared+620];
	fma.rn.f32 	%f682, %f634, %f658, %f630;
	fma.rn.f32 	%f683, %f637, %f658, %f631;
	fma.rn.f32 	%f684, %f634, %f670, %f632;
	fma.rn.f32 	%f685, %f637, %f670, %f633;
	fma.rn.f32 	%f686, %f635, %f659, %f682;
	fma.rn.f32 	%f687, %f638, %f659, %f683;
	fma.rn.f32 	%f688, %f635, %f671, %f684;
	fma.rn.f32 	%f689, %f638, %f671, %f685;
	fma.rn.f32 	%f690, %f636, %f660, %f686;
	fma.rn.f32 	%f691, %f639, %f660, %f687;
	fma.rn.f32 	%f692, %f636, %f672, %f688;
	fma.rn.f32 	%f693, %f639, %f672, %f689;
	fma.rn.f32 	%f694, %f640, %f661, %f690;
	fma.rn.f32 	%f695, %f643, %f661, %f691;
	fma.rn.f32 	%f696, %f640, %f673, %f692;
	fma.rn.f32 	%f697, %f643, %f673, %f693;
	fma.rn.f32 	%f698, %f641, %f662, %f694;
	fma.rn.f32 	%f699, %f644, %f662, %f695;
	fma.rn.f32 	%f700, %f641, %f674, %f696;
	fma.rn.f32 	%f701, %f644, %f674, %f697;
	fma.rn.f32 	%f702, %f642, %f663, %f698;
	fma.rn.f32 	%f703, %f645, %f663, %f699;
	fma.rn.f32 	%f704, %f642, %f675, %f700;
	fma.rn.f32 	%f705, %f645, %f675, %f701;
	fma.rn.f32 	%f706, %f646, %f664, %f702;
	fma.rn.f32 	%f707, %f649, %f664, %f703;
	fma.rn.f32 	%f708, %f646, %f676, %f704;
	fma.rn.f32 	%f709, %f649, %f676, %f705;
	fma.rn.f32 	%f710, %f647, %f665, %f706;
	fma.rn.f32 	%f711, %f650, %f665, %f707;
	fma.rn.f32 	%f712, %f647, %f677, %f708;
	fma.rn.f32 	%f713, %f650, %f677, %f709;
	fma.rn.f32 	%f714, %f648, %f666, %f710;
	fma.rn.f32 	%f715, %f651, %f666, %f711;
	fma.rn.f32 	%f716, %f648, %f678, %f712;
	fma.rn.f32 	%f717, %f651, %f678, %f713;
	fma.rn.f32 	%f718, %f652, %f667, %f714;
	fma.rn.f32 	%f719, %f655, %f667, %f715;
	fma.rn.f32 	%f720, %f652, %f679, %f716;
	fma.rn.f32 	%f721, %f655, %f679, %f717;
	fma.rn.f32 	%f722, %f653, %f668, %f718;
	fma.rn.f32 	%f723, %f656, %f668, %f719;
	fma.rn.f32 	%f724, %f653, %f680, %f720;
	fma.rn.f32 	%f725, %f656, %f680, %f721;
	fma.rn.f32 	%f726, %f654, %f669, %f722;
	fma.rn.f32 	%f727, %f657, %f669, %f723;
	fma.rn.f32 	%f728, %f654, %f681, %f724;
	fma.rn.f32 	%f729, %f657, %f681, %f725;
	ld.shared.f32 	%f730, [%r141+2560];
	ld.shared.f32 	%f731, [%r141+2564];
	ld.shared.f32 	%f732, [%r141+2568];
	ld.shared.f32 	%f733, [%r141+2624];
	ld.shared.f32 	%f734, [%r141+2628];
	ld.shared.f32 	%f735, [%r141+2632];
	ld.shared.f32 	%f736, [%r141+2688];
	ld.shared.f32 	%f737, [%r141+2692];
	ld.shared.f32 	%f738, [%r141+2696];
	ld.shared.f32 	%f739, [%r141+2752];
	ld.shared.f32 	%f740, [%r141+2756];
	ld.shared.f32 	%f741, [%r141+2760];
	ld.shared.f32 	%f742, [%r141+2816];
	ld.shared.f32 	%f743, [%r141+2820];
	ld.shared.f32 	%f744, [%r141+2824];
	ld.shared.f32 	%f745, [%r141+2880];
	ld.shared.f32 	%f746, [%r141+2884];
	ld.shared.f32 	%f747, [%r141+2888];
	ld.shared.f32 	%f748, [%r141+2944];
	ld.shared.f32 	%f749, [%r141+2948];
	ld.shared.f32 	%f750, [%r141+2952];
	ld.shared.f32 	%f751, [%r141+3008];
	ld.shared.f32 	%f752, [%r141+3012];
	ld.shared.f32 	%f753, [%r141+3016];
	ld.shared.f32 	%f754, [_ZZ24default_function_kernel0E13kernel_shared+240];
	ld.shared.f32 	%f755, [_ZZ24default_function_kernel0E13kernel_shared+244];
	ld.shared.f32 	%f756, [_ZZ24default_function_kernel0E13kernel_shared+248];
	ld.shared.f32 	%f757, [_ZZ24default_function_kernel0E13kernel_shared+252];
	ld.shared.f32 	%f758, [_ZZ24default_function_kernel0E13kernel_shared+256];
	ld.shared.f32 	%f759, [_ZZ24default_function_kernel0E13kernel_shared+260];
	ld.shared.f32 	%f760, [_ZZ24default_function_kernel0E13kernel_shared+264];
	ld.shared.f32 	%f761, [_ZZ24default_function_kernel0E13kernel_shared+268];
	ld.shared.f32 	%f762, [_ZZ24default_function_kernel0E13kernel_shared+272];
	ld.shared.f32 	%f763, [_ZZ24default_function_kernel0E13kernel_shared+276];
	ld.shared.f32 	%f764, [_ZZ24default_function_kernel0E13kernel_shared+280];
	ld.shared.f32 	%f765, [_ZZ24default_function_kernel0E13kernel_shared+284];
	ld.shared.f32 	%f766, [_ZZ24default_function_kernel0E13kernel_shared+624];
	ld.shared.f32 	%f767, [_ZZ24default_function_kernel0E13kernel_shared+628];
	ld.shared.f32 	%f768, [_ZZ24default_function_kernel0E13kernel_shared+632];
	ld.shared.f32 	%f769, [_ZZ24default_function_kernel0E13kernel_shared+636];
	ld.shared.f32 	%f770, [_ZZ24default_function_kernel0E13kernel_shared+640];
	ld.shared.f32 	%f771, [_ZZ24default_function_kernel0E13kernel_shared+644];
	ld.shared.f32 	%f772, [_ZZ24default_function_kernel0E13kernel_shared+648];
	ld.shared.f32 	%f773, [_ZZ24default_function_kernel0E13kernel_shared+652];
	ld.shared.f32 	%f774, [_ZZ24default_function_kernel0E13kernel_shared+656];
	ld.shared.f32 	%f775, [_ZZ24default_function_kernel0E13kernel_shared+660];
	ld.shared.f32 	%f776, [_ZZ24default_function_kernel0E13kernel_shared+664];
	ld.shared.f32 	%f777, [_ZZ24default_function_kernel0E13kernel_shared+668];
	fma.rn.f32 	%f778, %f730, %f754, %f726;
	fma.rn.f32 	%f779, %f733, %f754, %f727;
	fma.rn.f32 	%f780, %f730, %f766, %f728;
	fma.rn.f32 	%f781, %f733, %f766, %f729;
	fma.rn.f32 	%f782, %f731, %f755, %f778;
	fma.rn.f32 	%f783, %f734, %f755, %f779;
	fma.rn.f32 	%f784, %f731, %f767, %f780;
	fma.rn.f32 	%f785, %f734, %f767, %f781;
	fma.rn.f32 	%f786, %f732, %f756, %f782;
	fma.rn.f32 	%f787, %f735, %f756, %f783;
	fma.rn.f32 	%f788, %f732, %f768, %f784;
	fma.rn.f32 	%f789, %f735, %f768, %f785;
	fma.rn.f32 	%f790, %f736, %f757, %f786;
	fma.rn.f32 	%f791, %f739, %f757, %f787;
	fma.rn.f32 	%f792, %f736, %f769, %f788;
	fma.rn.f32 	%f793, %f739, %f769, %f789;
	fma.rn.f32 	%f794, %f737, %f758, %f790;
	fma.rn.f32 	%f795, %f740, %f758, %f791;
	fma.rn.f32 	%f796, %f737, %f770, %f792;
	fma.rn.f32 	%f797, %f740, %f770, %f793;
	fma.rn.f32 	%f798, %f738, %f759, %f794;
	fma.rn.f32 	%f799, %f741, %f759, %f795;
	fma.rn.f32 	%f800, %f738, %f771, %f796;
	fma.rn.f32 	%f801, %f741, %f771, %f797;
	fma.rn.f32 	%f802, %f742, %f760, %f798;
	fma.rn.f32 	%f803, %f745, %f760, %f799;
	fma.rn.f32 	%f804, %f742, %f772, %f800;
	fma.rn.f32 	%f805, %f745, %f772, %f801;
	fma.rn.f32 	%f806, %f743, %f761, %f802;
	fma.rn.f32 	%f807, %f746, %f761, %f803;
	fma.rn.f32 	%f808, %f743, %f773, %f804;
	fma.rn.f32 	%f809, %f746, %f773, %f805;
	fma.rn.f32 	%f810, %f744, %f762, %f806;
	fma.rn.f32 	%f811, %f747, %f762, %f807;
	fma.rn.f32 	%f812, %f744, %f774, %f808;
	fma.rn.f32 	%f813, %f747, %f774, %f809;
	fma.rn.f32 	%f814, %f748, %f763, %f810;
	fma.rn.f32 	%f815, %f751, %f763, %f811;
	fma.rn.f32 	%f816, %f748, %f775, %f812;
	fma.rn.f32 	%f817, %f751, %f775, %f813;
	fma.rn.f32 	%f818, %f749, %f764, %f814;
	fma.rn.f32 	%f819, %f752, %f764, %f815;
	fma.rn.f32 	%f820, %f749, %f776, %f816;
	fma.rn.f32 	%f821, %f752, %f776, %f817;
	fma.rn.f32 	%f822, %f750, %f765, %f818;
	fma.rn.f32 	%f823, %f753, %f765, %f819;
	fma.rn.f32 	%f824, %f750, %f777, %f820;
	fma.rn.f32 	%f825, %f753, %f777, %f821;
	ld.shared.f32 	%f826, [%r141+3072];
	ld.shared.f32 	%f827, [%r141+3076];
	ld.shared.f32 	%f828, [%r141+3080];
	ld.shared.f32 	%f829, [%r141+3136];
	ld.shared.f32 	%f830, [%r141+3140];
	ld.shared.f32 	%f831, [%r141+3144];
	ld.shared.f32 	%f832, [%r141+3200];
	ld.shared.f32 	%f833, [%r141+3204];
	ld.shared.f32 	%f834, [%r141+3208];
	ld.shared.f32 	%f835, [%r141+3264];
	ld.shared.f32 	%f836, [%r141+3268];
	ld.shared.f32 	%f837, [%r141+3272];
	ld.shared.f32 	%f838, [%r141+3328];
	ld.shared.f32 	%f839, [%r141+3332];
	ld.shared.f32 	%f840, [%r141+3336];
	ld.shared.f32 	%f841, [%r141+3392];
	ld.shared.f32 	%f842, [%r141+3396];
	ld.shared.f32 	%f843, [%r141+3400];
	ld.shared.f32 	%f844, [%r141+3456];
	ld.shared.f32 	%f845, [%r141+3460];
	ld.shared.f32 	%f846, [%r141+3464];
	ld.shared.f32 	%f847, [%r141+3520];
	ld.shared.f32 	%f848, [%r141+3524];
	ld.shared.f32 	%f849, [%r141+3528];
	ld.shared.f32 	%f850, [_ZZ24default_function_kernel0E13kernel_shared+288];
	ld.shared.f32 	%f851, [_ZZ24default_function_kernel0E13kernel_shared+292];
	ld.shared.f32 	%f852, [_ZZ24default_function_kernel0E13kernel_shared+296];
	ld.shared.f32 	%f853, [_ZZ24default_function_kernel0E13kernel_shared+300];
	ld.shared.f32 	%f854, [_ZZ24default_function_kernel0E13kernel_shared+304];
	ld.shared.f32 	%f855, [_ZZ24default_function_kernel0E13kernel_shared+308];
	ld.shared.f32 	%f856, [_ZZ24default_function_kernel0E13kernel_shared+312];
	ld.shared.f32 	%f857, [_ZZ24default_function_kernel0E13kernel_shared+316];
	ld.shared.f32 	%f858, [_ZZ24default_function_kernel0E13kernel_shared+320];
	ld.shared.f32 	%f859, [_ZZ24default_function_kernel0E13kernel_shared+324];
	ld.shared.f32 	%f860, [_ZZ24default_function_kernel0E13kernel_shared+328];
	ld.shared.f32 	%f861, [_ZZ24default_function_kernel0E13kernel_shared+332];
	ld.shared.f32 	%f862, [_ZZ24default_function_kernel0E13kernel_shared+672];
	ld.shared.f32 	%f863, [_ZZ24default_function_kernel0E13kernel_shared+676];
	ld.shared.f32 	%f864, [_ZZ24default_function_kernel0E13kernel_shared+680];
	ld.shared.f32 	%f865, [_ZZ24default_function_kernel0E13kernel_shared+684];
	ld.shared.f32 	%f866, [_ZZ24default_function_kernel0E13kernel_shared+688];
	ld.shared.f32 	%f867, [_ZZ24default_function_kernel0E13kernel_shared+692];
	ld.shared.f32 	%f868, [_ZZ24default_function_kernel0E13kernel_shared+696];
	ld.shared.f32 	%f869, [_ZZ24default_function_kernel0E13kernel_shared+700];
	ld.shared.f32 	%f870, [_ZZ24default_function_kernel0E13kernel_shared+704];
	ld.shared.f32 	%f871, [_ZZ24default_function_kernel0E13kernel_shared+708];
	ld.shared.f32 	%f872, [_ZZ24default_function_kernel0E13kernel_shared+712];
	ld.shared.f32 	%f873, [_ZZ24default_function_kernel0E13kernel_shared+716];
	fma.rn.f32 	%f874, %f826, %f850, %f822;
	fma.rn.f32 	%f875, %f829, %f850, %f823;
	fma.rn.f32 	%f876, %f826, %f862, %f824;
	fma.rn.f32 	%f877, %f829, %f862, %f825;
	fma.rn.f32 	%f878, %f827, %f851, %f874;
	fma.rn.f32 	%f879, %f830, %f851, %f875;
	fma.rn.f32 	%f880, %f827, %f863, %f876;
	fma.rn.f32 	%f881, %f830, %f863, %f877;
	fma.rn.f32 	%f882, %f828, %f852, %f878;
	fma.rn.f32 	%f883, %f831, %f852, %f879;
	fma.rn.f32 	%f884, %f828, %f864, %f880;
	fma.rn.f32 	%f885, %f831, %f864, %f881;
	fma.rn.f32 	%f886, %f832, %f853, %f882;
	fma.rn.f32 	%f887, %f835, %f853, %f883;
	fma.rn.f32 	%f888, %f832, %f865, %f884;
	fma.rn.f32 	%f889, %f835, %f865, %f885;
	fma.rn.f32 	%f890, %f833, %f854, %f886;
	fma.rn.f32 	%f891, %f836, %f854, %f887;
	fma.rn.f32 	%f892, %f833, %f866, %f888;
	fma.rn.f32 	%f893, %f836, %f866, %f889;
	fma.rn.f32 	%f894, %f834, %f855, %f890;
	fma.rn.f32 	%f895, %f837, %f855, %f891;
	fma.rn.f32 	%f896, %f834, %f867, %f892;
	fma.rn.f32 	%f897, %f837, %f867, %f893;
	fma.rn.f32 	%f898, %f838, %f856, %f894;
	fma.rn.f32 	%f899, %f841, %f856, %f895;
	fma.rn.f32 	%f900, %f838, %f868, %f896;
	fma.rn.f32 	%f901, %f841, %f868, %f897;
	fma.rn.f32 	%f902, %f839, %f857, %f898;
	fma.rn.f32 	%f903, %f842, %f857, %f899;
	fma.rn.f32 	%f904, %f839, %f869, %f900;
	fma.rn.f32 	%f905, %f842, %f869, %f901;
	fma.rn.f32 	%f906, %f840, %f858, %f902;
	fma.rn.f32 	%f907, %f843, %f858, %f903;
	fma.rn.f32 	%f908, %f840, %f870, %f904;
	fma.rn.f32 	%f909, %f843, %f870, %f905;
	fma.rn.f32 	%f910, %f844, %f859, %f906;
	fma.rn.f32 	%f911, %f847, %f859, %f907;
	fma.rn.f32 	%f912, %f844, %f871, %f908;
	fma.rn.f32 	%f913, %f847, %f871, %f909;
	fma.rn.f32 	%f914, %f845, %f860, %f910;
	fma.rn.f32 	%f915, %f848, %f860, %f911;
	fma.rn.f32 	%f916, %f845, %f872, %f912;
	fma.rn.f32 	%f917, %f848, %f872, %f913;
	fma.rn.f32 	%f918, %f846, %f861, %f914;
	fma.rn.f32 	%f919, %f849, %f861, %f915;
	fma.rn.f32 	%f920, %f846, %f873, %f916;
	fma.rn.f32 	%f921, %f849, %f873, %f917;
	ld.shared.f32 	%f922, [%r141+3584];
	ld.shared.f32 	%f923, [%r141+3588];
	ld.shared.f32 	%f924, [%r141+3592];
	ld.shared.f32 	%f925, [%r141+3648];
	ld.shared.f32 	%f926, [%r141+3652];
	ld.shared.f32 	%f927, [%r141+3656];
	ld.shared.f32 	%f928, [%r141+3712];
	ld.shared.f32 	%f929, [%r141+3716];
	ld.shared.f32 	%f930, [%r141+3720];
	ld.shared.f32 	%f931, [%r141+3776];
	ld.shared.f32 	%f932, [%r141+3780];
	ld.shared.f32 	%f933, [%r141+3784];
	ld.shared.f32 	%f934, [%r141+3840];
	ld.shared.f32 	%f935, [%r141+3844];
	ld.shared.f32 	%f936, [%r141+3848];
	ld.shared.f32 	%f937, [%r141+3904];
	ld.shared.f32 	%f938, [%r141+3908];
	ld.shared.f32 	%f939, [%r141+3912];
	ld.shared.f32 	%f940, [%r141+3968];
	ld.shared.f32 	%f941, [%r141+3972];
	ld.shared.f32 	%f942, [%r141+3976];
	ld.shared.f32 	%f943, [%r141+4032];
	ld.shared.f32 	%f944, [%r141+4036];
	ld.shared.f32 	%f945, [%r141+4040];
	ld.shared.f32 	%f946, [_ZZ24default_function_kernel0E13kernel_shared+336];
	ld.shared.f32 	%f947, [_ZZ24default_function_kernel0E13kernel_shared+340];
	ld.shared.f32 	%f948, [_ZZ24default_function_kernel0E13kernel_shared+344];
	ld.shared.f32 	%f949, [_ZZ24default_function_kernel0E13kernel_shared+348];
	ld.shared.f32 	%f950, [_ZZ24default_function_kernel0E13kernel_shared+352];
	ld.shared.f32 	%f951, [_ZZ24default_function_kernel0E13kernel_shared+356];
	ld.shared.f32 	%f952, [_ZZ24default_function_kernel0E13kernel_shared+360];
	ld.shared.f32 	%f953, [_ZZ24default_function_kernel0E13kernel_shared+364];
	ld.shared.f32 	%f954, [_ZZ24default_function_kernel0E13kernel_shared+368];
	ld.shared.f32 	%f955, [_ZZ24default_function_kernel0E13kernel_shared+372];
	ld.shared.f32 	%f956, [_ZZ24default_function_kernel0E13kernel_shared+376];
	ld.shared.f32 	%f957, [_ZZ24default_function_kernel0E13kernel_shared+380];
	ld.shared.f32 	%f958, [_ZZ24default_function_kernel0E13kernel_shared+720];
	ld.shared.f32 	%f959, [_ZZ24default_function_kernel0E13kernel_shared+724];
	ld.shared.f32 	%f960, [_ZZ24default_function_kernel0E13kernel_shared+728];
	ld.shared.f32 	%f961, [_ZZ24default_function_kernel0E13kernel_shared+732];
	ld.shared.f32 	%f962, [_ZZ24default_function_kernel0E13kernel_shared+736];
	ld.shared.f32 	%f963, [_ZZ24default_function_kernel0E13kernel_shared+740];
	ld.shared.f32 	%f964, [_ZZ24default_function_kernel0E13kernel_shared+744];
	ld.shared.f32 	%f965, [_ZZ24default_function_kernel0E13kernel_shared+748];
	ld.shared.f32 	%f966, [_ZZ24default_function_kernel0E13kernel_shared+752];
	ld.shared.f32 	%f967, [_ZZ24default_function_kernel0E13kernel_shared+756];
	ld.shared.f32 	%f968, [_ZZ24default_function_kernel0E13kernel_shared+760];
	ld.shared.f32 	%f969, [_ZZ24default_function_kernel0E13kernel_shared+764];
	fma.rn.f32 	%f970, %f922, %f946, %f918;
	fma.rn.f32 	%f971, %f925, %f946, %f919;
	fma.rn.f32 	%f972, %f922, %f958, %f920;
	fma.rn.f32 	%f973, %f925, %f958, %f921;
	fma.rn.f32 	%f974, %f923, %f947, %f970;
	fma.rn.f32 	%f975, %f926, %f947, %f971;
	fma.rn.f32 	%f976, %f923, %f959, %f972;
	fma.rn.f32 	%f977, %f926, %f959, %f973;
	fma.rn.f32 	%f978, %f924, %f948, %f974;
	fma.rn.f32 	%f979, %f927, %f948, %f975;
	fma.rn.f32 	%f980, %f924, %f960, %f976;
	fma.rn.f32 	%f981, %f927, %f960, %f977;
	fma.rn.f32 	%f982, %f928, %f949, %f978;
	fma.rn.f32 	%f983, %f931, %f949, %f979;
	fma.rn.f32 	%f984, %f928, %f961, %f980;
	fma.rn.f32 	%f985, %f931, %f961, %f981;
	fma.rn.f32 	%f986, %f929, %f950, %f982;
	fma.rn.f32 	%f987, %f932, %f950, %f983;
	fma.rn.f32 	%f988, %f929, %f962, %f984;
	fma.rn.f32 	%f989, %f932, %f962, %f985;
	fma.rn.f32 	%f990, %f930, %f951, %f986;
	fma.rn.f32 	%f991, %f933, %f951, %f987;
	fma.rn.f32 	%f992, %f930, %f963, %f988;
	fma.rn.f32 	%f993, %f933, %f963, %f989;
	fma.rn.f32 	%f994, %f934, %f952, %f990;
	fma.rn.f32 	%f995, %f937, %f952, %f991;
	fma.rn.f32 	%f996, %f934, %f964, %f992;
	fma.rn.f32 	%f997, %f937, %f964, %f993;
	fma.rn.f32 	%f998, %f935, %f953, %f994;
	fma.rn.f32 	%f999, %f938, %f953, %f995;
	fma.rn.f32 	%f1000, %f935, %f965, %f996;
	fma.rn.f32 	%f1001, %f938, %f965, %f997;
	fma.rn.f32 	%f1002, %f936, %f954, %f998;
	fma.rn.f32 	%f1003, %f939, %f954, %f999;
	fma.rn.f32 	%f1004, %f936, %f966, %f1000;
	fma.rn.f32 	%f1005, %f939, %f966, %f1001;
	fma.rn.f32 	%f1006, %f940, %f955, %f1002;
	fma.rn.f32 	%f1007, %f943, %f955, %f1003;
	fma.rn.f32 	%f1008, %f940, %f967, %f1004;
	fma.rn.f32 	%f1009, %f943, %f967, %f1005;
	fma.rn.f32 	%f1010, %f941, %f956, %f1006;
	fma.rn.f32 	%f1011, %f944, %f956, %f1007;
	fma.rn.f32 	%f1012, %f941, %f968, %f1008;
	fma.rn.f32 	%f1013, %f944, %f968, %f1009;
	fma.rn.f32 	%f1021, %f942, %f957, %f1010;
	fma.rn.f32 	%f1020, %f945, %f957, %f1011;
	fma.rn.f32 	%f1019, %f942, %f969, %f1012;
	fma.rn.f32 	%f1018, %f945, %f969, %f1013;
	add.s32 	%r1095, %r1095, 1;
	setp.ne.s32 	%p346, %r1095, 3;
	@%p346 bra 	$L__BB0_2;
	mov.b32 	%r1094, 1;
	mov.pred 	%p348, 0;
	@%p1 bra 	$L__BB0_1;
	ld.param.u64 	%rd183, [default_function_kernel0_param_2];
	cvta.to.global.u64 	%rd180, %rd183;
	add.s32 	%r1092, %r5, %r1;
	mad.lo.s32 	%r1093, %r124, 392, %r1092;
	mul.wide.u32 	%rd181, %r1093, 4;
	add.s64 	%rd182, %rd180, %rd181;
	st.global.f32 	[%rd182], %f1021;
	st.global.f32 	[%rd182+56], %f1020;
	st.global.f32 	[%rd182+784], %f1019;
	st.global.f32 	[%rd182+840], %f1018;
	ret;

}
	// .globl	_Z9transformPfS_
.visible .entry _Z9transformPfS_(
	.param .u64 .ptr .align 1 _Z9transformPfS__param_0,
	.param .u64 .ptr .align 1 _Z9transformPfS__param_1
)
{
	.reg .pred 	%p<7>;
	.reg .b16 	%rs<15>;
	.reg .b32 	%r<43>;
	.reg .b32 	%f<2>;
	.reg .b64 	%rd<9>;

	ld.param.u64 	%rd3, [_Z9transformPfS__param_0];
	ld.param.u64 	%rd4, [_Z9transformPfS__param_1];
	mov.u32 	%r21, %ctaid.x;
	mov.u32 	%r1, %ntid.x;
	mov.u32 	%r22, %tid.x;
	mad.lo.s32 	%r38, %r21, %r1, %r22;
	setp.gt.u32 	%p1, %r38, 12543;
	@%p1 bra 	$L__BB1_9;
	mov.u32 	%r23, %nctaid.x;
	mul.lo.s32 	%r3, %r23, %r1;
	cvta.to.global.u64 	%rd1, %rd3;
	cvta.to.global.u64 	%rd2, %rd4;
$L__BB1_2:
	mul.wide.u32 	%rd5, %r38, 4;
	add.s64 	%rd6, %rd1, %rd5;
	ld.global.f32 	%f1, [%rd6];
	cvt.u16.u32 	%rs1, %r38;
	shr.u16 	%rs2, %rs1, 2;
	mul.hi.u16 	%rs3, %rs2, 2675;
	shr.u16 	%rs4, %rs3, 1;
	mul.lo.s16 	%rs5, %rs4, 196;
	sub.s16 	%rs6, %rs1, %rs5;
	and.b16  	%rs7, %rs6, 254;
	shr.u16 	%rs8, %rs7, 1;
	mul.lo.s16 	%rs9, %rs8, 147;
	shr.u16 	%rs10, %rs9, 10;
	add.s16 	%rs11, %rs10, 1;
	cvt.u32.u16 	%r5, %rs11;
	mul.lo.s16 	%rs12, %rs10, 14;
	sub.s16 	%rs13, %rs6, %rs12;
	add.s16 	%rs14, %rs13, 1;
	cvt.u32.u16 	%r24, %rs14;
	and.b32  	%r6, %r24, 255;
	shr.u32 	%r25, %r5, 1;
	min.u32 	%r39, %r25, 6;
	shr.u32 	%r26, %r6, 1;
	min.u32 	%r8, %r26, 6;
	cvt.u32.u16 	%r27, %rs6;
	mul.hi.u32 	%r28, %r27, 306783379;
	add.s32 	%r29, %r38, %r28;
	shl.b32 	%r30, %r29, 2;
	mad.lo.s32 	%r31, %r8, 14, %r30;
	add.s32 	%r32, %r31, %r6;
	mul.wide.u16 	%r33, %rs6, 4;
	sub.s32 	%r9, %r32, %r33;
	shl.b32 	%r10, %r8, 1;
$L__BB1_3:
	shl.b32 	%r34, %r39, 1;
	add.s32 	%r35, %r34, 4;
	setp.le.u32 	%p2, %r35, %r5;
	@%p2 bra 	$L__BB1_8;
	mad.lo.s32 	%r41, %r39, 104, %r9;
	mov.u32 	%r40, %r10;
	mov.u32 	%r42, %r8;
$L__BB1_5:
	add.s32 	%r36, %r40, 4;
	setp.le.u32 	%p3, %r36, %r6;
	@%p3 bra 	$L__BB1_7;
	add.s32 	%r37, %r41, 4;
	mul.wide.u32 	%rd7, %r37, 4;
	add.s64 	%rd8, %rd2, %rd7;
	st.global.f32 	[%rd8], %f1;
	add.s32 	%r16, %r42, -1;
	add.s32 	%r41, %r41, -14;
	add.s32 	%r40, %r40, -2;
	setp.gt.s32 	%p4, %r42, 0;
	mov.u32 	%r42, %r16;
	@%p4 bra 	$L__BB1_5;
$L__BB1_7:
	add.s32 	%r19, %r39, -1;
	setp.gt.s32 	%p5, %r39, 0;
	mov.u32 	%r39, %r19;
	@%p5 bra 	$L__BB1_3;
$L__BB1_8:
	add.s32 	%r38, %r38, %r3;
	setp.lt.u32 	%p6, %r38, 12544;
	@%p6 bra 	$L__BB1_2;
$L__BB1_9:
	ret;

}
	// .globl	_Z6conv2dPfPKfS_
.visible .entry _Z6conv2dPfPKfS_(
	.param .u64 .ptr .align 1 _Z6conv2dPfPKfS__param_0,
	.param .u64 .ptr .align 1 _Z6conv2dPfPKfS__param_1,
	.param .u64 .ptr .align 1 _Z6conv2dPfPKfS__param_2
)
{
	.reg .pred 	%p<10>;
	.reg .b32 	%r<110>;
	.reg .b32 	%f<494>;
	.reg .b64 	%rd<157>;
	// demoted variable
	.shared .align 4 .b8 _ZZ6conv2dPfPKfS_E5input[512];
	ld.param.u64 	%rd3, [_Z6conv2dPfPKfS__param_0];
	ld.param.u64 	%rd4, [_Z6conv2dPfPKfS__param_1];
	ld.param.u64 	%rd5, [_Z6conv2dPfPKfS__param_2];
	cvta.to.global.u64 	%rd1, %rd5;
	mov.u32 	%r15, %ctaid.x;
	mul.hi.u32 	%r16, %r15, 1402438301;
	shr.u32 	%r1, %r16, 4;
	mad.lo.s32 	%r2, %r1, -49, %r15;
	mov.u32 	%r3, %tid.x;
	shr.u32 	%r109, %r3, 5;
	and.b32  	%r5, %r3, 31;
	shl.b32 	%r6, %r1, 3;
	setp.gt.u32 	%p1, %r3, 255;
	add.s32 	%r108, %r109, %r6;
	setp.gt.u32 	%p2, %r108, 63;
	or.pred  	%p3, %p1, %p2;
	@%p3 bra 	$L__BB2_5;
	shl.b32 	%r18, %r2, 4;
	add.s32 	%r8, %r18, %r5;
	mov.u32 	%r19, %ntid.x;
	shr.u32 	%r9, %r19, 5;
	cvta.to.global.u64 	%rd2, %rd3;
$L__BB2_2:
	setp.gt.u32 	%p4, %r5, 15;
	@%p4 bra 	$L__BB2_4;
	mad.lo.s32 	%r20, %r108, 784, %r8;
	mul.wide.u32 	%rd6, %r20, 4;
	add.s64 	%rd7, %rd2, %rd6;
	ld.global.nc.f32 	%f5, [%rd7];
	shl.b32 	%r21, %r109, 4;
	add.s32 	%r22, %r21, %r5;
	shl.b32 	%r23, %r22, 2;
	mov.u32 	%r24, _ZZ6conv2dPfPKfS_E5input;
	add.s32 	%r25, %r24, %r23;
	st.shared.f32 	[%r25], %f5;
$L__BB2_4:
	add.s32 	%r109, %r109, %r9;
	setp.lt.u32 	%p5, %r109, 8;
	add.s32 	%r108, %r109, %r6;
	setp.lt.u32 	%p6, %r108, 64;
	and.pred  	%p7, %p5, %p6;
	@%p7 bra 	$L__BB2_2;
$L__BB2_5:
	cvta.to.global.u64 	%rd8, %rd4;
	bar.sync 	0;
	mad.lo.s32 	%r27, %r1, 2304, %r3;
	mul.wide.u32 	%rd9, %r27, 4;
	add.s64 	%rd10, %rd8, %rd9;
	ld.global.nc.f32 	%f6, [%rd10];
	add.s32 	%r28, %r27, 32;
	mul.wide.u32 	%rd11, %r28, 4;
	add.s64 	%rd12, %rd8, %rd11;
	ld.global.nc.f32 	%f7, [%rd12];
	add.s32 	%r29, %r27, 64;
	mul.wide.u32 	%rd13, %r29, 4;
	add.s64 	%rd14, %rd8, %rd13;
	ld.global.nc.f32 	%f8, [%rd14];
	add.s32 	%r30, %r27, 96;
	mul.wide.u32 	%rd15, %r30, 4;
	add.s64 	%rd16, %rd8, %rd15;
	ld.global.nc.f32 	%f9, [%rd16];
	add.s32 	%r31, %r27, 128;
	mul.wide.u32 	%rd17, %r31, 4;
	add.s64 	%rd18, %rd8, %rd17;
	ld.global.nc.f32 	%f10, [%rd18];
	add.s32 	%r32, %r27, 160;
	mul.wide.u32 	%rd19, %r32, 4;
	add.s64 	%rd20, %rd8, %rd19;
	ld.global.nc.f32 	%f11, [%rd20];
	add.s32 	%r33, %r27, 192;
	mul.wide.u32 	%rd21, %r33, 4;
	add.s64 	%rd22, %rd8, %rd21;
	ld.global.nc.f32 	%f12, [%rd22];
	add.s32 	%r34, %r27, 224;
	mul.wide.u32 	%rd23, %r34, 4;
	add.s64 	%rd24, %rd8, %rd23;
	ld.global.nc.f32 	%f13, [%rd24];
	add.s32 	%r35, %r27, 256;
	mul.wide.u32 	%rd25, %r35, 4;
	add.s64 	%rd26, %rd8, %rd25;
	ld.global.nc.f32 	%f14, [%rd26];
	ld.shared.f32 	%f15, [_ZZ6conv2dPfPKfS_E5input];
	fma.rn.f32 	%f16, %f15, %f6, 0f00000000;
	ld.shared.f32 	%f17, [_ZZ6conv2dPfPKfS_E5input+4];
	fma.rn.f32 	%f18, %f17, %f6, 0f00000000;
	fma.rn.f32 	%f19, %f17, %f7, %f16;
	ld.shared.f32 	%f20, [_ZZ6conv2dPfPKfS_E5input+8];
	fma.rn.f32 	%f21, %f20, %f7, %f18;
	fma.rn.f32 	%f22, %f20, %f8, %f19;
	ld.shared.f32 	%f23, [_ZZ6conv2dPfPKfS_E5input+12];
	fma.rn.f32 	%f24, %f23, %f8, %f21;
	ld.shared.f32 	%f25, [_ZZ6conv2dPfPKfS_E5input+16];
	fma.rn.f32 	%f26, %f25, %f6, 0f00000000;
	fma.rn.f32 	%f27, %f25, %f9, %f22;
	ld.shared.f32 	%f28, [_ZZ6conv2dPfPKfS_E5input+20];
	fma.rn.f32 	%f29, %f28, %f6, 0f00000000;
	fma.rn.f32 	%f30, %f28, %f7, %f26;
	fma.rn.f32 	%f31, %f28, %f9, %f24;
	fma.rn.f32 	%f32, %f28, %f10, %f27;
	ld.shared.f32 	%f33, [_ZZ6conv2dPfPKfS_E5input+24];
	fma.rn.f32 	%f34, %f33, %f7, %f29;
	fma.rn.f32 	%f35, %f33, %f8, %f30;
	fma.rn.f32 	%f36, %f33, %f10, %f31;
	fma.rn.f32 	%f37, %f33, %f11, %f32;
	ld.shared.f32 	%f38, [_ZZ6conv2dPfPKfS_E5input+28];
	fma.rn.f32 	%f39, %f38, %f8, %f34;
	fma.rn.f32 	%f40, %f38, %f11, %f36;
	ld.shared.f32 	%f41, [_ZZ6conv2dPfPKfS_E5input+32];
	fma.rn.f32 	%f42, %f41, %f9, %f35;
	fma.rn.f32 	%f43, %f41, %f12, %f37;
	ld.shared.f32 	%f44, [_ZZ6conv2dPfPKfS_E5input+36];
	fma.rn.f32 	%f45, %f44, %f9, %f39;
	fma.rn.f32 	%f46, %f44, %f10, %f42;
	fma.rn.f32 	%f47, %f44, %f12, %f40;
	fma.rn.f32 	%f48, %f44, %f13, %f43;
	ld.shared.f32 	%f49, [_ZZ6conv2dPfPKfS_E5input+40];
	fma.rn.f32 	%f50, %f49, %f10, %f45;
	fma.rn.f32 	%f51, %f49, %f11, %f46;
	fma.rn.f32 	%f52, %f49, %f13, %f47;
	fma.rn.f32 	%f53, %f49, %f14, %f48;
	ld.shared.f32 	%f54, [_ZZ6conv2dPfPKfS_E5input+44];
	fma.rn.f32 	%f55, %f54, %f11, %f50;
	fma.rn.f32 	%f56, %f54, %f14, %f52;
	ld.shared.f32 	%f57, [_ZZ6conv2dPfPKfS_E5input+48];
	fma.rn.f32 	%f58, %f57, %f12, %f51;
	ld.shared.f32 	%f59, [_ZZ6conv2dPfPKfS_E5input+52];
	fma.rn.f32 	%f60, %f59, %f12, %f55;
	fma.rn.f32 	%f61, %f59, %f13, %f58;
	ld.shared.f32 	%f62, [_ZZ6conv2dPfPKfS_E5input+56];
	fma.rn.f32 	%f63, %f62, %f13, %f60;
	fma.rn.f32 	%f64, %f62, %f14, %f61;
	ld.shared.f32 	%f65, [_ZZ6conv2dPfPKfS_E5input+60];
	fma.rn.f32 	%f66, %f65, %f14, %f63;
	add.s32 	%r36, %r27, 288;
	mul.wide.u32 	%rd27, %r36, 4;
	add.s64 	%rd28, %rd8, %rd27;
	ld.global.nc.f32 	%f67, [%rd28];
	add.s32 	%r37, %r27, 320;
	mul.wide.u32 	%rd29, %r37, 4;
	add.s64 	%rd30, %rd8, %rd29;
	ld.global.nc.f32 	%f68, [%rd30];
	add.s32 	%r38, %r27, 352;
	mul.wide.u32 	%rd31, %r38, 4;
	add.s64 	%rd32, %rd8, %rd31;
	ld.global.nc.f32 	%f69, [%rd32];
	add.s32 	%r39, %r27, 384;
	mul.wide.u32 	%rd33, %r39, 4;
	add.s64 	%rd34, %rd8, %rd33;
	ld.global.nc.f32 	%f70, [%rd34];
	add.s32 	%r40, %r27, 416;
	mul.wide.u32 	%rd35, %r40, 4;
	add.s64 	%rd36, %rd8, %rd35;
	ld.global.nc.f32 	%f71, [%rd36];
	add.s32 	%r41, %r27, 448;
	mul.wide.u32 	%rd37, %r41, 4;
	add.s64 	%rd38, %rd8, %rd37;
	ld.global.nc.f32 	%f72, [%rd38];
	add.s32 	%r42, %r27, 480;
	mul.wide.u32 	%rd39, %r42, 4;
	add.s64 	%rd40, %rd8, %rd39;
	ld.global.nc.f32 	%f73, [%rd40];
	add.s32 	%r43, %r27, 512;
	mul.wide.u32 	%rd41, %r43, 4;
	add.s64 	%rd42, %rd8, %rd41;
	ld.global.nc.f32 	%f74, [%rd42];
	add.s32 	%r44, %r27, 544;
	mul.wide.u32 	%rd43, %r44, 4;
	add.s64 	%rd44, %rd8, %rd43;
	ld.global.nc.f32 	%f75, [%rd44];
	ld.shared.f32 	%f76, [_ZZ6conv2dPfPKfS_E5input+64];
	fma.rn.f32 	%f77, %f76, %f67, %f53;
	ld.shared.f32 	%f78, [_ZZ6conv2dPfPKfS_E5input+68];
	fma.rn.f32 	%f79, %f78, %f67, %f56;
	fma.rn.f32 	%f80, %f78, %f68, %f77;
	ld.shared.f32 	%f81, [_ZZ6conv2dPfPKfS_E5input+72];
	fma.rn.f32 	%f82, %f81, %f68, %f79;
	fma.rn.f32 	%f83, %f81, %f69, %f80;
	ld.shared.f32 	%f84, [_ZZ6conv2dPfPKfS_E5input+76];
	fma.rn.f32 	%f85, %f84, %f69, %f82;
	ld.shared.f32 	%f86, [_ZZ6conv2dPfPKfS_E5input+80];
	fma.rn.f32 	%f87, %f86, %f67, %f64;
	fma.rn.f32 	%f88, %f86, %f70, %f83;
	ld.shared.f32 	%f89, [_ZZ6conv2dPfPKfS_E5input+84];
	fma.rn.f32 	%f90, %f89, %f67, %f66;
	fma.rn.f32 	%f91, %f89, %f68, %f87;
	fma.rn.f32 	%f92, %f89, %f70, %f85;
	fma.rn.f32 	%f93, %f89, %f71, %f88;
	ld.shared.f32 	%f94, [_ZZ6conv2dPfPKfS_E5input+88];
	fma.rn.f32 	%f95, %f94, %f68, %f90;
	fma.rn.f32 	%f96, %f94, %f69, %f91;
	fma.rn.f32 	%f97, %f94, %f71, %f92;
	fma.rn.f32 	%f98, %f94, %f72, %f93;
	ld.shared.f32 	%f99, [_ZZ6conv2dPfPKfS_E5input+92];
	fma.rn.f32 	%f100, %f99, %f69, %f95;
	fma.rn.f32 	%f101, %f99, %f72, %f97;
	ld.shared.f32 	%f102, [_ZZ6conv2dPfPKfS_E5input+96];
	fma.rn.f32 	%f103, %f102, %f70, %f96;
	fma.rn.f32 	%f104, %f102, %f73, %f98;
	ld.shared.f32 	%f105, [_ZZ6conv2dPfPKfS_E5input+100];
	fma.rn.f32 	%f106, %f105, %f70, %f100;
	fma.rn.f32 	%f107, %f105, %f71, %f103;
	fma.rn.f32 	%f108, %f105, %f73, %f101;
	fma.rn.f32 	%f109, %f105, %f74, %f104;
	ld.shared.f32 	%f110, [_ZZ6conv2dPfPKfS_E5input+104];
	fma.rn.f32 	%f111, %f110, %f71, %f106;
	fma.rn.f32 	%f112, %f110, %f72, %f107;
	fma.rn.f32 	%f113, %f110, %f74, %f108;
	fma.rn.f32 	%f114, %f110, %f75, %f109;
	ld.shared.f32 	%f115, [_ZZ6conv2dPfPKfS_E5input+108];
	fma.rn.f32 	%f116, %f115, %f72, %f111;
	fma.rn.f32 	%f117, %f115, %f75, %f113;
	ld.shared.f32 	%f118, [_ZZ6conv2dPfPKfS_E5input+112];
	fma.rn.f32 	%f119, %f118, %f73, %f112;
	ld.shared.f32 	%f120, [_ZZ6conv2dPfPKfS_E5input+116];
	fma.rn.f32 	%f121, %f120, %f73, %f116;
	fma.rn.f32 	%f122, %f120, %f74, %f119;
	ld.shared.f32 	%f123, [_ZZ6conv2dPfPKfS_E5input+120];
	fma.rn.f32 	%f124, %f123, %f74, %f121;
	fma.rn.f32 	%f125, %f123, %f75, %f122;
	ld.shared.f32 	%f126, [_ZZ6conv2dPfPKfS_E5input+124];
	fma.rn.f32 	%f127, %f126, %f75, %f124;
	add.s32 	%r45, %r27, 576;
	mul.wide.u32 	%rd45, %r45, 4;
	add.s64 	%rd46, %rd8, %rd45;
	ld.global.nc.f32 	%f128, [%rd46];
	add.s32 	%r46, %r27, 608;
	mul.wide.u32 	%rd47, %r46, 4;
	add.s64 	%rd48, %rd8, %rd47;
	ld.global.nc.f32 	%f129, [%rd48];
	add.s32 	%r47, %r27, 640;
	mul.wide.u32 	%rd49, %r47, 4;
	add.s64 	%rd50, %rd8, %rd49;
	ld.global.nc.f32 	%f130, [%rd50];
	add.s32 	%r48, %r27, 672;
	mul.wide.u32 	%rd51, %r48, 4;
	add.s64 	%rd52, %rd8, %rd51;
	ld.global.nc.f32 	%f131, [%rd52];
	add.s32 	%r49, %r27, 704;
	mul.wide.u32 	%rd53, %r49, 4;
	add.s64 	%rd54, %rd8, %rd53;
	ld.global.nc.f32 	%f132, [%rd54];
	add.s32 	%r50, %r27, 736;
	mul.wide.u32 	%rd55, %r50, 4;
	add.s64 	%rd56, %rd8, %rd55;
	ld.global.nc.f32 	%f133, [%rd56];
	add.s32 	%r51, %r27, 768;
	mul.wide.u32 	%rd57, %r51, 4;
	add.s64 	%rd58, %rd8, %rd57;
	ld.global.nc.f32 	%f134, [%rd58];
	add.s32 	%r52, %r27, 800;
	mul.wide.u32 	%rd59, %r52, 4;
	add.s64 	%rd60, %rd8, %rd59;
	ld.global.nc.f32 	%f135, [%rd60];
	add.s32 	%r53, %r27, 832;
	mul.wide.u32 	%rd61, %r53, 4;
	add.s64 	%rd62, %rd8, %rd61;
	ld.global.nc.f32 	%f136, [%rd62];
	ld.shared.f32 	%f137, [_ZZ6conv2dPfPKfS_E5input+128];
	fma.rn.f32 	%f138, %f137, %f128, %f114;
	ld.shared.f32 	%f139, [_ZZ6conv2dPfPKfS_E5input+132];
	fma.rn.f32 	%f140, %f139, %f128, %f117;
	fma.rn.f32 	%f141, %f139, %f129, %f138;
	ld.shared.f32 	%f142, [_ZZ6conv2dPfPKfS_E5input+136];
	fma.rn.f32 	%f143, %f142, %f129, %f140;
	fma.rn.f32 	%f144, %f142, %f130, %f141;
	ld.shared.f32 	%f145, [_ZZ6conv2dPfPKfS_E5input+140];
	fma.rn.f32 	%f146, %f145, %f130, %f143;
	ld.shared.f32 	%f147, [_ZZ6conv2dPfPKfS_E5input+144];
	fma.rn.f32 	%f148, %f147, %f128, %f125;
	fma.rn.f32 	%f149, %f147, %f131, %f144;
	ld.shared.f32 	%f150, [_ZZ6conv2dPfPKfS_E5input+148];
	fma.rn.f32 	%f151, %f150, %f128, %f127;
	fma.rn.f32 	%f152, %f150, %f129, %f148;
	fma.rn.f32 	%f153, %f150, %f131, %f146;
	fma.rn.f32 	%f154, %f150, %f132, %f149;
	ld.shared.f32 	%f155, [_ZZ6conv2dPfPKfS_E5input+152];
	fma.rn.f32 	%f156, %f155, %f129, %f151;
	fma.rn.f32 	%f157, %f155, %f130, %f152;
	fma.rn.f32 	%f158, %f155, %f132, %f153;
	fma.rn.f32 	%f159, %f155, %f133, %f154;
	ld.shared.f32 	%f160, [_ZZ6conv2dPfPKfS_E5input+156];
	fma.rn.f32 	%f161, %f160, %f130, %f156;
	fma.rn.f32 	%f162, %f160, %f133, %f158;
	ld.shared.f32 	%f163, [_ZZ6conv2dPfPKfS_E5input+160];
	fma.rn.f32 	%f164, %f163, %f131, %f157;
	fma.rn.f32 	%f165, %f163, %f134, %f159;
	ld.shared.f32 	%f166, [_ZZ6conv2dPfPKfS_E5input+164];
	fma.rn.f32 	%f167, %f166, %f131, %f161;
	fma.rn.f32 	%f168, %f166, %f132, %f164;
	fma.rn.f32 	%f169, %f166, %f134, %f162;
	fma.rn.f32 	%f170, %f166, %f135, %f165;
	ld.shared.f32 	%f171, [_ZZ6conv2dPfPKfS_E5input+168];
	fma.rn.f32 	%f172, %f171, %f132, %f167;
	fma.rn.f32 	%f173, %f171, %f133, %f168;
	fma.rn.f32 	%f174, %f171, %f135, %f169;
	fma.rn.f32 	%f175, %f171, %f136, %f170;
	ld.shared.f32 	%f176, [_ZZ6conv2dPfPKfS_E5input+172];
	fma.rn.f32 	%f177, %f176, %f133, %f172;
	fma.rn.f32 	%f178, %f176, %f136, %f174;
	ld.shared.f32 	%f179, [_ZZ6conv2dPfPKfS_E5input+176];
	fma.rn.f32 	%f180, %f179, %f134, %f173;
	ld.shared.f32 	%f181, [_ZZ6conv2dPfPKfS_E5input+180];
	fma.rn.f32 	%f182, %f181, %f134, %f177;
	fma.rn.f32 	%f183, %f181, %f135, %f180;
	ld.shared.f32 	%f184, [_ZZ6conv2dPfPKfS_E5input+184];
	fma.rn.f32 	%f185, %f184, %f135, %f182;
	fma.rn.f32 	%f186, %f184, %f136, %f183;
	ld.shared.f32 	%f187, [_ZZ6conv2dPfPKfS_E5input+188];
	fma.rn.f32 	%f188, %f187, %f136, %f185;
	add.s32 	%r54, %r27, 864;
	mul.wide.u32 	%rd63, %r54, 4;
	add.s64 	%rd64, %rd8, %rd63;
	ld.global.nc.f32 	%f189, [%rd64];
	add.s32 	%r55, %r27, 896;
	mul.wide.u32 	%rd65, %r55, 4;
	add.s64 	%rd66, %rd8, %rd65;
	ld.global.nc.f32 	%f190, [%rd66];
	add.s32 	%r56, %r27, 928;
	mul.wide.u32 	%rd67, %r56, 4;
	add.s64 	%rd68, %rd8, %rd67;
	ld.global.nc.f32 	%f191, [%rd68];
	add.s32 	%r57, %r27, 960;
	mul.wide.u32 	%rd69, %r57, 4;
	add.s64 	%rd70, %rd8, %rd69;
	ld.global.nc.f32 	%f192, [%rd70];
	add.s32 	%r58, %r27, 992;
	mul.wide.u32 	%rd71, %r58, 4;
	add.s64 	%rd72, %rd8, %rd71;
	ld.global.nc.f32 	%f193, [%rd72];
	add.s32 	%r59, %r27, 1024;
	mul.wide.u32 	%rd73, %r59, 4;
	add.s64 	%rd74, %rd8, %rd73;
	ld.global.nc.f32 	%f194, [%rd74];
	add.s32 	%r60, %r27, 1056;
	mul.wide.u32 	%rd75, %r60, 4;
	add.s64 	%rd76, %rd8, %rd75;
	ld.global.nc.f32 	%f195, [%rd76];
	add.s32 	%r61, %r27, 1088;
	mul.wide.u32 	%rd77, %r61, 4;
	add.s64 	%rd78, %rd8, %rd77;
	ld.global.nc.f32 	%f196, [%rd78];
	add.s32 	%r62, %r27, 1120;
	mul.wide.u32 	%rd79, %r62, 4;
	add.s64 	%rd80, %rd8, %rd79;
	ld.global.nc.f32 	%f197, [%rd80];
	ld.shared.f32 	%f198, [_ZZ6conv2dPfPKfS_E5input+192];
	fma.rn.f32 	%f199, %f198, %f189, %f175;
	ld.shared.f32 	%f200, [_ZZ6conv2dPfPKfS_E5input+196];
	fma.rn.f32 	%f201, %f200, %f189, %f178;
	fma.rn.f32 	%f202, %f200, %f190, %f199;
	ld.shared.f32 	%f203, [_ZZ6conv2dPfPKfS_E5input+200];
	fma.rn.f32 	%f204, %f203, %f190, %f201;
	fma.rn.f32 	%f205, %f203, %f191, %f202;
	ld.shared.f32 	%f206, [_ZZ6conv2dPfPKfS_E5input+204];
	fma.rn.f32 	%f207, %f206, %f191, %f204;
	ld.shared.f32 	%f208, [_ZZ6conv2dPfPKfS_E5input+208];
	fma.rn.f32 	%f209, %f208, %f189, %f186;
	fma.rn.f32 	%f210, %f208, %f192, %f205;
	ld.shared.f32 	%f211, [_ZZ6conv2dPfPKfS_E5input+212];
	fma.rn.f32 	%f212, %f211, %f189, %f188;
	fma.rn.f32 	%f213, %f211, %f190, %f209;
	fma.rn.f32 	%f214, %f211, %f192, %f207;
	fma.rn.f32 	%f215, %f211, %f193, %f210;
	ld.shared.f32 	%f216, [_ZZ6conv2dPfPKfS_E5input+216];
	fma.rn.f32 	%f217, %f216, %f190, %f212;
	fma.rn.f32 	%f218, %f216, %f191, %f213;
	fma.rn.f32 	%f219, %f216, %f193, %f214;
	fma.rn.f32 	%f220, %f216, %f194, %f215;
	ld.shared.f32 	%f221, [_ZZ6conv2dPfPKfS_E5input+220];
	fma.rn.f32 	%f222, %f221, %f191, %f217;
	fma.rn.f32 	%f223, %f221, %f194, %f219;
	ld.shared.f32 	%f224, [_ZZ6conv2dPfPKfS_E5input+224];
	fma.rn.f32 	%f225, %f224, %f192, %f218;
	fma.rn.f32 	%f226, %f224, %f195, %f220;
	ld.shared.f32 	%f227, [_ZZ6conv2dPfPKfS_E5input+228];
	fma.rn.f32 	%f228, %f227, %f192, %f222;
	fma.rn.f32 	%f229, %f227, %f193, %f225;
	fma.rn.f32 	%f230, %f227, %f195, %f223;
	fma.rn.f32 	%f231, %f227, %f196, %f226;
	ld.shared.f32 	%f232, [_ZZ6conv2dPfPKfS_E5input+232];
	fma.rn.f32 	%f233, %f232, %f193, %f228;
	fma.rn.f32 	%f234, %f232, %f194, %f229;
	fma.rn.f32 	%f235, %f232, %f196, %f230;
	fma.rn.f32 	%f236, %f232, %f197, %f231;
	ld.shared.f32 	%f237, [_ZZ6conv2dPfPKfS_E5input+236];
	fma.rn.f32 	%f238, %f237, %f194, %f233;
	fma.rn.f32 	%f239, %f237, %f197, %f235;
	ld.shared.f32 	%f240, [_ZZ6conv2dPfPKfS_E5input+240];
	fma.rn.f32 	%f241, %f240, %f195, %f234;
	ld.shared.f32 	%f242, [_ZZ6conv2dPfPKfS_E5input+244];
	fma.rn.f32 	%f243, %f242, %f195, %f238;
	fma.rn.f32 	%f244, %f242, %f196, %f241;
	ld.shared.f32 	%f245, [_ZZ6conv2dPfPKfS_E5input+248];
	fma.rn.f32 	%f246, %f245, %f196, %f243;
	fma.rn.f32 	%f247, %f245, %f197, %f244;
	ld.shared.f32 	%f248, [_ZZ6conv2dPfPKfS_E5input+252];
	fma.rn.f32 	%f249, %f248, %f197, %f246;
	add.s32 	%r63, %r27, 1152;
	mul.wide.u32 	%rd81, %r63, 4;
	add.s64 	%rd82, %rd8, %rd81;
	ld.global.nc.f32 	%f250, [%rd82];
	add.s32 	%r64, %r27, 1184;
	mul.wide.u32 	%rd83, %r64, 4;
	add.s64 	%rd84, %rd8, %rd83;
	ld.global.nc.f32 	%f251, [%rd84];
	add.s32 	%r65, %r27, 1216;
	mul.wide.u32 	%rd85, %r65, 4;
	add.s64 	%rd86, %rd8, %rd85;
	ld.global.nc.f32 	%f252, [%rd86];
	add.s32 	%r66, %r27, 1248;
	mul.wide.u32 	%rd87, %r66, 4;
	add.s64 	%rd88, %rd8, %rd87;
	ld.global.nc.f32 	%f253, [%rd88];
	add.s32 	%r67, %r27, 1280;
	mul.wide.u32 	%rd89, %r67, 4;
	add.s64 	%rd90, %rd8, %rd89;
	ld.global.nc.f32 	%f254, [%rd90];
	add.s32 	%r68, %r27, 1312;
	mul.wide.u32 	%rd91, %r68, 4;
	add.s64 	%rd92, %rd8, %rd91;
	ld.global.nc.f32 	%f255, [%rd92];
	add.s32 	%r69, %r27, 1344;
	mul.wide.u32 	%rd93, %r69, 4;
	add.s64 	%rd94, %rd8, %rd93;
	ld.global.nc.f32 	%f256, [%rd94];
	add.s32 	%r70, %r27, 1376;
	mul.wide.u32 	%rd95, %r70, 4;
	add.s64 	%rd96, %rd8, %rd95;
	ld.global.nc.f32 	%f257, [%rd96];
	add.s32 	%r71, %r27, 1408;
	mul.wide.u32 	%rd97, %r71, 4;
	add.s64 	%rd98, %rd8, %rd97;
	ld.global.nc.f32 	%f258, [%rd98];
	ld.shared.f32 	%f259, [_ZZ6conv2dPfPKfS_E5input+256];
	fma.rn.f32 	%f260, %f259, %f250, %f236;
	ld.shared.f32 	%f261, [_ZZ6conv2dPfPKfS_E5input+260];
	fma.rn.f32 	%f262, %f261, %f250, %f239;
	fma.rn.f32 	%f263, %f261, %f251, %f260;
	ld.shared.f32 	%f264, [_ZZ6conv2dPfPKfS_E5input+264];
	fma.rn.f32 	%f265, %f264, %f251, %f262;
	fma.rn.f32 	%f266, %f264, %f252, %f263;
	ld.shared.f32 	%f267, [_ZZ6conv2dPfPKfS_E5input+268];
	fma.rn.f32 	%f268, %f267, %f252, %f265;
	ld.shared.f32 	%f269, [_ZZ6conv2dPfPKfS_E5input+272];
	fma.rn.f32 	%f270, %f269, %f250, %f247;
	fma.rn.f32 	%f271, %f269, %f253, %f266;
	ld.shared.f32 	%f272, [_ZZ6conv2dPfPKfS_E5input+276];
	fma.rn.f32 	%f273, %f272, %f250, %f249;
	fma.rn.f32 	%f274, %f272, %f251, %f270;
	fma.rn.f32 	%f275, %f272, %f253, %f268;
	fma.rn.f32 	%f276, %f272, %f254, %f271;
	ld.shared.f32 	%f277, [_ZZ6conv2dPfPKfS_E5input+280];
	fma.rn.f32 	%f278, %f277, %f251, %f273;
	fma.rn.f32 	%f279, %f277, %f252, %f274;
	fma.rn.f32 	%f280, %f277, %f254, %f275;
	fma.rn.f32 	%f281, %f277, %f255, %f276;
	ld.shared.f32 	%f282, [_ZZ6conv2dPfPKfS_E5input+284];
	fma.rn.f32 	%f283, %f282, %f252, %f278;
	fma.rn.f32 	%f284, %f282, %f255, %f280;
	ld.shared.f32 	%f285, [_ZZ6conv2dPfPKfS_E5input+288];
	fma.rn.f32 	%f286, %f285, %f253, %f279;
	fma.rn.f32 	%f287, %f285, %f256, %f281;
	ld.shared.f32 	%f288, [_ZZ6conv2dPfPKfS_E5input+292];
	fma.rn.f32 	%f289, %f288, %f253, %f283;
	fma.rn.f32 	%f290, %f288, %f254, %f286;
	fma.rn.f32 	%f291, %f288, %f256, %f284;
	fma.rn.f32 	%f292, %f288, %f257, %f287;
	ld.shared.f32 	%f293, [_ZZ6conv2dPfPKfS_E5input+296];
	fma.rn.f32 	%f294, %f293, %f254, %f289;
	fma.rn.f32 	%f295, %f293, %f255, %f290;
	fma.rn.f32 	%f296, %f293, %f257, %f291;
	fma.rn.f32 	%f297, %f293, %f258, %f292;
	ld.shared.f32 	%f298, [_ZZ6conv2dPfPKfS_E5input+300];
	fma.rn.f32 	%f299, %f298, %f255, %f294;
	fma.rn.f32 	%f300, %f298, %f258, %f296;
	ld.shared.f32 	%f301, [_ZZ6conv2dPfPKfS_E5input+304];
	fma.rn.f32 	%f302, %f301, %f256, %f295;
	ld.shared.f32 	%f303, [_ZZ6conv2dPfPKfS_E5input+308];
	fma.rn.f32 	%f304, %f303, %f256, %f299;
	fma.rn.f32 	%f305, %f303, %f257, %f302;
	ld.shared.f32 	%f306, [_ZZ6conv2dPfPKfS_E5input+312];
	fma.rn.f32 	%f307, %f306, %f257, %f304;
	fma.rn.f32 	%f308, %f306, %f258, %f305;
	ld.shared.f32 	%f309, [_ZZ6conv2dPfPKfS_E5input+316];
	fma.rn.f32 	%f310, %f309, %f258, %f307;
	add.s32 	%r72, %r27, 1440;
	mul.wide.u32 	%rd99, %r72, 4;
	add.s64 	%rd100, %rd8, %rd99;
	ld.global.nc.f32 	%f311, [%rd100];
	add.s32 	%r73, %r27, 1472;
	mul.wide.u32 	%rd101, %r73, 4;
	add.s64 	%rd102, %rd8, %rd101;
	ld.global.nc.f32 	%f312, [%rd102];
	add.s32 	%r74, %r27, 1504;
	mul.wide.u32 	%rd103, %r74, 4;
	add.s64 	%rd104, %rd8, %rd103;
	ld.global.nc.f32 	%f313, [%rd104];
	add.s32 	%r75, %r27, 1536;
	mul.wide.u32 	%rd105, %r75, 4;
	add.s64 	%rd106, %rd8, %rd105;
	ld.global.nc.f32 	%f314, [%rd106];
	add.s32 	%r76, %r27, 1568;
	mul.wide.u32 	%rd107, %r76, 4;
	add.s64 	%rd108, %rd8, %rd107;
	ld.global.nc.f32 	%f315, [%rd108];
	add.s32 	%r77, %r27, 1600;
	mul.wide.u32 	%rd109, %r77, 4;
	add.s64 	%rd110, %rd8, %rd109;
	ld.global.nc.f32 	%f316, [%rd110];
	add.s32 	%r78, %r27, 1632;
	mul.wide.u32 	%rd111, %r78, 4;
	add.s64 	%rd112, %rd8, %rd111;
	ld.global.nc.f32 	%f317, [%rd112];
	add.s32 	%r79, %r27, 1664;
	mul.wide.u32 	%rd113, %r79, 4;
	add.s64 	%rd114, %rd8, %rd113;
	ld.global.nc.f32 	%f318, [%rd114];
	add.s32 	%r80, %r27, 1696;
	mul.wide.u32 	%rd115, %r80, 4;
	add.s64 	%rd116, %rd8, %rd115;
	ld.global.nc.f32 	%f319, [%rd116];
	ld.shared.f32 	%f320, [_ZZ6conv2dPfPKfS_E5input+320];
	fma.rn.f32 	%f321, %f320, %f311, %f297;
	ld.shared.f32 	%f322, [_ZZ6conv2dPfPKfS_E5input+324];
	fma.rn.f32 	%f323, %f322, %f311, %f300;
	fma.rn.f32 	%f324, %f322, %f312, %f321;
	ld.shared.f32 	%f325, [_ZZ6conv2dPfPKfS_E5input+328];
	fma.rn.f32 	%f326, %f325, %f312, %f323;
	fma.rn.f32 	%f327, %f325, %f313, %f324;
	ld.shared.f32 	%f328, [_ZZ6conv2dPfPKfS_E5input+332];
	fma.rn.f32 	%f329, %f328, %f313, %f326;
	ld.shared.f32 	%f330, [_ZZ6conv2dPfPKfS_E5input+336];
	fma.rn.f32 	%f331, %f330, %f311, %f308;
	fma.rn.f32 	%f332, %f330, %f314, %f327;
	ld.shared.f32 	%f333, [_ZZ6conv2dPfPKfS_E5input+340];
	fma.rn.f32 	%f334, %f333, %f311, %f310;
	fma.rn.f32 	%f335, %f333, %f312, %f331;
	fma.rn.f32 	%f336, %f333, %f314, %f329;
	fma.rn.f32 	%f337, %f333, %f315, %f332;
	ld.shared.f32 	%f338, [_ZZ6conv2dPfPKfS_E5input+344];
	fma.rn.f32 	%f339, %f338, %f312, %f334;
	fma.rn.f32 	%f340, %f338, %f313, %f335;
	fma.rn.f32 	%f341, %f338, %f315, %f336;
	fma.rn.f32 	%f342, %f338, %f316, %f337;
	ld.shared.f32 	%f343, [_ZZ6conv2dPfPKfS_E5input+348];
	fma.rn.f32 	%f344, %f343, %f313, %f339;
	fma.rn.f32 	%f345, %f343, %f316, %f341;
	ld.shared.f32 	%f346, [_ZZ6conv2dPfPKfS_E5input+352];
	fma.rn.f32 	%f347, %f346, %f314, %f340;
	fma.rn.f32 	%f348, %f346, %f317, %f342;
	ld.shared.f32 	%f349, [_ZZ6conv2dPfPKfS_E5input+356];
	fma.rn.f32 	%f350, %f349, %f314, %f344;
	fma.rn.f32 	%f351, %f349, %f315, %f347;
	fma.rn.f32 	%f352, %f349, %f317, %f345;
	fma.rn.f32 	%f353, %f349, %f318, %f348;
	ld.shared.f32 	%f354, [_ZZ6conv2dPfPKfS_E5input+360];
	fma.rn.f32 	%f355, %f354, %f315, %f350;
	fma.rn.f32 	%f356, %f354, %f316, %f351;
	fma.rn.f32 	%f357, %f354, %f318, %f352;
	fma.rn.f32 	%f358, %f354, %f319, %f353;
	ld.shared.f32 	%f359, [_ZZ6conv2dPfPKfS_E5input+364];
	fma.rn.f32 	%f360, %f359, %f316, %f355;
	fma.rn.f32 	%f361, %f359, %f319, %f357;
	ld.shared.f32 	%f362, [_ZZ6conv2dPfPKfS_E5input+368];
	fma.rn.f32 	%f363, %f362, %f317, %f356;
	ld.shared.f32 	%f364, [_ZZ6conv2dPfPKfS_E5input+372];
	fma.rn.f32 	%f365, %f364, %f317, %f360;
	fma.rn.f32 	%f366, %f364, %f318, %f363;
	ld.shared.f32 	%f367, [_ZZ6conv2dPfPKfS_E5input+376];
	fma.rn.f32 	%f368, %f367, %f318, %f365;
	fma.rn.f32 	%f369, %f367, %f319, %f366;
	ld.shared.f32 	%f370, [_ZZ6conv2dPfPKfS_E5input+380];
	fma.rn.f32 	%f371, %f370, %f319, %f368;
	add.s32 	%r81, %r27, 1728;
	mul.wide.u32 	%rd117, %r81, 4;
	add.s64 	%rd118, %rd8, %rd117;
	ld.global.nc.f32 	%f372, [%rd118];
	add.s32 	%r82, %r27, 1760;
	mul.wide.u32 	%rd119, %r82, 4;
	add.s64 	%rd120, %rd8, %rd119;
	ld.global.nc.f32 	%f373, [%rd120];
	add.s32 	%r83, %r27, 1792;
	mul.wide.u32 	%rd121, %r83, 4;
	add.s64 	%rd122, %rd8, %rd121;
	ld.global.nc.f32 	%f374, [%rd122];
	add.s32 	%r84, %r27, 1824;
	mul.wide.u32 	%rd123, %r84, 4;
	add.s64 	%rd124, %rd8, %rd123;
	ld.global.nc.f32 	%f375, [%rd124];
	add.s32 	%r85, %r27, 1856;
	mul.wide.u32 	%rd125, %r85, 4;
	add.s64 	%rd126, %rd8, %rd125;
	ld.global.nc.f32 	%f376, [%rd126];
	add.s32 	%r86, %r27, 1888;
	mul.wide.u32 	%rd127, %r86, 4;
	add.s64 	%rd128, %rd8, %rd127;
	ld.global.nc.f32 	%f377, [%rd128];
	add.s32 	%r87, %r27, 1920;
	mul.wide.u32 	%rd129, %r87, 4;
	add.s64 	%rd130, %rd8, %rd129;
	ld.global.nc.f32 	%f378, [%rd130];
	add.s32 	%r88, %r27, 1952;
	mul.wide.u32 	%rd131, %r88, 4;
	add.s64 	%rd132, %rd8, %rd131;
	ld.global.nc.f32 	%f379, [%rd132];
	add.s32 	%r89, %r27, 1984;
	mul.wide.u32 	%rd133, %r89, 4;
	add.s64 	%rd134, %rd8, %rd133;
	ld.global.nc.f32 	%f380, [%rd134];
	ld.shared.f32 	%f381, [_ZZ6conv2dPfPKfS_E5input+384];
	fma.rn.f32 	%f382, %f381, %f372, %f358;
	ld.shared.f32 	%f383, [_ZZ6conv2dPfPKfS_E5input+388];
	fma.rn.f32 	%f384, %f383, %f372, %f361;
	fma.rn.f32 	%f385, %f383, %f373, %f382;
	ld.shared.f32 	%f386, [_ZZ6conv2dPfPKfS_E5input+392];
	fma.rn.f32 	%f387, %f386, %f373, %f384;
	fma.rn.f32 	%f388, %f386, %f374, %f385;
	ld.shared.f32 	%f389, [_ZZ6conv2dPfPKfS_E5input+396];
	fma.rn.f32 	%f390, %f389, %f374, %f387;
	ld.shared.f32 	%f391, [_ZZ6conv2dPfPKfS_E5input+400];
	fma.rn.f32 	%f392, %f391, %f372, %f369;
	fma.rn.f32 	%f393, %f391, %f375, %f388;
	ld.shared.f32 	%f394, [_ZZ6conv2dPfPKfS_E5input+404];
	fma.rn.f32 	%f395, %f394, %f372, %f371;
	fma.rn.f32 	%f396, %f394, %f373, %f392;
	fma.rn.f32 	%f397, %f394, %f375, %f390;
	fma.rn.f32 	%f398, %f394, %f376, %f393;
	ld.shared.f32 	%f399, [_ZZ6conv2dPfPKfS_E5input+408];
	fma.rn.f32 	%f400, %f399, %f373, %f395;
	fma.rn.f32 	%f401, %f399, %f374, %f396;
	fma.rn.f32 	%f402, %f399, %f376, %f397;
	fma.rn.f32 	%f403, %f399, %f377, %f398;
	ld.shared.f32 	%f404, [_ZZ6conv2dPfPKfS_E5input+412];
	fma.rn.f32 	%f405, %f404, %f374, %f400;
	fma.rn.f32 	%f406, %f404, %f377, %f402;
	ld.shared.f32 	%f407, [_ZZ6conv2dPfPKfS_E5input+416];
	fma.rn.f32 	%f408, %f407, %f375, %f401;
	fma.rn.f32 	%f409, %f407, %f378, %f403;
	ld.shared.f32 	%f410, [_ZZ6conv2dPfPKfS_E5input+420];
	fma.rn.f32 	%f411, %f410, %f375, %f405;
	fma.rn.f32 	%f412, %f410, %f376, %f408;
	fma.rn.f32 	%f413, %f410, %f378, %f406;
	fma.rn.f32 	%f414, %f410, %f379, %f409;
	ld.shared.f32 	%f415, [_ZZ6conv2dPfPKfS_E5input+424];
	fma.rn.f32 	%f416, %f415, %f376, %f411;
	fma.rn.f32 	%f417, %f415, %f377, %f412;
	fma.rn.f32 	%f418, %f415, %f379, %f413;
	fma.rn.f32 	%f419, %f415, %f380, %f414;
	ld.shared.f32 	%f420, [_ZZ6conv2dPfPKfS_E5input+428];
	fma.rn.f32 	%f421, %f420, %f377, %f416;
	fma.rn.f32 	%f422, %f420, %f380, %f418;
	ld.shared.f32 	%f423, [_ZZ6conv2dPfPKfS_E5input+432];
	fma.rn.f32 	%f424, %f423, %f378, %f417;
	ld.shared.f32 	%f425, [_ZZ6conv2dPfPKfS_E5input+436];
	fma.rn.f32 	%f426, %f425, %f378, %f421;
	fma.rn.f32 	%f427, %f425, %f379, %f424;
	ld.shared.f32 	%f428, [_ZZ6conv2dPfPKfS_E5input+440];
	fma.rn.f32 	%f429, %f428, %f379, %f426;
	fma.rn.f32 	%f430, %f428, %f380, %f427;
	ld.shared.f32 	%f431, [_ZZ6conv2dPfPKfS_E5input+444];
	fma.rn.f32 	%f432, %f431, %f380, %f429;
	add.s32 	%r90, %r27, 2016;
	mul.wide.u32 	%rd135, %r90, 4;
	add.s64 	%rd136, %rd8, %rd135;
	ld.global.nc.f32 	%f433, [%rd136];
	add.s32 	%r91, %r27, 2048;
	mul.wide.u32 	%rd137, %r91, 4;
	add.s64 	%rd138, %rd8, %rd137;
	ld.global.nc.f32 	%f434, [%rd138];
	add.s32 	%r92, %r27, 2080;
	mul.wide.u32 	%rd139, %r92, 4;
	add.s64 	%rd140, %rd8, %rd139;
	ld.global.nc.f32 	%f435, [%rd140];
	add.s32 	%r93, %r27, 2112;
	mul.wide.u32 	%rd141, %r93, 4;
	add.s64 	%rd142, %rd8, %rd141;
	ld.global.nc.f32 	%f436, [%rd142];
	add.s32 	%r94, %r27, 2144;
	mul.wide.u32 	%rd143, %r94, 4;
	add.s64 	%rd144, %rd8, %rd143;
	ld.global.nc.f32 	%f437, [%rd144];
	add.s32 	%r95, %r27, 2176;
	mul.wide.u32 	%rd145, %r95, 4;
	add.s64 	%rd146, %rd8, %rd145;
	ld.global.nc.f32 	%f438, [%rd146];
	add.s32 	%r96, %r27, 2208;
	mul.wide.u32 	%rd147, %r96, 4;
	add.s64 	%rd148, %rd8, %rd147;
	ld.global.nc.f32 	%f439, [%rd148];
	add.s32 	%r97, %r27, 2240;
	mul.wide.u32 	%rd149, %r97, 4;
	add.s64 	%rd150, %rd8, %rd149;
	ld.global.nc.f32 	%f440, [%rd150];
	add.s32 	%r98, %r27, 2272;
	mul.wide.u32 	%rd151, %r98, 4;
	add.s64 	%rd152, %rd8, %rd151;
	ld.global.nc.f32 	%f441, [%rd152];
	ld.shared.f32 	%f442, [_ZZ6conv2dPfPKfS_E5input+448];
	fma.rn.f32 	%f443, %f442, %f433, %f419;
	ld.shared.f32 	%f444, [_ZZ6conv2dPfPKfS_E5input+452];
	fma.rn.f32 	%f445, %f444, %f433, %f422;
	fma.rn.f32 	%f446, %f444, %f434, %f443;
	ld.shared.f32 	%f447, [_ZZ6conv2dPfPKfS_E5input+456];
	fma.rn.f32 	%f448, %f447, %f434, %f445;
	fma.rn.f32 	%f449, %f447, %f435, %f446;
	ld.shared.f32 	%f450, [_ZZ6conv2dPfPKfS_E5input+460];
	fma.rn.f32 	%f451, %f450, %f435, %f448;
	ld.shared.f32 	%f452, [_ZZ6conv2dPfPKfS_E5input+464];
	fma.rn.f32 	%f453, %f452, %f433, %f430;
	fma.rn.f32 	%f454, %f452, %f436, %f449;
	ld.shared.f32 	%f455, [_ZZ6conv2dPfPKfS_E5input+468];
	fma.rn.f32 	%f456, %f455, %f433, %f432;
	fma.rn.f32 	%f457, %f455, %f434, %f453;
	fma.rn.f32 	%f458, %f455, %f436, %f451;
	fma.rn.f32 	%f459, %f455, %f437, %f454;
	ld.shared.f32 	%f460, [_ZZ6conv2dPfPKfS_E5input+472];
	fma.rn.f32 	%f461, %f460, %f434, %f456;
	fma.rn.f32 	%f462, %f460, %f435, %f457;
	fma.rn.f32 	%f463, %f460, %f437, %f458;
	fma.rn.f32 	%f464, %f460, %f438, %f459;
	ld.shared.f32 	%f465, [_ZZ6conv2dPfPKfS_E5input+476];
	fma.rn.f32 	%f466, %f465, %f435, %f461;
	fma.rn.f32 	%f467, %f465, %f438, %f463;
	ld.shared.f32 	%f468, [_ZZ6conv2dPfPKfS_E5input+480];
	fma.rn.f32 	%f469, %f468, %f436, %f462;
	fma.rn.f32 	%f470, %f468, %f439, %f464;
	ld.shared.f32 	%f471, [_ZZ6conv2dPfPKfS_E5input+484];
	fma.rn.f32 	%f472, %f471, %f436, %f466;
	fma.rn.f32 	%f473, %f471, %f437, %f469;
	fma.rn.f32 	%f474, %f471, %f439, %f467;
	fma.rn.f32 	%f475, %f471, %f440, %f470;
	ld.shared.f32 	%f476, [_ZZ6conv2dPfPKfS_E5input+488];
	fma.rn.f32 	%f477, %f476, %f437, %f472;
	fma.rn.f32 	%f478, %f476, %f438, %f473;
	fma.rn.f32 	%f479, %f476, %f440, %f474;
	fma.rn.f32 	%f1, %f476, %f441, %f475;
	ld.shared.f32 	%f480, [_ZZ6conv2dPfPKfS_E5input+492];
	fma.rn.f32 	%f481, %f480, %f438, %f477;
	fma.rn.f32 	%f2, %f480, %f441, %f479;
	ld.shared.f32 	%f482, [_ZZ6conv2dPfPKfS_E5input+496];
	fma.rn.f32 	%f483, %f482, %f439, %f478;
	ld.shared.f32 	%f484, [_ZZ6conv2dPfPKfS_E5input+500];
	fma.rn.f32 	%f485, %f484, %f439, %f481;
	fma.rn.f32 	%f486, %f484, %f440, %f483;
	ld.shared.f32 	%f487, [_ZZ6conv2dPfPKfS_E5input+504];
	fma.rn.f32 	%f488, %f487, %f440, %f485;
	fma.rn.f32 	%f3, %f487, %f441, %f486;
	ld.shared.f32 	%f489, [_ZZ6conv2dPfPKfS_E5input+508];
	fma.rn.f32 	%f4, %f489, %f441, %f488;
	mul.hi.u32 	%r99, %r2, 613566757;
	sub.s32 	%r100, %r2, %r99;
	shr.u32 	%r101, %r100, 1;
	add.s32 	%r102, %r101, %r99;
	shr.u32 	%r103, %r102, 2;
	mul.lo.s32 	%r104, %r103, 7;
	sub.s32 	%r105, %r2, %r104;
	shl.b32 	%r106, %r105, 1;
	mad.lo.s32 	%r107, %r3, 196, %r106;
	setp.gt.u32 	%p8, %r2, 48;
	mad.lo.s32 	%r14, %r103, 28, %r107;
	@%p8 bra 	$L__BB2_7;
	mul.wide.u32 	%rd153, %r14, 4;
	add.s64 	%rd154, %rd1, %rd153;
	atom.global.add.f32 	%f490, [%rd154], %f1;
	atom.global.add.f32 	%f491, [%rd154+4], %f2;
$L__BB2_7:
	setp.gt.u32 	%p9, %r2, 48;
	@%p9 bra 	$L__BB2_9;
	mul.wide.u32 	%rd155, %r14, 4;
	add.s64 	%rd156, %rd1, %rd155;
	atom.global.add.f32 	%f492, [%rd156+56], %f3;
	atom.global.add.f32 	%f493, [%rd156+60], %f4;
$L__BB2_9:
	ret;

}


// ===== COMPILED SASS (sm_100) =====

	.target	sm_100

	.elftype	@"ET_EXEC"


//--------------------- .note.nv.tkinfo           --------------------------
	.section	.note.nv.tkinfo,"",@"SHT_NOTE"
	.sectionflags	@"SHF_NOTE_NV_TKINFO"
	.tkinfo
        /*0018*/ 	.word	0x00000002
        /*0030*/ 	.string	""
        /*0030*/ 	.string	"ptxas"
        /*0030*/ 	.string	"Cuda compilation tools, release 13.0, V13.0.88"
        /*0030*/ 	.string	"Build cuda_13.0.r13.0/compiler.36424714_0"
        /*0030*/ 	.string	"-arch sm_100 -m 64 "



//--------------------- .note.nv.cuinfo           --------------------------
	.section	.note.nv.cuinfo,"",@"SHT_NOTE"
	.sectionflags	@"SHF_NOTE_NV_CUINFO"
        /*0018*/ 	.short	0x0002
        /*001a*/ 	.short	0x0064
        /*001c*/ 	.short	0x0082
	.zero		2


//--------------------- .nv.info                  --------------------------
	.section	.nv.info,"",@"SHT_CUDA_INFO"
	.align	4


	//----- nvinfo : EIATTR_REGCOUNT
	.align		4
        /*0000*/ 	.byte	0x04, 0x2f
        /*0002*/ 	.short	(.L_1 - .L_0)
	.align		4
.L_0:
        /*0004*/ 	.word	index@(default_function_kernel0)
        /*0008*/ 	.word	0x000000ff


	//----- nvinfo : EIATTR_FRAME_SIZE
	.align		4
.L_1:
        /*000c*/ 	.byte	0x04, 0x11
        /*000e*/ 	.short	(.L_3 - .L_2)
	.align		4
.L_2:
        /*0010*/ 	.word	index@(default_function_kernel0)
        /*0014*/ 	.word	0x00000010


	//----- nvinfo : EIATTR_REGCOUNT
	.align		4
.L_3:
        /*0018*/ 	.byte	0x04, 0x2f
        /*001a*/ 	.short	(.L_5 - .L_4)
	.align		4
.L_4:
        /*001c*/ 	.word	index@(_Z9transformPfS_)
        /*0020*/ 	.word	0x00000013


	//----- nvinfo : EIATTR_FRAME_SIZE
	.align		4
.L_5:
        /*0024*/ 	.byte	0x04, 0x11
        /*0026*/ 	.short	(.L_7 - .L_6)
	.align		4
.L_6:
        /*0028*/ 	.word	index@(_Z9transformPfS_)
        /*002c*/ 	.word	0x00000000


	//----- nvinfo : EIATTR_REGCOUNT
	.align		4
.L_7:
        /*0030*/ 	.byte	0x04, 0x2f
        /*0032*/ 	.short	(.L_9 - .L_8)
	.align		4
.L_8:
        /*0034*/ 	.word	index@(_Z6conv2dPfPKfS_)
        /*0038*/ 	.word	0x00000020


	//----- nvinfo : EIATTR_FRAME_SIZE
	.align		4
.L_9:
        /*003c*/ 	.byte	0x04, 0x11
        /*003e*/ 	.short	(.L_11 - .L_10)
	.align		4
.L_10:
        /*0040*/ 	.word	index@(_Z6conv2dPfPKfS_)
        /*0044*/ 	.word	0x00000000


	//----- nvinfo : EIATTR_MIN_STACK_SIZE
	.align		4
.L_11:
        /*0048*/ 	.byte	0x04, 0x12
        /*004a*/ 	.short	(.L_13 - .L_12)
	.align		4
.L_12:
        /*004c*/ 	.word	index@(_Z6conv2dPfPKfS_)
        /*0050*/ 	.word	0x00000000


	//----- nvinfo : EIATTR_MIN_STACK_SIZE
	.align		4
.L_13:
        /*0054*/ 	.byte	0x04, 0x12
        /*0056*/ 	.short	(.L_15 - .L_14)
	.align		4
.L_14:
        /*0058*/ 	.word	index@(_Z9transformPfS_)
        /*005c*/ 	.word	0x00000000


	//----- nvinfo : EIATTR_MIN_STACK_SIZE
	.align		4
.L_15:
        /*0060*/ 	.byte	0x04, 0x12
        /*0062*/ 	.short	(.L_17 - .L_16)
	.align		4
.L_16:
        /*0064*/ 	.word	index@(default_function_kernel0)
        /*0068*/ 	.word	0x00000010
.L_17:


//--------------------- .nv.compat                --------------------------
	.section	.nv.compat,"",@"SHT_CUDA_COMPAT_INFO"
	.align	4
        /*0000*/ 	.byte	0x02, 0x09, 0x00, 0x00, 0x02, 0x02, 0x01, 0x00, 0x02, 0x05, 0x05, 0x00, 0x03, 0x07, 0x01, 0x01
        /*0010*/ 	.byte	0x02, 0x03, 0x00, 0x00, 0x02, 0x06, 0x01, 0x00, 0x04, 0x0b, 0x08, 0x00, 0x09, 0x00, 0x00, 0x00
        /*0020*/ 	.byte	0x00, 0x00, 0x00, 0x00


//--------------------- .nv.info._Z6conv2dPfPKfS_ --------------------------
	.section	.nv.info._Z6conv2dPfPKfS_,"",@"SHT_CUDA_INFO"
	.sectionflags	@""
	.align	4


	//----- nvinfo : EIATTR_CUDA_API_VERSION
	.align		4
        /*0000*/ 	.byte	0x04, 0x37
        /*0002*/ 	.short	(.L_19 - .L_18)
.L_18:
        /*0004*/ 	.word	0x00000082


	//----- nvinfo : EIATTR_KPARAM_INFO
	.align		4
.L_19:
        /*0008*/ 	.byte	0x04, 0x17
        /*000a*/ 	.short	(.L_21 - .L_20)
.L_20:
        /*000c*/ 	.word	0x00000000
        /*0010*/ 	.short	0x0002
        /*0012*/ 	.short	0x0010
        /*0014*/ 	.byte	0x00, 0xf5, 0x21, 0x00


	//----- nvinfo : EIATTR_KPARAM_INFO
	.align		4
.L_21:
        /*0018*/ 	.byte	0x04, 0x17
        /*001a*/ 	.short	(.L_23 - .L_22)
.L_22:
        /*001c*/ 	.word	0x00000000
        /*0020*/ 	.short	0x0001
        /*0022*/ 	.short	0x0008
        /*0024*/ 	.byte	0x00, 0xf5, 0x21, 0x00


	//----- nvinfo : EIATTR_KPARAM_INFO
	.align		4
.L_23:
        /*0028*/ 	.byte	0x04, 0x17
        /*002a*/ 	.short	(.L_25 - .L_24)
.L_24:
        /*002c*/ 	.word	0x00000000
        /*0030*/ 	.short	0x0000
        /*0032*/ 	.short	0x0000
        /*0034*/ 	.byte	0x00, 0xf5, 0x21, 0x00


	//----- nvinfo : EIATTR_SPARSE_MMA_MASK
	.align		4
.L_25:
        /*0038*/ 	.byte	0x03, 0x50
        /*003a*/ 	.short	0x0000


	//----- nvinfo : EIATTR_MAXREG_COUNT
	.align		4
        /*003c*/ 	.byte	0x03, 0x1b
        /*003e*/ 	.short	0x00ff


	//----- nvinfo : EIATTR_NUM_BARRIERS
	.align		4
        /*0040*/ 	.byte	0x02, 0x4c
        /*0042*/ 	.byte	0x01
	.zero		1


	//----- nvinfo : EIATTR_MERCURY_ISA_VERSION
	.align		4
        /*0044*/ 	.byte	0x03, 0x5f
        /*0046*/ 	.short	0x0101


	//----- nvinfo : EIATTR_VRC_CTA_INIT_COUNT
	.align		4
        /*0048*/ 	.byte	0x02, 0x4a
	.zero		1
	.zero		1


	//----- nvinfo : EIATTR_EXIT_INSTR_OFFSETS
	.align		4
        /*004c*/ 	.byte	0x04, 0x1c
        /*004e*/ 	.short	(.L_27 - .L_26)


	//   ....[0]....
.L_26:
        /*0050*/ 	.word	0x00002400


	//   ....[1]....
        /*0054*/ 	.word	0x00002520


	//----- nvinfo : EIATTR_CRS_STACK_SIZE
	.align		4
.L_27:
        /*0058*/ 	.byte	0x04, 0x1e
        /*005a*/ 	.short	(.L_29 - .L_28)
.L_28:
        /*005c*/ 	.word	0x00000000


	//----- nvinfo : EIATTR_CBANK_PARAM_SIZE
	.align		4
.L_29:
        /*0060*/ 	.byte	0x03, 0x19
        /*0062*/ 	.short	0x0018


	//----- nvinfo : EIATTR_PARAM_CBANK
	.align		4
        /*0064*/ 	.byte	0x04, 0x0a
        /*0066*/ 	.short	(.L_31 - .L_30)
	.align		4
.L_30:
        /*0068*/ 	.word	index@(.nv.constant0._Z6conv2dPfPKfS_)
        /*006c*/ 	.short	0x0380
        /*006e*/ 	.short	0x0018


	//----- nvinfo : EIATTR_SW_WAR
	.align		4
.L_31:
        /*0070*/ 	.byte	0x04, 0x36
        /*0072*/ 	.short	(.L_33 - .L_32)
.L_32:
        /*0074*/ 	.word	0x00000008
.L_33:


//--------------------- .nv.info._Z9transformPfS_ --------------------------
	.section	.nv.info._Z9transformPfS_,"",@"SHT_CUDA_INFO"
	.sectionflags	@""
	.align	4


	//----- nvinfo : EIATTR_CUDA_API_VERSION
	.align		4
        /*0000*/ 	.byte	0x04, 0x37
        /*0002*/ 	.short	(.L_35 - .L_34)
.L_34:
        /*0004*/ 	.word	0x00000082


	//----- nvinfo : EIATTR_KPARAM_INFO
	.align		4
.L_35:
        /*0008*/ 	.byte	0x04, 0x17
        /*000a*/ 	.short	(.L_37 - .L_36)
.L_36:
        /*000c*/ 	.word	0x00000000
        /*0010*/ 	.short	0x0001
        /*0012*/ 	.short	0x0008
        /*0014*/ 	.byte	0x00, 0xf5, 0x21, 0x00


	//----- nvinfo : EIATTR_KPARAM_INFO
	.align		4
.L_37:
        /*0018*/ 	.byte	0x04, 0x17
        /*001a*/ 	.short	(.L_39 - .L_38)
.L_38:
        /*001c*/ 	.word	0x00000000
        /*0020*/ 	.short	0x0000
        /*0022*/ 	.short	0x0000
        /*0024*/ 	.byte	0x00, 0xf5, 0x21, 0x00


	//----- nvinfo : EIATTR_SPARSE_MMA_MASK
	.align		4
.L_39:
        /*0028*/ 	.byte	0x03, 0x50
        /*002a*/ 	.short	0x0000


	//----- nvinfo : EIATTR_MAXREG_COUNT
	.align		4
        /*002c*/ 	.byte	0x03, 0x1b
        /*002e*/ 	.short	0x00ff


	//----- nvinfo : EIATTR_MERCURY_ISA_VERSION
	.align		4
        /*0030*/ 	.byte	0x03, 0x5f
        /*0032*/ 	.short	0x0101


	//----- nvinfo : EIATTR_VRC_CTA_INIT_COUNT
	.align		4
        /*0034*/ 	.byte	0x02, 0x4a
	.zero		1
	.zero		1


	//----- nvinfo : EIATTR_EXIT_INSTR_OFFSETS
	.align		4
        /*0038*/ 	.byte	0x04, 0x1c
        /*003a*/ 	.short	(.L_41 - .L_40)


	//   ....[0]....
.L_40:
        /*003c*/ 	.word	0x00000060


	//   ....[1]....
        /*0040*/ 	.word	0x000004e0


	//----- nvinfo : EIATTR_CRS_STACK_SIZE
	.align		4
.L_41:
        /*0044*/ 	.byte	0x04, 0x1e
        /*0046*/ 	.short	(.L_43 - .L_42)
.L_42:
        /*0048*/ 	.word	0x00000000


	//----- nvinfo : EIATTR_CBANK_PARAM_SIZE
	.align		4
.L_43:
        /*004c*/ 	.byte	0x03, 0x19
        /*004e*/ 	.short	0x0010


	//----- nvinfo : EIATTR_PARAM_CBANK
	.align		4
        /*0050*/ 	.byte	0x04, 0x0a
        /*0052*/ 	.short	(.L_45 - .L_44)
	.align		4
.L_44:
        /*0054*/ 	.word	index@(.nv.constant0._Z9transformPfS_)
        /*0058*/ 	.short	0x0380
        /*005a*/ 	.short	0x0010


	//----- nvinfo : EIATTR_SW_WAR
	.align		4
.L_45:
        /*005c*/ 	.byte	0x04, 0x36
        /*005e*/ 	.short	(.L_47 - .L_46)
.L_46:
        /*0060*/ 	.word	0x00000008
.L_47:


//--------------------- .nv.info.default_function_kernel0 --------------------------
	.section	.nv.info.default_function_kernel0,"",@"SHT_CUDA_INFO"
	.sectionflags	@""
	.align	4


	//----- nvinfo : EIATTR_CUDA_API_VERSION
	.align		4
        /*0000*/ 	.byte	0x04, 0x37
        /*0002*/ 	.short	(.L_49 - .L_48)
.L_48:
        /*0004*/ 	.word	0x00000082


	//----- nvinfo : EIATTR_KPARAM_INFO
	.align		4
.L_49:
        /*0008*/ 	.byte	0x04, 0x17
        /*000a*/ 	.short	(.L_51 - .L_50)
.L_50:
        /*000c*/ 	.word	0x00000000
        /*0010*/ 	.short	0x0002
        /*0012*/ 	.short	0x0010
        /*0014*/ 	.byte	0x00, 0xf5, 0x21, 0x00


	//----- nvinfo : EIATTR_KPARAM_INFO
	.align		4
.L_51:
        /*0018*/ 	.byte	0x04, 0x17
        /*001a*/ 	.short	(.L_53 - .L_52)
.L_52:
        /*001c*/ 	.word	0x00000000
        /*0020*/ 	.short	0x0001
        /*0022*/ 	.short	0x0008
        /*0024*/ 	.byte	0x00, 0xf5, 0x21, 0x00


	//----- nvinfo : EIATTR_KPARAM_INFO
	.align		4
.L_53:
        /*0028*/ 	.byte	0x04, 0x17
        /*002a*/ 	.short	(.L_55 - .L_54)
.L_54:
        /*002c*/ 	.word	0x00000000
        /*0030*/ 	.short	0x0000
        /*0032*/ 	.short	0x0000
        /*0034*/ 	.byte	0x00, 0xf5, 0x21, 0x00


	//----- nvinfo : EIATTR_SPARSE_MMA_MASK
	.align		4
.L_55:
        /*0038*/ 	.byte	0x03, 0x50
        /*003a*/ 	.short	0x0000


	//----- nvinfo : EIATTR_MAXREG_COUNT
	.align		4
        /*003c*/ 	.byte	0x03, 0x1b
        /*003e*/ 	.short	0x00ff


	//----- nvinfo : EIATTR_NUM_BARRIERS
	.align		4
        /*0040*/ 	.byte	0x02, 0x4c
        /*0042*/ 	.byte	0x01
	.zero		1


	//----- nvinfo : EIATTR_ANNOTATIONS
	.align		4
        /*0044*/ 	.byte	0x04, 0x55
        /*0046*/ 	.short	(.L_57 - .L_56)


	//   ....[0]....
.L_56:
        /*0048*/ 	.word	0x00000001
        /*004c*/ 	.byte	0x90, 0x16, 0x00, 0x00, 0x01, 0x00, 0x00, 0x00, 0x50, 0x17, 0x00, 0x00, 0x01, 0x00, 0x00, 0x00
        /*005c*/ 	.byte	0x80, 0x17, 0x00, 0x00, 0x01, 0x00, 0x00, 0x00, 0x60, 0x2c, 0x00, 0x00, 0x01, 0x00, 0x00, 0x00
        /*006c*/ 	.byte	0x60, 0x31, 0x00, 0x00, 0x01, 0x00, 0x00, 0x00, 0x70, 0x31, 0x00, 0x00, 0x01, 0x00, 0x00, 0x00
        /*007c*/ 	.byte	0x80, 0x31, 0x00, 0x00, 0x01, 0x00, 0x00, 0x00, 0xa0, 0x31, 0x00, 0x00


	//----- nvinfo : EIATTR_MERCURY_ISA_VERSION
	.align		4
.L_57:
        /*0088*/ 	.byte	0x03, 0x5f
        /*008a*/ 	.short	0x0101


	//----- nvinfo : EIATTR_VRC_CTA_INIT_COUNT
	.align		4
        /*008c*/ 	.byte	0x02, 0x4a
	.zero		1
	.zero		1


	//----- nvinfo : EIATTR_EXIT_INSTR_OFFSETS
	.align		4
        /*0090*/ 	.byte	0x04, 0x1c
        /*0092*/ 	.short	(.L_59 - .L_58)


	//   ....[0]....
.L_58:
        /*0094*/ 	.word	0x00008530


	//----- nvinfo : EIATTR_CRS_STACK_SIZE
	.align		4
.L_59:
        /*0098*/ 	.byte	0x04, 0x1e
        /*009a*/ 	.short	(.L_61 - .L_60)
.L_60:
        /*009c*/ 	.word	0x00000000


	//----- nvinfo : EIATTR_CBANK_PARAM_SIZE
	.align		4
.L_61:
        /*00a0*/ 	.byte	0x03, 0x19
        /*00a2*/ 	.short	0x0018


	//----- nvinfo : EIATTR_PARAM_CBANK
	.align		4
        /*00a4*/ 	.byte	0x04, 0x0a
        /*00a6*/ 	.short	(.L_63 - .L_62)
	.align		4
.L_62:
        /*00a8*/ 	.word	index@(.nv.constant0.default_function_kernel0)
        /*00ac*/ 	.short	0x0380
        /*00ae*/ 	.short	0x0018


	//----- nvinfo : EIATTR_SW_WAR
	.align		4
.L_63:
        /*00b0*/ 	.byte	0x04, 0x36
        /*00b2*/ 	.short	(.L_65 - .L_64)
.L_64:
        /*00b4*/ 	.word	0x00000008
.L_65:


//--------------------- .nv.callgraph             --------------------------
	.section	.nv.callgraph,"",@"SHT_CUDA_CALLGRAPH"
	.align	4
	.sectionentsize	8
	.align		4
        /*0000*/ 	.word	0x00000000
	.align		4
        /*0004*/ 	.word	0xffffffff
	.align		4
        /*0008*/ 	.word	0x00000000
	.align		4
        /*000c*/ 	.word	0xfffffffe
	.align		4
        /*0010*/ 	.word	0x00000000
	.align		4
        /*0014*/ 	.word	0xfffffffd
	.align		4
        /*0018*/ 	.word	0x00000000
	.align		4
        /*001c*/ 	.word	0xfffffffc


//--------------------- .text._Z6conv2dPfPKfS_    --------------------------
	.section	.text._Z6conv2dPfPKfS_,"ax",@progbits
	.align	128
        .global         _Z6conv2dPfPKfS_
        .type           _Z6conv2dPfPKfS_,@function
        .size           _Z6conv2dPfPKfS_,(.L_x_18 - _Z6conv2dPfPKfS_)
        .other          _Z6conv2dPfPKfS_,@"STO_CUDA_ENTRY STV_DEFAULT"
_Z6conv2dPfPKfS_:
.text._Z6conv2dPfPKfS_:
[----:B------:R-:W-:Y:S01]  /*0000*/  LDC R1, c[0x0][0x37c] ;  /* 0x0000df00ff017b82 */ /* 0x000fe20000000800 */
[----:B------:R-:W0:Y:S07]  /*0010*/  S2R R6, SR_CTAID.X ;  /* 0x0000000000067919 */ /* 0x000e2e0000002500 */
[----:B------:R-:W1:Y:S01]  /*0020*/  LDC.64 R16, c[0x0][0x388] ;  /* 0x0000e200ff107b82 */ /* 0x000e620000000a00 */
[----:B------:R-:W2:Y:S01]  /*0030*/  LDCU.64 UR6, c[0x0][0x358] ;  /* 0x00006b00ff0677ac */ /* 0x000ea20008000a00 */
[----:B------:R-:W3:Y:S01]  /*0040*/  S2R R0, SR_TID.X ;  /* 0x0000000000007919 */ /* 0x000ee20000002100 */
[----:B0-----:R-:W-:-:S05]  /*0050*/  IMAD.HI.U32 R7, R6, 0x5397829d, RZ ;  /* 0x5397829d06077827 */ /* 0x001fca00078e00ff */
[----:B------:R-:W-:-:S05]  /*0060*/  SHF.R.U32.HI R7, RZ, 0x4, R7 ;  /* 0x00000004ff077819 */ /* 0x000fca0000011607 */
[----:B---3--:R-:W-:-:S04]  /*0070*/  IMAD R2, R7, 0x900, R0 ;  /* 0x0000090007027824 */ /* 0x008fc800078e0200 */
[C-C-:B-1----:R-:W-:Y:S01]  /*0080*/  IMAD.WIDE.U32 R4, R2.reuse, 0x4, R16.reuse ;  /* 0x0000000402047825 */ /* 0x142fe200078e0010 */
[C---:B------:R-:W-:Y:S02]  /*0090*/  IADD3 R13, PT, PT, R2.reuse, 0x60, RZ ;  /* 0x00000060020d7810 */ /* 0x040fe40007ffe0ff */
[C---:B------:R-:W-:Y:S02]  /*00a0*/  IADD3 R15, PT, PT, R2.reuse, 0x80, RZ ;  /* 0x00000080020f7810 */ /* 0x040fe40007ffe0ff */
[C---:B------:R-:W-:Y:S01]  /*00b0*/  IADD3 R11, PT, PT, R2.reuse, 0xa0, RZ ;  /* 0x000000a0020b7810 */ /* 0x040fe20007ffe0ff */
[----:B--2---:R0:W5:Y:S01]  /*00c0*/  LDG.E.CONSTANT R19, desc[UR6][R4.64] ;  /* 0x0000000604137981 */ /* 0x004162000c1e9900 */
[C---:B------:R-:W-:Y:S02]  /*00d0*/  IADD3 R9, PT, PT, R2.reuse, 0xc0, RZ ;  /* 0x000000c002097810 */ /* 0x040fe40007ffe0ff */
[C---:B------:R-:W-:Y:S01]  /*00e0*/  IADD3 R3, PT, PT, R2.reuse, 0xe0, RZ ;  /* 0x000000e002037810 */ /* 0x040fe20007ffe0ff */
[----:B------:R-:W-:Y:S01]  /*00f0*/  IMAD.WIDE.U32 R12, R13, 0x4, R16 ;  /* 0x000000040d0c7825 */ /* 0x000fe200078e0010 */
[----:B------:R-:W-:-:S02]  /*0100*/  IADD3 R23, PT, PT, R2, 0x40, RZ ;  /* 0x0000004002177810 */ /* 0x000fc40007ffe0ff */
[----:B------:R-:W-:Y:S01]  /*0110*/  IADD3 R21, PT, PT, R2, 0x20, RZ ;  /* 0x0000002002157810 */ /* 0x000fe20007ffe0ff */
[--C-:B------:R-:W-:Y:S02]  /*0120*/  IMAD.WIDE.U32 R14, R15, 0x4, R16.reuse ;  /* 0x000000040f0e7825 */ /* 0x100fe400078e0010 */
[----:B------:R-:W5:Y:S02]  /*0130*/  LDG.E.CONSTANT R12, desc[UR6][R12.64] ;  /* 0x000000060c0c7981 */ /* 0x000f64000c1e9900 */
[--C-:B------:R-:W-:Y:S02]  /*0140*/  IMAD.WIDE.U32 R10, R11, 0x4, R16.reuse ;  /* 0x000000040b0a7825 */ /* 0x100fe400078e0010 */
[----:B------:R-:W5:Y:S02]  /*0150*/  LDG.E.CONSTANT R14, desc[UR6][R14.64] ;  /* 0x000000060e0e7981 */ /* 0x000f64000c1e9900 */
[--C-:B------:R-:W-:Y:S02]  /*0160*/  IMAD.WIDE.U32 R8, R9, 0x4, R16.reuse ;  /* 0x0000000409087825 */ /* 0x100fe400078e0010 */
[----:B------:R-:W5:Y:S02]  /*0170*/  LDG.E.CONSTANT R25, desc[UR6][R10.64] ;  /* 0x000000060a197981 */ /* 0x000f64000c1e9900 */
[----:B0-----:R-:W-:-:S02]  /*0180*/  IMAD.WIDE.U32 R4, R3, 0x4, R16 ;  /* 0x0000000403047825 */ /* 0x001fc400078e0010 */
[----:B------:R-:W5:Y:S02]  /*0190*/  LDG.E.CONSTANT R24, desc[UR6][R8.64] ;  /* 0x0000000608187981 */ /* 0x000f64000c1e9900 */
[--C-:B------:R-:W-:Y:S02]  /*01a0*/  IMAD.WIDE.U32 R22, R23, 0x4, R16.reuse ;  /* 0x0000000417167825 */ /* 0x100fe400078e0010 */
[----:B------:R-:W5:Y:S02]  /*01b0*/  LDG.E.CONSTANT R18, desc[UR6][R4.64] ;  /* 0x0000000604127981 */ /* 0x000f64000c1e9900 */
[----:B------:R-:W-:Y:S02]  /*01c0*/  IMAD.WIDE.U32 R20, R21, 0x4, R16 ;  /* 0x0000000415147825 */ /* 0x000fe400078e0010 */
[----:B------:R0:W5:Y:S01]  /*01d0*/  LDG.E.CONSTANT R26, desc[UR6][R22.64] ;  /* 0x00000006161a7981 */ /* 0x000162000c1e9900 */
[----:B------:R-:W-:Y:S03]  /*01e0*/  BSSY.RECONVERGENT B0, `(.L_x_0) ;  /* 0x000001e000007945 */ /* 0x000fe60003800200 */
[----:B------:R1:W5:Y:S01]  /*01f0*/  LDG.E.CONSTANT R27, desc[UR6][R20.64] ;  /* 0x00000006141b7981 */ /* 0x000362000c1e9900 */
[----:B0-----:R-:W-:-:S04]  /*0200*/  SHF.R.U32.HI R22, RZ, 0x5, R0 ;  /* 0x00000005ff167819 */ /* 0x001fc80000011600 */
[----:B------:R-:W-:-:S04]  /*0210*/  LEA R23, R7, R22, 0x3 ;  /* 0x0000001607177211 */ /* 0x000fc800078e18ff */
[----:B------:R-:W-:-:S04]  /*0220*/  ISETP.GT.U32.AND P0, PT, R23, 0x3f, PT ;  /* 0x0000003f1700780c */ /* 0x000fc80003f04070 */
[----:B------:R-:W-:Y:S02]  /*0230*/  ISETP.GT.U32.OR P0, PT, R0, 0xff, P0 ;  /* 0x000000ff0000780c */ /* 0x000fe40000704470 */
[----:B-1----:R-:W-:Y:S01]  /*0240*/  IADD3 R21, PT, PT, R2, 0x100, RZ ;  /* 0x0000010002157810 */ /* 0x002fe20007ffe0ff */
[----:B------:R-:W-:-:S04]  /*0250*/  IMAD R3, R7, -0x31, R6 ;  /* 0xffffffcf07037824 */ /* 0x000fc800078e0206 */
[----:B------:R-:W-:-:S06]  /*0260*/  IMAD.WIDE.U32 R20, R21, 0x4, R16 ;  /* 0x0000000415147825 */ /* 0x000fcc00078e0010 */
[----:B------:R-:W-:Y:S05]  /*0270*/  @P0 BRA `(.L_x_1) ;  /* 0x0000000000500947 */ /* 0x000fea0003800000 */
[----:B------:R-:W0:Y:S01]  /*0280*/  LDC R6, c[0x0][0x360] ;  /* 0x0000d800ff067b82 */ /* 0x000e220000000800 */
[----:B------:R-:W-:Y:S02]  /*0290*/  LOP3.LUT R8, R0, 0x1f, RZ, 0xc0, !PT ;  /* 0x0000001f00087812 */ /* 0x000fe400078ec0ff */
[----:B------:R-:W-:Y:S02]  /*02a0*/  MOV R9, R22 ;  /* 0x0000001600097202 */ /* 0x000fe40000000f00 */
[----:B------:R-:W-:Y:S02]  /*02b0*/  ISETP.GT.U32.AND P0, PT, R8, 0xf, PT ;  /* 0x0000000f0800780c */ /* 0x000fe40003f04070 */
[----:B------:R-:W-:-:S11]  /*02c0*/  LEA R10, R3, R8, 0x4 ;  /* 0x00000008030a7211 */ /* 0x000fd600078e20ff */
.L_x_2:
[----:B-1----:R-:W1:Y:S01]  /*02d0*/  @!P0 LDC.64 R4, c[0x0][0x380] ;  /* 0x0000e000ff048b82 */ /* 0x002e620000000a00 */
[----:B------:R-:W-:-:S04]  /*02e0*/  @!P0 IMAD R23, R23, 0x310, R10 ;  /* 0x0000031017178824 */ /* 0x000fc800078e020a */
[----:B-1----:R-:W-:-:S06]  /*02f0*/  @!P0 IMAD.WIDE.U32 R4, R23, 0x4, R4 ;  /* 0x0000000417048825 */ /* 0x002fcc00078e0004 */
[----:B------:R-:W2:Y:S01]  /*0300*/  @!P0 LDG.E.CONSTANT R4, desc[UR6][R4.64] ;  /* 0x0000000604048981 */ /* 0x000ea2000c1e9900 */
[----:B------:R-:W-:Y:S02]  /*0310*/  @!P0 MOV R13, 0x400 ;  /* 0x00000400000d8802 */ /* 0x000fe40000000f00 */
[----:B------:R-:W-:Y:S01]  /*0320*/  @!P0 LEA R11, R9, R8, 0x4 ;  /* 0x00000008090b8211 */ /* 0x000fe200078e20ff */
[----:B------:R-:W1:Y:S01]  /*0330*/  @!P0 S2R R22, SR_CgaCtaId ;  /* 0x0000000000168919 */ /* 0x000e620000008800 */
[----:B0-----:R-:W-:-:S04]  /*0340*/  LEA.HI R9, R6, R9, RZ, 0x1b ;  /* 0x0000000906097211 */ /* 0x001fc800078fd8ff */
[----:B------:R-:W-:Y:S02]  /*0350*/  LEA R23, R7, R9, 0x3 ;  /* 0x0000000907177211 */ /* 0x000fe400078e18ff */
[----:B------:R-:W-:Y:S02]  /*0360*/  ISETP.LT.U32.AND P2, PT, R9, 0x8, PT ;  /* 0x000000080900780c */ /* 0x000fe40003f41070 */
[----:B------:R-:W-:Y:S02]  /*0370*/  ISETP.GE.U32.AND P1, PT, R23, 0x40, PT ;  /* 0x000000401700780c */ /* 0x000fe40003f26070 */
[----:B-1----:R-:W-:-:S04]  /*0380*/  @!P0 LEA R22, R22, R13, 0x18 ;  /* 0x0000000d16168211 */ /* 0x002fc800078ec0ff */
[----:B------:R-:W-:-:S05]  /*0390*/  @!P0 LEA R11, R11, R22, 0x2 ;  /* 0x000000160b0b8211 */ /* 0x000fca00078e10ff */
[----:B--2---:R1:W-:Y:S02]  /*03a0*/  @!P0 STS [R11], R4 ;  /* 0x000000040b008388 */ /* 0x0043e40000000800 */
[----:B------:R-:W-:Y:S05]  /*03b0*/  @!P1 BRA P2, `(.L_x_2) ;  /* 0xfffffffc00c49947 */ /* 0x000fea000103ffff */
.L_x_1:
[----:B------:R-:W-:Y:S05]  /*03c0*/  BSYNC.RECONVERGENT B0 ;  /* 0x0000000000007941 */ /* 0x000fea0003800200 */
.L_x_0:
[----:B------:R-:W0:Y:S08]  /*03d0*/  S2UR UR5, SR_CgaCtaId ;  /* 0x00000000000579c3 */ /* 0x000e300000008800 */
[----:B------:R-:W-:Y:S06]  /*03e0*/  BAR.SYNC.DEFER_BLOCKING 0x0 ;  /* 0x0000000000007b1d */ /* 0x000fec0000010000 */
[----:B------:R2:W3:Y:S01]  /*03f0*/  LDG.E.CONSTANT R15, desc[UR6][R20.64] ;  /* 0x00000006140f7981 */ /* 0x0004e2000c1e9900 */
[----:B------:R-:W-:Y:S01]  /*0400*/  UMOV UR4, 0x400 ;  /* 0x0000040000047882 */ /* 0x000fe20000000000 */
[----:B------:R-:W-:-:S02]  /*0410*/  IADD3 R23, PT, PT, R2, 0x120, RZ ;  /* 0x0000012002177810 */ /* 0x000fc40007ffe0ff */
[----:B------:R-:W-:-:S03]  /*0420*/  IADD3 R29, PT, PT, R2, 0x140, RZ ;  /* 0x00000140021d7810 */ /* 0x000fc60007ffe0ff */
[----:B------:R-:W-:-:S05]  /*0430*/  IMAD.WIDE.U32 R22, R23, 0x4, R16 ;  /* 0x0000000417167825 */ /* 0x000fca00078e0010 */
[----:B------:R4:W3:Y:S01]  /*0440*/  LDG.E.CONSTANT R13, desc[UR6][R22.64] ;  /* 0x00000006160d7981 */ /* 0x0008e2000c1e9900 */
[----:B0-----:R-:W-:-:S09]  /*0450*/  ULEA UR4, UR5, UR4, 0x18 ;  /* 0x0000000405047291 */ /* 0x001fd2000f8ec0ff */
[----:B-1----:R-:W0:Y:S04]  /*0460*/  LDS.128 R8, [UR4] ;  /* 0x00000004ff087984 */ /* 0x002e280008000c00 */
[----:B------:R-:W1:Y:S01]  /*0470*/  LDS.128 R4, [UR4+0x10] ;  /* 0x00001004ff047984 */ /* 0x000e620008000c00 */
[----:B--2---:R-:W-:-:S06]  /*0480*/  IMAD.WIDE.U32 R20, R29, 0x4, R16 ;  /* 0x000000041d147825 */ /* 0x004fcc00078e0010 */
[----:B------:R2:W3:Y:S01]  /*0490*/  LDG.E.CONSTANT R21, desc[UR6][R20.64] ;  /* 0x0000000614157981 */ /* 0x0004e2000c1e9900 */
[----:B----4-:R-:W-:Y:S01]  /*04a0*/  IADD3 R23, PT, PT, R2, 0x160, RZ ;  /* 0x0000016002177810 */ /* 0x010fe20007ffe0ff */
[----:B0----5:R-:W-:-:S04]  /*04b0*/  FFMA R8, R19, R8, RZ ;  /* 0x0000000813087223 */ /* 0x021fc800000000ff */
[-C--:B------:R-:W-:Y:S01]  /*04c0*/  FFMA R29, R27, R9.reuse, R8 ;  /* 0x000000091b1d7223 */ /* 0x080fe20000000008 */
[C---:B------:R-:W-:Y:S01]  /*04d0*/  FFMA R8, R19.reuse, R9, RZ ;  /* 0x0000000913087223 */ /* 0x040fe200000000ff */
[C---:B-1----:R-:W-:Y:S01]  /*04e0*/  FFMA R28, R19.reuse, R4, RZ ;  /* 0x00000004131c7223 */ /* 0x042fe200000000ff */
[-C--:B------:R-:W-:Y:S02]  /*04f0*/  FFMA R19, R19, R5.reuse, RZ ;  /* 0x0000000513137223 */ /* 0x080fe400000000ff */
[C---:B------:R-:W-:Y:S01]  /*0500*/  FFMA R8, R27.reuse, R10, R8 ;  /* 0x0000000a1b087223 */ /* 0x040fe20000000008 */
[C---:B------:R-:W-:Y:S01]  /*0510*/  FFMA R9, R27.reuse, R5, R28 ;  /* 0x000000051b097223 */ /* 0x040fe2000000001c */
[----:B------:R-:W-:Y:S01]  /*0520*/  FFMA R28, R27, R6, R19 ;  /* 0x000000061b1c7223 */ /* 0x000fe20000000013 */
[C---:B------:R-:W-:Y:S01]  /*0530*/  FFMA R29, R26.reuse, R10, R29 ;  /* 0x0000000a1a1d7223 */ /* 0x040fe2000000001d */
[C---:B------:R-:W-:Y:S01]  /*0540*/  FFMA R19, R26.reuse, R11, R8 ;  /* 0x0000000b1a137223 */ /* 0x040fe20000000008 */
[----:B------:R-:W-:-:S02]  /*0550*/  FFMA R27, R26, R6, R9 ;  /* 0x000000061a1b7223 */ /* 0x000fc40000000009 */
[----:B------:R-:W0:Y:S01]  /*0560*/  LDS.128 R8, [UR4+0x20] ;  /* 0x00002004ff087984 */ /* 0x000e220008000c00 */
[----:B------:R-:W-:-:S04]  /*0570*/  IMAD.WIDE.U32 R22, R23, 0x4, R16 ;  /* 0x0000000417167825 */ /* 0x000fc800078e0010 */
[----:B------:R-:W-:Y:S01]  /*0580*/  FFMA R29, R12, R4, R29 ;  /* 0x000000040c1d7223 */ /* 0x000fe2000000001d */
[----:B------:R-:W-:Y:S01]  /*0590*/  IADD3 R4, PT, PT, R2, 0x180, RZ ;  /* 0x0000018002047810 */ /* 0x000fe20007ffe0ff */
[----:B------:R1:W4:Y:S02]  /*05a0*/  LDG.E.CONSTANT R22, desc[UR6][R22.64] ;  /* 0x0000000616167981 */ /* 0x000324000c1e9900 */
[-C--:B--2---:R-:W-:Y:S01]  /*05b0*/  FFMA R20, R14, R5.reuse, R29 ;  /* 0x000000050e147223 */ /* 0x084fe2000000001d */
[----:B------:R-:W-:Y:S01]  /*05c0*/  IADD3 R29, PT, PT, R2, 0x1a0, RZ ;  /* 0x000001a0021d7810 */ /* 0x000fe20007ffe0ff */
[----:B-1----:R-:W-:Y:S01]  /*05d0*/  FFMA R23, R12, R5, R19 ;  /* 0x000000050c177223 */ /* 0x002fe20000000013 */
[----:B------:R-:W-:-:S05]  /*05e0*/  IMAD.WIDE.U32 R4, R4, 0x4, R16 ;  /* 0x0000000404047825 */ /* 0x000fca00078e0010 */
[----:B------:R1:W2:Y:S01]  /*05f0*/  LDG.E.CONSTANT R19, desc[UR6][R4.64] ;  /* 0x0000000604137981 */ /* 0x0002a2000c1e9900 */
[----:B------:R-:W-:Y:S01]  /*0600*/  FFMA R26, R26, R7, R28 ;  /* 0x000000071a1a7223 */ /* 0x000fe2000000001c */
[----:B------:R-:W-:-:S04]  /*0610*/  IMAD.WIDE.U32 R28, R29, 0x4, R16 ;  /* 0x000000041d1c7825 */ /* 0x000fc800078e0010 */
[C---:B0-----:R-:W-:Y:S01]  /*0620*/  FFMA R27, R12.reuse, R8, R27 ;  /* 0x000000080c1b7223 */ /* 0x041fe2000000001b */
[-C--:B------:R-:W-:Y:S02]  /*0630*/  FFMA R26, R12, R9.reuse, R26 ;  /* 0x000000090c1a7223 */ /* 0x080fe4000000001a */
[----:B------:R0:W2:Y:S01]  /*0640*/  LDG.E.CONSTANT R12, desc[UR6][R28.64] ;  /* 0x000000061c0c7981 */ /* 0x0000a2000c1e9900 */
[-C--:B-1----:R-:W-:Y:S01]  /*0650*/  FFMA R4, R14, R6.reuse, R23 ;  /* 0x000000060e047223 */ /* 0x082fe20000000017 */
[C---:B------:R-:W-:Y:S01]  /*0660*/  FFMA R23, R25.reuse, R6, R20 ;  /* 0x0000000619177223 */ /* 0x040fe20000000014 */
[----:B------:R-:W-:Y:S01]  /*0670*/  IADD3 R20, PT, PT, R2, 0x1c0, RZ ;  /* 0x000001c002147810 */ /* 0x000fe20007ffe0ff */
[C---:B------:R-:W-:Y:S01]  /*0680*/  FFMA R27, R14.reuse, R9, R27 ;  /* 0x000000090e1b7223 */ /* 0x040fe2000000001b */
[----:B------:R-:W-:Y:S01]  /*0690*/  FFMA R26, R14, R10, R26 ;  /* 0x0000000a0e1a7223 */ /* 0x000fe2000000001a */
[----:B------:R-:W-:Y:S02]  /*06a0*/  FFMA R14, R25, R7, R4 ;  /* 0x00000007190e7223 */ /* 0x000fe40000000004 */
[----:B------:R-:W1:Y:S01]  /*06b0*/  LDS.128 R4, [UR4+0x30] ;  /* 0x00003004ff047984 */ /* 0x000e620008000c00 */
[----:B0-----:R-:W-:-:S04]  /*06c0*/  IMAD.WIDE.U32 R28, R20, 0x4, R16 ;  /* 0x00000004141c7825 */ /* 0x001fc800078e0010 */
[----:B------:R-:W-:Y:S01]  /*06d0*/  FFMA R8, R24, R8, R23 ;  /* 0x0000000818087223 */ /* 0x000fe20000000017 */
[----:B------:R-:W-:Y:S01]  /*06e0*/  IADD3 R20, PT, PT, R2, 0x1e0, RZ ;  /* 0x000001e002147810 */ /* 0x000fe20007ffe0ff */
[----:B------:R0:W2:Y:S02]  /*06f0*/  LDG.E.CONSTANT R23, desc[UR6][R28.64] ;  /* 0x000000061c177981 */ /* 0x0000a4000c1e9900 */
[-C--:B0-----:R-:W-:Y:S01]  /*0700*/  FFMA R29, R24, R9.reuse, R14 ;  /* 0x00000009181d7223 */ /* 0x081fe2000000000e */
[----:B------:R-:W-:Y:S01]  /*0710*/  FFMA R28, R18, R9, R8 ;  /* 0x00000009121c7223 */ /* 0x000fe20000000008 */
[----:B------:R-:W-:-:S05]  /*0720*/  IMAD.WIDE.U32 R8, R20, 0x4, R16 ;  /* 0x0000000414087825 */ /* 0x000fca00078e0010 */
[----:B------:R1:W2:Y:S01]  /*0730*/  LDG.E.CONSTANT R20, desc[UR6][R8.64] ;  /* 0x0000000608147981 */ /* 0x0002a2000c1e9900 */
[C---:B------:R-:W-:Y:S01]  /*0740*/  FFMA R27, R25.reuse, R10, R27 ;  /* 0x0000000a191b7223 */ /* 0x040fe2000000001b */
[----:B------:R-:W-:Y:S01]  /*0750*/  FFMA R25, R25, R11, R26 ;  /* 0x0000000b19197223 */ /* 0x000fe2000000001a */
[----:B------:R-:W-:Y:S02]  /*0760*/  IADD3 R26, PT, PT, R2, 0x200, RZ ;  /* 0x00000200021a7810 */ /* 0x000fe40007ffe0ff */
[----:B-1----:R-:W-:-:S03]  /*0770*/  FFMA R9, R24, R4, R27 ;  /* 0x0000000418097223 */ /* 0x002fc6000000001b */
[----:B------:R-:W-:-:S05]  /*0780*/  IMAD.WIDE.U32 R26, R26, 0x4, R16 ;  /* 0x000000041a1a7825 */ /* 0x000fca00078e0010 */
[----:B------:R0:W2:Y:S01]  /*0790*/  LDG.E.CONSTANT R14, desc[UR6][R26.64] ;  /* 0x000000061a0e7981 */ /* 0x0000a2000c1e9900 */
[-C--:B------:R-:W-:Y:S01]  /*07a0*/  FFMA R25, R24, R5.reuse, R25 ;  /* 0x0000000518197223 */ /* 0x080fe20000000019 */
[C---:B------:R-:W-:Y:S01]  /*07b0*/  FFMA R24, R18.reuse, R5, R9 ;  /* 0x0000000512187223 */ /* 0x040fe20000000009 */
[----:B0-----:R-:W-:Y:S01]  /*07c0*/  FFMA R26, R18, R10, R29 ;  /* 0x0000000a121a7223 */ /* 0x001fe2000000001d */
[----:B------:R-:W-:Y:S01]  /*07d0*/  IADD3 R29, PT, PT, R2, 0x220, RZ ;  /* 0x00000220021d7810 */ /* 0x000fe20007ffe0ff */
[----:B------:R-:W-:Y:S01]  /*07e0*/  FFMA R25, R18, R6, R25 ;  /* 0x0000000612197223 */ /* 0x000fe20000000019 */
[C---:B---3--:R-:W-:Y:S01]  /*07f0*/  FFMA R4, R15.reuse, R10, R28 ;  /* 0x0000000a0f047223 */ /* 0x048fe2000000001c */
[----:B------:R-:W-:Y:S02]  /*0800*/  FFMA R26, R15, R11, R26 ;  /* 0x0000000b0f1a7223 */ /* 0x000fe4000000001a */
[----:B------:R-:W0:Y:S01]  /*0810*/  LDS.128 R8, [UR4+0x40] ;  /* 0x00004004ff087984 */ /* 0x000e220008000c00 */
[----:B------:R-:W-:-:S05]  /*0820*/  IMAD.WIDE.U32 R28, R29, 0x4, R16 ;  /* 0x000000041d1c7825 */ /* 0x000fca00078e0010 */
[----:B------:R1:W3:Y:S01]  /*0830*/  LDG.E.CONSTANT R18, desc[UR6][R28.64] ;  /* 0x000000061c127981 */ /* 0x0002e2000c1e9900 */
[C---:B------:R-:W-:Y:S01]  /*0840*/  FFMA R24, R15.reuse, R6, R24 ;  /* 0x000000060f187223 */ /* 0x040fe20000000018 */
[----:B-1----:R-:W-:Y:S01]  /*0850*/  FFMA R28, R15, R7, R25 ;  /* 0x000000070f1c7223 */ /* 0x002fe20000000019 */
[----:B------:R-:W-:Y:S01]  /*0860*/  IADD3 R15, PT, PT, R2, 0x240, RZ ;  /* 0x00000240020f7810 */ /* 0x000fe20007ffe0ff */
[C---:B0-----:R-:W-:Y:S02]  /*0870*/  FFMA R8, R13.reuse, R8, R4 ;  /* 0x000000080d087223 */ /* 0x041fe40000000004 */
[----:B------:R-:W0:Y:S01]  /*0880*/  LDS.128 R4, [UR4+0x50] ;  /* 0x00005004ff047984 */ /* 0x000e220008000c00 */
[-C--:B------:R-:W-:Y:S01]  /*0890*/  FFMA R26, R13, R9.reuse, R26 ;  /* 0x000000090d1a7223 */ /* 0x080fe2000000001a */
[----:B------:R-:W-:Y:S01]  /*08a0*/  FFMA R25, R21, R9, R8 ;  /* 0x0000000915197223 */ /* 0x000fe20000000008 */
[----:B------:R-:W-:-:S05]  /*08b0*/  IMAD.WIDE.U32 R8, R15, 0x4, R16 ;  /* 0x000000040f087825 */ /* 0x000fca00078e0010 */
[----:B------:R1:W3:Y:S01]  /*08c0*/  LDG.E.CONSTANT R15, desc[UR6][R8.64] ;  /* 0x00000006080f7981 */ /* 0x0002e2000c1e9900 */
[----:B------:R-:W-:Y:S01]  /*08d0*/  FFMA R26, R21, R10, R26 ;  /* 0x0000000a151a7223 */ /* 0x000fe2000000001a */
[----:B------:R-:W-:Y:S01]  /*08e0*/  IADD3 R29, PT, PT, R2, 0x260, RZ ;  /* 0x00000260021d7810 */ /* 0x000fe20007ffe0ff */
[C---:B0-----:R-:W-:Y:S01]  /*08f0*/  FFMA R24, R13.reuse, R4, R24 ;  /* 0x000000040d187223 */ /* 0x041fe20000000018 */
[----:B------:R-:W-:-:S03]  /*0900*/  FFMA R27, R13, R5, R28 ;  /* 0x000000050d1b7223 */ /* 0x000fc6000000001c */
[C---:B-1----:R-:W-:Y:S01]  /*0910*/  FFMA R9, R21.reuse, R5, R24 ;  /* 0x0000000515097223 */ /* 0x042fe20000000018 */
[----:B------:R-:W-:Y:S01]  /*0920*/  FFMA R27, R21, R6, R27 ;  /* 0x00000006151b7223 */ /* 0x000fe2000000001b */
[C---:B----4-:R-:W-:Y:S01]  /*0930*/  FFMA R21, R22.reuse, R11, R26 ;  /* 0x0000000b16157223 */ /* 0x050fe2000000001a */
[C---:B------:R-:W-:Y:S01]  /*0940*/  FFMA R24, R22.reuse, R10, R25 ;  /* 0x0000000a16187223 */ /* 0x040fe20000000019 */
[----:B------:R-:W-:Y:S01]  /*0950*/  FFMA R26, R22, R6, R9 ;  /* 0x00000006161a7223 */ /* 0x000fe20000000009 */
[----:B------:R-:W-:-:S04]  /*0960*/  IMAD.WIDE.U32 R28, R29, 0x4, R16 ;  /* 0x000000041d1c7825 */ /* 0x000fc800078e0010 */
[----:B------:R-:W-:Y:S01]  /*0970*/  FFMA R25, R22, R7, R27 ;  /* 0x0000000716197223 */ /* 0x000fe2000000001b */
[----:B------:R-:W0:Y:S01]  /*0980*/  LDS.128 R8, [UR4+0x60] ;  /* 0x00006004ff087984 */ /* 0x000e220008000c00 */
[----:B------:R-:W-:-:S03]  /*0990*/  IADD3 R22, PT, PT, R2, 0x280, RZ ;  /* 0x0000028002167810 */ /* 0x000fc60007ffe0ff */
[----:B------:R1:W4:Y:S01]  /*09a0*/  LDG.E.CONSTANT R13, desc[UR6][R28.64] ;  /* 0x000000061c0d7981 */ /* 0x000322000c1e9900 */
[----:B--2---:R-:W-:Y:S01]  /*09b0*/  FFMA R27, R19, R4, R24 ;  /* 0x00000004131b7223 */ /* 0x004fe20000000018 */
[----:B-1----:R-:W-:-:S05]  /*09c0*/  IMAD.WIDE.U32 R28, R22, 0x4, R16 ;  /* 0x00000004161c7825 */ /* 0x002fca00078e0010 */
[----:B------:R1:W2:Y:S01]  /*09d0*/  LDG.E.CONSTANT R24, desc[UR6][R28.64] ;  /* 0x000000061c187981 */ /* 0x0002a2000c1e9900 */
[----:B------:R-:W-:Y:S01]  /*09e0*/  IADD3 R4, PT, PT, R2, 0x2a0, RZ ;  /* 0x000002a002047810 */ /* 0x000fe20007ffe0ff */
[-C--:B------:R-:W-:Y:S01]  /*09f0*/  FFMA R21, R19, R5.reuse, R21 ;  /* 0x0000000513157223 */ /* 0x080fe20000000015 */
[----:B-1----:R-:W-:-:S03]  /*0a00*/  FFMA R28, R12, R5, R27 ;  /* 0x000000050c1c7223 */ /* 0x002fc6000000001b */
[----:B------:R-:W-:-:S05]  /*0a10*/  IMAD.WIDE.U32 R4, R4, 0x4, R16 ;  /* 0x0000000404047825 */ /* 0x000fca00078e0010 */
[----:B------:R1:W2:Y:S01]  /*0a20*/  LDG.E.CONSTANT R22, desc[UR6][R4.64] ;  /* 0x0000000604167981 */ /* 0x0002a2000c1e9900 */
[----:B------:R-:W-:Y:S01]  /*0a30*/  IADD3 R27, PT, PT, R2, 0x2c0, RZ ;  /* 0x000002c0021b7810 */ /* 0x000fe20007ffe0ff */
[C---:B0-----:R-:W-:Y:S01]  /*0a40*/  FFMA R25, R19.reuse, R9, R25 ;  /* 0x0000000913197223 */ /* 0x041fe20000000019 */
[----:B-1----:R-:W-:-:S03]  /*0a50*/  FFMA R4, R19, R8, R26 ;  /* 0x0000000813047223 */ /* 0x002fc6000000001a */
[----:B------:R-:W-:-:S04]  /*0a60*/  IMAD.WIDE.U32 R26, R27, 0x4, R16 ;  /* 0x000000041b1a7825 */ /* 0x000fc800078e0010 */
[C---:B------:R-:W-:Y:S01]  /*0a70*/  FFMA R19, R12.reuse, R6, R21 ;  /* 0x000000060c137223 */ /* 0x040fe20000000015 */
[C---:B------:R-:W-:Y:S01]  /*0a80*/  FFMA R25, R12.reuse, R10, R25 ;  /* 0x0000000a0c197223 */ /* 0x040fe20000000019 */
[----:B------:R-:W-:Y:S02]  /*0a90*/  FFMA R21, R12, R9, R4 ;  /* 0x000000090c157223 */ /* 0x000fe40000000004 */
[----:B------:R0:W2:Y:S01]  /*0aa0*/  LDG.E.CONSTANT R12, desc[UR6][R26.64] ;  /* 0x000000061a0c7981 */ /* 0x0000a2000c1e9900 */
[C---:B------:R-:W-:Y:S01]  /*0ab0*/  FFMA R29, R23.reuse, R6, R28 ;  /* 0x00000006171d7223 */ /* 0x040fe2000000001c */
[C---:B------:R-:W-:Y:S02]  /*0ac0*/  FFMA R19, R23.reuse, R7, R19 ;  /* 0x0000000717137223 */ /* 0x040fe40000000013 */
[----:B------:R-:W1:Y:S01]  /*0ad0*/  LDS.128 R4, [UR4+0x70] ;  /* 0x00007004ff047984 */ /* 0x000e620008000c00 */
[C---:B------:R-:W-:Y:S01]  /*0ae0*/  FFMA R21, R23.reuse, R10, R21 ;  /* 0x0000000a17157223 */ /* 0x040fe20000000015 */
[----:B------:R-:W-:Y:S01]  /*0af0*/  FFMA R25, R23, R11, R25 ;  /* 0x0000000b17197223 */ /* 0x000fe20000000019 */
[----:B------:R-:W-:Y:S01]  /*0b00*/  IADD3 R23, PT, PT, R2, 0x2e0, RZ ;  /* 0x000002e002177810 */ /* 0x000fe20007ffe0ff */
[----:B------:R-:W-:Y:S01]  /*0b10*/  FFMA R8, R20, R8, R29 ;  /* 0x0000000814087223 */ /* 0x000fe2000000001d */
[----:B0-----:R-:W-:-:S03]  /*0b20*/  IADD3 R27, PT, PT, R2, 0x300, RZ ;  /* 0x00000300021b7810 */ /* 0x001fc60007ffe0ff */
[----:B------:R-:W-:-:S04]  /*0b30*/  IMAD.WIDE.U32 R28, R23, 0x4, R16 ;  /* 0x00000004171c7825 */ /* 0x000fc800078e0010 */
[----:B------:R-:W-:Y:S01]  /*0b40*/  IMAD.WIDE.U32 R26, R27, 0x4, R16 ;  /* 0x000000041b1a7825 */ /* 0x000fe200078e0010 */
[----:B------:R0:W2:Y:S03]  /*0b50*/  LDG.E.CONSTANT R23, desc[UR6][R28.64] ;  /* 0x000000061c177981 */ /* 0x0000a6000c1e9900 */
[-C--:B0-----:R-:W-:Y:S02]  /*0b60*/  FFMA R29, R20, R9.reuse, R19 ;  /* 0x00000009141d7223 */ /* 0x081fe40000000013 */
[----:B------:R0:W2:Y:S01]  /*0b70*/  LDG.E.CONSTANT R19, desc[UR6][R26.64] ;  /* 0x000000061a137981 */ /* 0x0000a2000c1e9900 */
[----:B------:R-:W-:Y:S01]  /*0b80*/  FFMA R9, R14, R9, R8 ;  /* 0x000000090e097223 */ /* 0x000fe20000000008 */
[----:B0-----:R-:W-:-:S05]  /*0b90*/  IADD3 R27, PT, PT, R2, 0x320, RZ ;  /* 0x00000320021b7810 */ /* 0x001fca0007ffe0ff */
[----:B------:R-:W-:-:S04]  /*0ba0*/  IMAD.WIDE.U32 R26, R27, 0x4, R16 ;  /* 0x000000041b1a7825 */ /* 0x000fc800078e0010 */
[----:B-1----:R-:W-:Y:S02]  /*0bb0*/  FFMA R8, R20, R4, R21 ;  /* 0x0000000414087223 */ /* 0x002fe40000000015 */
[----:B------:R0:W2:Y:S01]  /*0bc0*/  LDG.E.CONSTANT R21, desc[UR6][R26.64] ;  /* 0x000000061a157981 */ /* 0x0000a2000c1e9900 */
[----:B------:R-:W-:Y:S01]  /*0bd0*/  FFMA R28, R14, R10, R29 ;  /* 0x0000000a0e1c7223 */ /* 0x000fe2000000001d */
[-C--:B------:R-:W-:Y:S01]  /*0be0*/  FFMA R25, R20, R5.reuse, R25 ;  /* 0x0000000514197223 */ /* 0x080fe20000000019 */
[----:B------:R-:W-:-:S03]  /*0bf0*/  FFMA R5, R14, R5, R8 ;  /* 0x000000050e057223 */ /* 0x000fc60000000008 */
[----:B------:R-:W-:Y:S01]  /*0c00*/  FFMA R14, R14, R6, R25 ;  /* 0x000000060e0e7223 */ /* 0x000fe20000000019 */
[----:B------:R-:W-:-:S05]  /*0c10*/  IADD3 R29, PT, PT, R2, 0x340, RZ ;  /* 0x00000340021d7810 */ /* 0x000fca0007ffe0ff */
[----:B0-----:R-:W-:-:S05]  /*0c20*/  IMAD.WIDE.U32 R26, R29, 0x4, R16 ;  /* 0x000000041d1a7825 */ /* 0x001fca00078e0010 */
[----:B------:R0:W2:Y:S01]  /*0c30*/  LDG.E.CONSTANT R20, desc[UR6][R26.64] ;  /* 0x000000061a147981 */ /* 0x0000a2000c1e9900 */
[----:B------:R-:W-:Y:S01]  /*0c40*/  IADD3 R29, PT, PT, R2, 0x360, RZ ;  /* 0x00000360021d7810 */ /* 0x000fe20007ffe0ff */
[C---:B---3--:R-:W-:Y:S01]  /*0c50*/  FFMA R4, R18.reuse, R10, R9 ;  /* 0x0000000a12047223 */ /* 0x048fe20000000009 */
[C---:B------:R-:W-:Y:S02]  /*0c60*/  FFMA R28, R18.reuse, R11, R28 ;  /* 0x0000000b121c7223 */ /* 0x040fe4000000001c */
[----:B------:R-:W1:Y:S01]  /*0c70*/  LDS.128 R8, [UR4+0x80] ;  /* 0x00008004ff087984 */ /* 0x000e620008000c00 */
[C---:B------:R-:W-:Y:S01]  /*0c80*/  FFMA R25, R18.reuse, R6, R5 ;  /* 0x0000000612197223 */ /* 0x040fe20000000005 */
[----:B------:R-:W-:Y:S01]  /*0c90*/  FFMA R18, R18, R7, R14 ;  /* 0x0000000712127223 */ /* 0x000fe2000000000e */
[C---:B-1----:R-:W-:Y:S02]  /*0ca0*/  FFMA R14, R15.reuse, R8, R4 ;  /* 0x000000080f0e7223 */ /* 0x042fe40000000004 */
[----:B------:R-:W1:Y:S01]  /*0cb0*/  LDS.128 R4, [UR4+0x90] ;  /* 0x00009004ff047984 */ /* 0x000e620008000c00 */
[----:B------:R-:W-:Y:S01]  /*0cc0*/  FFMA R8, R15, R9, R28 ;  /* 0x000000090f087223 */ /* 0x000fe2000000001c */
[----:B------:R-:W-:-:S04]  /*0cd0*/  IMAD.WIDE.U32 R28, R29, 0x4, R16 ;  /* 0x000000041d1c7825 */ /* 0x000fc800078e0010 */
[C---:B-1----:R-:W-:Y:S01]  /*0ce0*/  FFMA R25, R15.reuse, R4, R25 ;  /* 0x000000040f197223 */ /* 0x042fe20000000019 */
[----:B0-----:R-:W-:Y:S01]  /*0cf0*/  FFMA R27, R15, R5, R18 ;  /* 0x000000050f1b7223 */ /* 0x001fe20000000012 */
[C---:B----4-:R-:W-:Y:S01]  /*0d00*/  FFMA R9, R13.reuse, R9, R14 ;  /* 0x000000090d097223 */ /* 0x050fe2000000000e */
[C---:B------:R-:W-:Y:S01]  /*0d10*/  FFMA R8, R13.reuse, R10, R8 ;  /* 0x0000000a0d087223 */ /* 0x040fe20000000008 */
[C---:B------:R-:W-:Y:S01]  /*0d20*/  FFMA R25, R13.reuse, R5, R25 ;  /* 0x000000050d197223 */ /* 0x040fe20000000019 */
[----:B------:R-:W-:Y:S01]  /*0d30*/  FFMA R26, R13, R6, R27 ;  /* 0x000000060d1a7223 */ /* 0x000fe2000000001b */
[----:B------:R-:W-:Y:S01]  /*0d40*/  IADD3 R15, PT, PT, R2, 0x380, RZ ;  /* 0x00000380020f7810 */ /* 0x000fe20007ffe0ff */
[----:B------:R0:W3:Y:S04]  /*0d50*/  LDG.E.CONSTANT R18, desc[UR6][R28.64] ;  /* 0x000000061c127981 */ /* 0x0000e8000c1e9900 */
[----:B------:R-:W-:-:S04]  /*0d60*/  IMAD.WIDE.U32 R14, R15, 0x4, R16 ;  /* 0x000000040f0e7825 */ /* 0x000fc800078e0010 */
[C---:B--2---:R-:W-:Y:S01]  /*0d70*/  FFMA R13, R24.reuse, R10, R9 ;  /* 0x0000000a180d7223 */ /* 0x044fe20000000009 */
[----:B------:R-:W-:Y:S01]  /*0d80*/  FFMA R27, R24, R11, R8 ;  /* 0x0000000b181b7223 */ /* 0x000fe20000000008 */
[----:B0-----:R-:W-:Y:S01]  /*0d90*/  IADD3 R29, PT, PT, R2, 0x3a0, RZ ;  /* 0x000003a0021d7810 */ /* 0x001fe20007ffe0ff */
[----:B------:R-:W0:Y:S04]  /*0da0*/  LDS.128 R8, [UR4+0xa0] ;  /* 0x0000a004ff087984 */ /* 0x000e280008000c00 */
[----:B------:R-:W2:Y:S01]  /*0db0*/  LDG.E.CONSTANT R15, desc[UR6][R14.64] ;  /* 0x000000060e0f7981 */ /* 0x000ea2000c1e9900 */
[----:B------:R-:W-:-:S04]  /*0dc0*/  IMAD.WIDE.U32 R28, R29, 0x4, R16 ;  /* 0x000000041d1c7825 */ /* 0x000fc800078e0010 */
[C---:B------:R-:W-:Y:S01]  /*0dd0*/  FFMA R25, R24.reuse, R6, R25 ;  /* 0x0000000618197223 */ /* 0x040fe20000000019 */
[----:B------:R-:W-:Y:S01]  /*0de0*/  FFMA R26, R24, R7, R26 ;  /* 0x00000007181a7223 */ /* 0x000fe2000000001a */
[----:B------:R-:W-:Y:S02]  /*0df0*/  FFMA R24, R22, R4, R13 ;  /* 0x0000000416187223 */ /* 0x000fe4000000000d */
[----:B------:R1:W4:Y:S01]  /*0e00*/  LDG.E.CONSTANT R13, desc[UR6][R28.64] ;  /* 0x000000061c0d7981 */ /* 0x000322000c1e9900 */
[----:B------:R-:W-:Y:S01]  /*0e10*/  IADD3 R4, PT, PT, R2, 0x3c0, RZ ;  /* 0x000003c002047810 */ /* 0x000fe20007ffe0ff */
[-C--:B-1----:R-:W-:Y:S01]  /*0e20*/  FFMA R29, R22, R5.reuse, R27 ;  /* 0x00000005161d7223 */ /* 0x082fe2000000001b */
[----:B------:R-:W-:Y:S01]  /*0e30*/  IADD3 R27, PT, PT, R2, 0x3e0, RZ ;  /* 0x000003e0021b7810 */ /* 0x000fe20007ffe0ff */
[----:B------:R-:W-:Y:S02]  /*0e40*/  FFMA R24, R12, R5, R24 ;  /* 0x000000050c187223 */ /* 0x000fe40000000018 */
[----:B------:R-:W-:-:S05]  /*0e50*/  IMAD.WIDE.U32 R4, R4, 0x4, R16 ;  /* 0x0000000404047825 */ /* 0x000fca00078e0010 */
[----:B------:R1:W4:Y:S01]  /*0e60*/  LDG.E.CONSTANT R14, desc[UR6][R4.64] ;  /* 0x00000006040e7981 */ /* 0x000322000c1e9900 */
[C---:B0-----:R-:W-:Y:S01]  /*0e70*/  FFMA R28, R22.reuse, R8, R25 ;  /* 0x00000008161c7223 */ /* 0x041fe20000000019 */
[----:B------:R-:W-:Y:S01]  /*0e80*/  FFMA R22, R22, R9, R26 ;  /* 0x0000000916167223 */ /* 0x000fe2000000001a */
[----:B------:R-:W-:-:S04]  /*0e90*/  IMAD.WIDE.U32 R26, R27, 0x4, R16 ;  /* 0x000000041b1a7825 */ /* 0x000fc800078e0010 */
[C---:B-1----:R-:W-:Y:S02]  /*0ea0*/  FFMA R4, R12.reuse, R10, R22 ;  /* 0x0000000a0c047223 */ /* 0x042fe40000000016 */
[----:B------:R0:W4:Y:S01]  /*0eb0*/  LDG.E.CONSTANT R22, desc[UR6][R26.64] ;  /* 0x000000061a167981 */ /* 0x000122000c1e9900 */
[CC--:B------:R-:W-:Y:S01]  /*0ec0*/  FFMA R25, R12.reuse, R6.reuse, R29 ;  /* 0x000000060c197223 */ /* 0x0c0fe2000000001d */
[----:B------:R-:W-:Y:S01]  /*0ed0*/  FFMA R28, R12, R9, R28 ;  /* 0x000000090c1c7223 */ /* 0x000fe2000000001c */
[C---:B------:R-:W-:Y:S02]  /*0ee0*/  FFMA R24, R23.reuse, R6, R24 ;  /* 0x0000000617187223 */ /* 0x040fe40000000018 */
[C---:B------:R-:W-:Y:S01]  /*0ef0*/  FFMA R29, R23.reuse, R7, R25 ;  /* 0x00000007171d7223 */ /* 0x040fe20000000019 */
[C---:B------:R-:W-:Y:S01]  /*0f00*/  FFMA R12, R23.reuse, R10, R28 ;  /* 0x0000000a170c7223 */ /* 0x040fe2000000001c */
[----:B------:R-:W-:Y:S01]  /*0f10*/  IADD3 R25, PT, PT, R2, 0x400, RZ ;  /* 0x0000040002197810 */ /* 0x000fe20007ffe0ff */
[----:B------:R-:W-:-:S02]  /*0f20*/  FFMA R28, R23, R11, R4 ;  /* 0x0000000b171c7223 */ /* 0x000fc40000000004 */
[----:B------:R-:W1:Y:S01]  /*0f30*/  LDS.128 R4, [UR4+0xb0] ;  /* 0x0000b004ff047984 */ /* 0x000e620008000c00 */
[----:B------:R-:W-:Y:S01]  /*0f40*/  FFMA R23, R19, R8, R24 ;  /* 0x0000000813177223 */ /* 0x000fe20000000018 */
[----:B------:R-:W-:-:S06]  /*0f50*/  IMAD.WIDE.U32 R24, R25, 0x4, R16 ;  /* 0x0000000419187825 */ /* 0x000fcc00078e0010 */
[----:B------:R-:W4:Y:S01]  /*0f60*/  LDG.E.CONSTANT R24, desc[UR6][R24.64] ;  /* 0x0000000618187981 */ /* 0x000f22000c1e9900 */
[----:B0-----:R-:W-:Y:S01]  /*0f70*/  IADD3 R27, PT, PT, R2, 0x420, RZ ;  /* 0x00000420021b7810 */ /* 0x001fe20007ffe0ff */
[----:B------:R-:W-:-:S04]  /*0f80*/  FFMA R8, R19, R9, R29 ;  /* 0x0000000913087223 */ /* 0x000fc8000000001d */
[----:B------:R-:W-:-:S04]  /*0f90*/  IMAD.WIDE.U32 R26, R27, 0x4, R16 ;  /* 0x000000041b1a7825 */ /* 0x000fc800078e0010 */
[----:B------:R-:W-:Y:S02]  /*0fa0*/  FFMA R9, R21, R9, R23 ;  /* 0x0000000915097223 */ /* 0x000fe40000000017 */
[----:B------:R0:W4:Y:S01]  /*0fb0*/  LDG.E.CONSTANT R23, desc[UR6][R26.64] ;  /* 0x000000061a177981 */ /* 0x000122000c1e9900 */
[----:B------:R-:W-:-:S05]  /*0fc0*/  IADD3 R29, PT, PT, R2, 0x440, RZ ;  /* 0x00000440021d7810 */ /* 0x000fca0007ffe0ff */
[----:B0-----:R-:W-:-:S04]  /*0fd0*/  IMAD.WIDE.U32 R26, R29, 0x4, R16 ;  /* 0x000000041d1a7825 */ /* 0x001fc800078e0010 */
[C---:B-1----:R-:W-:Y:S02]  /*0fe0*/  FFMA R4, R19.reuse, R4, R12 ;  /* 0x0000000413047223 */ /* 0x042fe4000000000c */
[----:B------:R0:W4:Y:S01]  /*0ff0*/  LDG.E.CONSTANT R12, desc[UR6][R26.64] ;  /* 0x000000061a0c7981 */ /* 0x000122000c1e9900 */
[----:B------:R-:W-:Y:S01]  /*1000*/  IADD3 R29, PT, PT, R2, 0x460, RZ ;  /* 0x00000460021d7810 */ /* 0x000fe20007ffe0ff */
[-C--:B------:R-:W-:Y:S01]  /*1010*/  FFMA R19, R19, R5.reuse, R28 ;  /* 0x0000000513137223 */ /* 0x080fe2000000001c */
[----:B------:R-:W-:-:S03]  /*1020*/  FFMA R5, R21, R5, R4 ;  /* 0x0000000515057223 */ /* 0x000fc60000000004 */
[----:B------:R-:W-:Y:S01]  /*1030*/  FFMA R4, R21, R6, R19 ;  /* 0x0000000615047223 */ /* 0x000fe20000000013 */
[----:B0-----:R-:W-:-:S05]  /*1040*/  IMAD.WIDE.U32 R26, R29, 0x4, R16 ;  /* 0x000000041d1a7825 */ /* 0x001fca00078e0010 */
[----:B------:R0:W4:Y:S01]  /*1050*/  LDG.E.CONSTANT R19, desc[UR6][R26.64] ;  /* 0x000000061a137981 */ /* 0x000122000c1e9900 */
[-C--:B------:R-:W-:Y:S01]  /*1060*/  FFMA R8, R21, R10.reuse, R8 ;  /* 0x0000000a15087223 */ /* 0x080fe20000000008 */
[----:B------:R-:W-:-:S03]  /*1070*/  FFMA R25, R20, R10, R9 ;  /* 0x0000000a14197223 */ /* 0x000fc60000000009 */
[C---:B------:R-:W-:Y:S02]  /*1080*/  FFMA R28, R20.reuse, R11, R8 ;  /* 0x0000000b141c7223 */ /* 0x040fe40000000008 */
[----:B------:R-:W3:Y:S01]  /*1090*/  LDS.128 R8, [UR4+0xc0] ;  /* 0x0000c004ff087984 */ /* 0x000ee20008000c00 */
[C---:B------:R-:W-:Y:S01]  /*10a0*/  FFMA R21, R20.reuse, R6, R5 ;  /* 0x0000000614157223 */ /* 0x040fe20000000005 */
[----:B------:R-:W-:Y:S02]  /*10b0*/  FFMA R29, R20, R7, R4 ;  /* 0x00000007141d7223 */ /* 0x000fe40000000004 */
[----:B------:R-:W1:Y:S01]  /*10c0*/  LDS.128 R4, [UR4+0xd0] ;  /* 0x0000d004ff047984 */ /* 0x000e620008000c00 */
[----:B------:R-:W-:-:S05]  /*10d0*/  IADD3 R20, PT, PT, R2, 0x480, RZ ;  /* 0x0000048002147810 */ /* 0x000fca0007ffe0ff */
[----:B0-----:R-:W-:-:S05]  /*10e0*/  IMAD.WIDE.U32 R26, R20, 0x4, R16 ;  /* 0x00000004141a7825 */ /* 0x001fca00078e0010 */
[----:B------:R0:W4:Y:S02]  /*10f0*/  LDG.E.CONSTANT R20, desc[UR6][R26.64] ;  /* 0x000000061a147981 */ /* 0x000124000c1e9900 */
[----:B0-----:R-:W-:-:S05]  /*1100*/  IADD3 R27, PT, PT, R2, 0x4a0, RZ ;  /* 0x000004a0021b7810 */ /* 0x001fca0007ffe0ff */
[----:B------:R-:W-:-:S04]  /*1110*/  IMAD.WIDE.U32 R26, R27, 0x4, R16 ;  /* 0x000000041b1a7825 */ /* 0x000fc800078e0010 */
[C---:B---3--:R-:W-:Y:S01]  /*1120*/  FFMA R8, R18.reuse, R8, R25 ;  /* 0x0000000812087223 */ /* 0x048fe20000000019 */
[----:B------:R-:W-:-:S03]  /*1130*/  FFMA R25, R18, R9, R28 ;  /* 0x0000000912197223 */ /* 0x000fc6000000001c */
[C---:B--2---:R-:W-:Y:S01]  /*1140*/  FFMA R8, R15.reuse, R9, R8 ;  /* 0x000000090f087223 */ /* 0x044fe20000000008 */
[C---:B-1----:R-:W-:Y:S01]  /*1150*/  FFMA R9, R18.reuse, R4, R21 ;  /* 0x0000000412097223 */ /* 0x042fe20000000015 */
[CC--:B------:R-:W-:Y:S01]  /*1160*/  FFMA R28, R15.reuse, R10.reuse, R25 ;  /* 0x0000000a0f1c7223 */ /* 0x0c0fe20000000019 */
[-C--:B------:R-:W-:Y:S02]  /*1170*/  FFMA R25, R18, R5.reuse, R29 ;  /* 0x0000000512197223 */ /* 0x080fe4000000001d */
[----:B------:R-:W-:Y:S01]  /*1180*/  FFMA R18, R15, R5, R9 ;  /* 0x000000050f127223 */ /* 0x000fe20000000009 */
[C---:B----4-:R-:W-:Y:S01]  /*1190*/  FFMA R21, R13.reuse, R10, R8 ;  /* 0x0000000a0d157223 */ /* 0x050fe20000000008 */
[----:B------:R-:W-:Y:S02]  /*11a0*/  FFMA R29, R13, R11, R28 ;  /* 0x0000000b0d1d7223 */ /* 0x000fe4000000001c */
[----:B------:R-:W0:Y:S01]  /*11b0*/  LDS.128 R8, [UR4+0xe0] ;  /* 0x0000e004ff087984 */ /* 0x000e220008000c00 */
[-C--:B------:R-:W-:Y:S01]  /*11c0*/  FFMA R28, R15, R6.reuse, R25 ;  /* 0x000000060f1c7223 */ /* 0x080fe20000000019 */
[----:B------:R-:W-:Y:S01]  /*11d0*/  FFMA R25, R13, R6, R18 ;  /* 0x000000060d197223 */ /* 0x000fe20000000012 */
[----:B------:R-:W-:-:S02]  /*11e0*/  IADD3 R15, PT, PT, R2, 0x4c0, RZ ;  /* 0x000004c0020f7810 */ /* 0x000fc40007ffe0ff */
[----:B------:R-:W-:Y:S01]  /*11f0*/  FFMA R18, R13, R7, R28 ;  /* 0x000000070d127223 */ /* 0x000fe2000000001c */
[----:B------:R-:W-:Y:S02]  /*1200*/  FFMA R13, R14, R4, R21 ;  /* 0x000000040e0d7223 */ /* 0x000fe40000000015 */
[----:B------:R1:W2:Y:S01]  /*1210*/  LDG.E.CONSTANT R21, desc[UR6][R26.64] ;  /* 0x000000061a157981 */ /* 0x0002a2000c1e9900 */
[----:B------:R-:W-:Y:S01]  /*1220*/  IADD3 R4, PT, PT, R2, 0x4e0, RZ ;  /* 0x000004e002047810 */ /* 0x000fe20007ffe0ff */
[----:B------:R-:W-:Y:S01]  /*1230*/  FFMA R29, R14, R5, R29 ;  /* 0x000000050e1d7223 */ /* 0x000fe2000000001d */
[----:B-1----:R-:W-:-:S04]  /*1240*/  IMAD.WIDE.U32 R26, R15, 0x4, R16 ;  /* 0x000000040f1a7825 */ /* 0x002fc800078e0010 */
[----:B------:R-:W-:Y:S01]  /*1250*/  FFMA R28, R22, R5, R13 ;  /* 0x00000005161c7223 */ /* 0x000fe2000000000d */
[----:B------:R-:W-:Y:S01]  /*1260*/  IMAD.WIDE.U32 R4, R4, 0x4, R16 ;  /* 0x0000000404047825 */ /* 0x000fe200078e0010 */
[----:B------:R-:W3:Y:S04]  /*1270*/  LDG.E.CONSTANT R15, desc[UR6][R26.64] ;  /* 0x000000061a0f7981 */ /* 0x000ee8000c1e9900 */
[----:B------:R1:W4:Y:S01]  /*1280*/  LDG.E.CONSTANT R13, desc[UR6][R4.64] ;  /* 0x00000006040d7981 */ /* 0x000322000c1e9900 */
[C---:B0-----:R-:W-:Y:S01]  /*1290*/  FFMA R25, R14.reuse, R8, R25 ;  /* 0x000000080e197223 */ /* 0x041fe20000000019 */
[----:B------:R-:W-:Y:S01]  /*12a0*/  FFMA R18, R14, R9, R18 ;  /* 0x000000090e127223 */ /* 0x000fe20000000012 */
[----:B-1----:R-:W-:-:S03]  /*12b0*/  IADD3 R5, PT, PT, R2, 0x500, RZ ;  /* 0x0000050002057810 */ /* 0x002fc60007ffe0ff */
[C---:B------:R-:W-:Y:S01]  /*12c0*/  FFMA R4, R22.reuse, R10, R18 ;  /* 0x0000000a16047223 */ /* 0x040fe20000000012 */
[----:B------:R-:W-:Y:S01]  /*12d0*/  FFMA R29, R22, R6, R29 ;  /* 0x00000006161d7223 */ /* 0x000fe2000000001d */
[----:B------:R-:W-:-:S04]  /*12e0*/  IMAD.WIDE.U32 R26, R5, 0x4, R16 ;  /* 0x00000004051a7825 */ /* 0x000fc800078e0010 */
[----:B------:R-:W-:Y:S01]  /*12f0*/  FFMA R5, R22, R9, R25 ;  /* 0x0000000916057223 */ /* 0x000fe20000000019 */
[C---:B------:R-:W-:Y:S01]  /*1300*/  FFMA R25, R24.reuse, R6, R28 ;  /* 0x0000000618197223 */ /* 0x040fe2000000001c */
[C---:B------:R-:W-:Y:S01]  /*1310*/  FFMA R18, R24.reuse, R7, R29 ;  /* 0x0000000718127223 */ /* 0x040fe2000000001d */
[C---:B------:R-:W-:Y:S01]  /*1320*/  FFMA R28, R24.reuse, R11, R4 ;  /* 0x0000000b181c7223 */ /* 0x040fe20000000004 */
[----:B------:R-:W-:Y:S01]  /*1330*/  FFMA R22, R24, R10, R5 ;  /* 0x0000000a18167223 */ /* 0x000fe20000000005 */
[----:B------:R0:W4:Y:S04]  /*1340*/  LDG.E.CONSTANT R14, desc[UR6][R26.64] ;  /* 0x000000061a0e7981 */ /* 0x000128000c1e9900 */
[----:B------:R-:W1:Y:S01]  /*1350*/  LDS.128 R4, [UR4+0xf0] ;  /* 0x0000f004ff047984 */ /* 0x000e620008000c00 */
[----:B------:R-:W-:Y:S01]  /*1360*/  IADD3 R24, PT, PT, R2, 0x520, RZ ;  /* 0x0000052002187810 */ /* 0x000fe20007ffe0ff */
[----:B------:R-:W-:-:S04]  /*1370*/  FFMA R29, R23, R8, R25 ;  /* 0x00000008171d7223 */ /* 0x000fc80000000019 */
[----:B------:R-:W-:Y:S01]  /*1380*/  IMAD.WIDE.U32 R24, R24, 0x4, R16 ;  /* 0x0000000418187825 */ /* 0x000fe200078e0010 */
[----:B0-----:R-:W-:-:S05]  /*1390*/  IADD3 R27, PT, PT, R2, 0x540, RZ ;  /* 0x00000540021b7810 */ /* 0x001fca0007ffe0ff */
[----:B------:R0:W4:Y:S01]  /*13a0*/  LDG.E.CONSTANT R24, desc[UR6][R24.64] ;  /* 0x0000000618187981 */ /* 0x000122000c1e9900 */
[----:B------:R-:W-:-:S04]  /*13b0*/  IMAD.WIDE.U32 R26, R27, 0x4, R16 ;  /* 0x000000041b1a7825 */ /* 0x000fc800078e0010 */
[-C--:B0-----:R-:W-:Y:S02]  /*13c0*/  FFMA R25, R23, R9.reuse, R18 ;  /* 0x0000000917197223 */ /* 0x081fe40000000012 */
[----:B------:R0:W4:Y:S01]  /*13d0*/  LDG.E.CONSTANT R18, desc[UR6][R26.64] ;  /* 0x000000061a127981 */ /* 0x000122000c1e9900 */
[----:B------:R-:W-:Y:S01]  /*13e0*/  FFMA R8, R12, R9, R29 ;  /* 0x000000090c087223 */ /* 0x000fe2000000001d */
[----:B------:R-:W-:-:S05]  /*13f0*/  IADD3 R29, PT, PT, R2, 0x560, RZ ;  /* 0x00000560021d7810 */ /* 0x000fca0007ffe0ff */
[----:B0-----:R-:W-:-:S04]  /*1400*/  IMAD.WIDE.U32 R26, R29, 0x4, R16 ;  /* 0x000000041d1a7825 */ /* 0x001fc800078e0010 */
[C---:B-1----:R-:W-:Y:S02]  /*1410*/  FFMA R9, R23.reuse, R4, R22 ;  /* 0x0000000417097223 */ /* 0x042fe40000000016 */
[----:B------:R0:W4:Y:S01]  /*1420*/  LDG.E.CONSTANT R22, desc[UR6][R26.64] ;  /* 0x000000061a167981 */ /* 0x000122000c1e9900 */
[CC--:B------:R-:W-:Y:S01]  /*1430*/  FFMA R29, R12.reuse, R10.reuse, R25 ;  /* 0x0000000a0c1d7223 */ /* 0x0c0fe20000000019 */
[-C--:B------:R-:W-:Y:S01]  /*1440*/  FFMA R23, R23, R5.reuse, R28 ;  /* 0x0000000517177223 */ /* 0x080fe2000000001c */
[C---:B------:R-:W-:Y:S01]  /*1450*/  FFMA R4, R19.reuse, R10, R8 ;  /* 0x0000000a13047223 */ /* 0x040fe20000000008 */
[----:B------:R-:W-:Y:S01]  /*1460*/  FFMA R28, R12, R5, R9 ;  /* 0x000000050c1c7223 */ /* 0x000fe20000000009 */
[C---:B------:R-:W-:Y:S02]  /*1470*/  FFMA R25, R19.reuse, R11, R29 ;  /* 0x0000000b13197223 */ /* 0x040fe4000000001d */
[----:B------:R-:W1:Y:S01]  /*1480*/  LDS.128 R8, [UR4+0x100] ;  /* 0x00010004ff087984 */ /* 0x000e620008000c00 */
[----:B------:R-:W-:Y:S01]  /*1490*/  IADD3 R5, PT, PT, R2, 0x580, RZ ;  /* 0x0000058002057810 */ /* 0x000fe20007ffe0ff */
[-C--:B------:R-:W-:Y:S01]  /*14a0*/  FFMA R12, R12, R6.reuse, R23 ;  /* 0x000000060c0c7223 */ /* 0x080fe20000000017 */
[----:B------:R-:W-:-:S03]  /*14b0*/  FFMA R29, R19, R6, R28 ;  /* 0x00000006131d7223 */ /* 0x000fc6000000001c */
[----:B------:R-:W-:Y:S01]  /*14c0*/  FFMA R12, R19, R7, R12 ;  /* 0x00000007130c7223 */ /* 0x000fe2000000000c */
[----:B0-----:R-:W-:-:S05]  /*14d0*/  IMAD.WIDE.U32 R26, R5, 0x4, R16 ;  /* 0x00000004051a7825 */ /* 0x001fca00078e0010 */
[----:B------:R0:W4:Y:S01]  /*14e0*/  LDG.E.CONSTANT R23, desc[UR6][R26.64] ;  /* 0x000000061a177981 */ /* 0x000122000c1e9900 */
[----:B-1----:R-:W-:-:S03]  /*14f0*/  FFMA R8, R20, R8, R4 ;  /* 0x0000000814087223 */ /* 0x002fc60000000004 */
[----:B------:R-:W1:Y:S01]  /*1500*/  LDS.128 R4, [UR4+0x110] ;  /* 0x00011004ff047984 */ /* 0x000e620008000c00 */
[----:B------:R-:W-:Y:S01]  /*1510*/  IADD3 R19, PT, PT, R2, 0x5a0, RZ ;  /* 0x000005a002137810 */ /* 0x000fe20007ffe0ff */
[----:B------:R-:W-:-:S04]  /*1520*/  FFMA R25, R20, R9, R25 ;  /* 0x0000000914197223 */ /* 0x000fc80000000019 */
[----:B0-----:R-:W-:-:S05]  /*1530*/  IMAD.WIDE.U32 R26, R19, 0x4, R16 ;  /* 0x00000004131a7825 */ /* 0x001fca00078e0010 */
[----:B------:R0:W4:Y:S01]  /*1540*/  LDG.E.CONSTANT R19, desc[UR6][R26.64] ;  /* 0x000000061a137981 */ /* 0x000122000c1e9900 */
[C---:B-1----:R-:W-:Y:S01]  /*1550*/  FFMA R28, R20.reuse, R4, R29 ;  /* 0x00000004141c7223 */ /* 0x042fe2000000001d */
[----:B------:R-:W-:Y:S01]  /*1560*/  FFMA R29, R20, R5, R12 ;  /* 0x00000005141d7223 */ /* 0x000fe2000000000c */
[C---:B--2---:R-:W-:Y:S01]  /*1570*/  FFMA R8, R21.reuse, R9, R8 ;  /* 0x0000000915087223 */ /* 0x044fe20000000008 */
[C---:B------:R-:W-:Y:S01]  /*1580*/  FFMA R12, R21.reuse, R10, R25 ;  /* 0x0000000a150c7223 */ /* 0x040fe20000000019 */
[C---:B------:R-:W-:Y:S01]  /*1590*/  FFMA R9, R21.reuse, R5, R28 ;  /* 0x0000000515097223 */ /* 0x040fe2000000001c */
[----:B------:R-:W-:Y:S01]  /*15a0*/  FFMA R29, R21, R6, R29 ;  /* 0x00000006151d7223 */ /* 0x000fe2000000001d */
[----:B------:R-:W-:-:S05]  /*15b0*/  IADD3 R21, PT, PT, R2, 0x5c0, RZ ;  /* 0x000005c002157810 */ /* 0x000fca0007ffe0ff */
[----:B0-----:R-:W-:Y:S01]  /*15c0*/  IMAD.WIDE.U32 R26, R21, 0x4, R16 ;  /* 0x00000004151a7825 */ /* 0x001fe200078e0010 */
[----:B------:R-:W-:-:S03]  /*15d0*/  IADD3 R21, PT, PT, R2, 0x5e0, RZ ;  /* 0x000005e002157810 */ /* 0x000fc60007ffe0ff */
[C---:B---3--:R-:W-:Y:S01]  /*15e0*/  FFMA R28, R15.reuse, R11, R12 ;  /* 0x0000000b0f1c7223 */ /* 0x048fe2000000000c */
[C---:B------:R-:W-:Y:S01]  /*15f0*/  FFMA R20, R15.reuse, R10, R8 ;  /* 0x0000000a0f147223 */ /* 0x040fe20000000008 */
[----:B------:R-:W-:Y:S01]  /*1600*/  FFMA R12, R15, R6, R9 ;  /* 0x000000060f0c7223 */ /* 0x000fe20000000009 */
[----:B------:R-:W2:Y:S04]  /*1610*/  LDG.E.CONSTANT R26, desc[UR6][R26.64] ;  /* 0x000000061a1a7981 */ /* 0x000ea8000c1e9900 */
[----:B------:R-:W0:Y:S01]  /*1620*/  LDS.128 R8, [UR4+0x120] ;  /* 0x00012004ff087984 */ /* 0x000e220008000c00 */
[----:B----4-:R-:W-:Y:S01]  /*1630*/  FFMA R25, R13, R4, R20 ;  /* 0x000000040d197223 */ /* 0x010fe20000000014 */
[----:B------:R-:W-:Y:S01]  /*1640*/  FFMA R15, R15, R7, R29 ;  /* 0x000000070f0f7223 */ /* 0x000fe2000000001d */
[----:B------:R-:W-:Y:S01]  /*1650*/  IMAD.WIDE.U32 R20, R21, 0x4, R16 ;  /* 0x0000000415147825 */ /* 0x000fe200078e0010 */
[----:B------:R-:W-:-:S03]  /*1660*/  IADD3 R29, PT, PT, R2, 0x600, RZ ;  /* 0x00000600021d7810 */ /* 0x000fc60007ffe0ff */
[----:B------:R-:W-:Y:S02]  /*1670*/  FFMA R4, R13, R5, R28 ;  /* 0x000000050d047223 */ /* 0x000fe4000000001c */
[----:B------:R-:W3:Y:S01]  /*1680*/  LDG.E.CONSTANT R20, desc[UR6][R20.64] ;  /* 0x0000000614147981 */ /* 0x000ee2000c1e9900 */
[----:B------:R-:W-:-:S05]  /*1690*/  IMAD.WIDE.U32 R28, R29, 0x4, R16 ;  /* 0x000000041d1c7825 */ /* 0x000fca00078e0010 */
[----:B------:R1:W4:Y:S01]  /*16a0*/  LDG.E.CONSTANT R21, desc[UR6][R28.64] ;  /* 0x000000061c157981 */ /* 0x000322000c1e9900 */
[C---:B------:R-:W-:Y:S01]  /*16b0*/  FFMA R25, R14.reuse, R5, R25 ;  /* 0x000000050e197223 */ /* 0x040fe20000000019 */
[----:B------:R-:W-:-:S03]  /*16c0*/  FFMA R4, R14, R6, R4 ;  /* 0x000000060e047223 */ /* 0x000fc60000000004 */
[----:B------:R-:W-:Y:S01]  /*16d0*/  FFMA R25, R24, R6, R25 ;  /* 0x0000000618197223 */ /* 0x000fe20000000019 */
[----:B------:R-:W-:Y:S01]  /*16e0*/  IADD3 R6, PT, PT, R2, 0x620, RZ ;  /* 0x0000062002067810 */ /* 0x000fe20007ffe0ff */
[C---:B0-----:R-:W-:Y:S01]  /*16f0*/  FFMA R12, R13.reuse, R8, R12 ;  /* 0x000000080d0c7223 */ /* 0x041fe2000000000c */
[----:B------:R-:W-:-:S03]  /*1700*/  FFMA R15, R13, R9, R15 ;  /* 0x000000090d0f7223 */ /* 0x000fc6000000000f */
[----:B-1----:R-:W-:-:S04]  /*1710*/  IMAD.WIDE.U32 R28, R6, 0x4, R16 ;  /* 0x00000004061c7825 */ /* 0x002fc800078e0010 */
[C---:B------:R-:W-:Y:S01]  /*1720*/  FFMA R13, R14.reuse, R9, R12 ;  /* 0x000000090e0d7223 */ /* 0x040fe2000000000c */
[----:B------:R-:W-:Y:S01]  /*1730*/  FFMA R14, R14, R10, R15 ;  /* 0x0000000a0e0e7223 */ /* 0x000fe2000000000f */
[----:B------:R-:W-:Y:S01]  /*1740*/  FFMA R27, R18, R8, R25 ;  /* 0x00000008121b7223 */ /* 0x000fe20000000019 */
[----:B------:R-:W-:Y:S01]  /*1750*/  IADD3 R25, PT, PT, R2, 0x640, RZ ;  /* 0x0000064002197810 */ /* 0x000fe20007ffe0ff */
[C---:B------:R-:W-:Y:S01]  /*1760*/  FFMA R5, R24.reuse, R7, R4 ;  /* 0x0000000718057223 */ /* 0x040fe20000000004 */
[C---:B------:R-:W-:Y:S01]  /*1770*/  FFMA R7, R24.reuse, R10, R13 ;  /* 0x0000000a18077223 */ /* 0x040fe2000000000d */
[----:B------:R-:W-:Y:S01]  /*1780*/  FFMA R4, R24, R11, R14 ;  /* 0x0000000b18047223 */ /* 0x000fe2000000000e */
[----:B------:R-:W4:Y:S01]  /*1790*/  LDG.E.CONSTANT R28, desc[UR6][R28.64] ;  /* 0x000000061c1c7981 */ /* 0x000f22000c1e9900 */
[----:B------:R-:W-:Y:S01]  /*17a0*/  IMAD.WIDE.U32 R24, R25, 0x4, R16 ;  /* 0x0000000419187825 */ /* 0x000fe200078e0010 */
[----:B------:R-:W-:-:S03]  /*17b0*/  IADD3 R8, PT, PT, R2, 0x660, RZ ;  /* 0x0000066002087810 */ /* 0x000fc60007ffe0ff */
[-C--:B------:R-:W-:Y:S01]  /*17c0*/  FFMA R5, R18, R9.reuse, R5 ;  /* 0x0000000912057223 */ /* 0x080fe20000000005 */
[----:B------:R-:W0:Y:S04]  /*17d0*/  LDS.128 R12, [UR4+0x130] ;  /* 0x00013004ff0c7984 */ /* 0x000e280008000c00 */
[----:B------:R-:W4:Y:S01]  /*17e0*/  LDG.E.CONSTANT R24, desc[UR6][R24.64] ;  /* 0x0000000618187981 */ /* 0x000f22000c1e9900 */
[----:B------:R-:W-:Y:S01]  /*17f0*/  FFMA R6, R22, R9, R27 ;  /* 0x0000000916067223 */ /* 0x000fe2000000001b */
[----:B------:R-:W-:-:S05]  /*1800*/  IMAD.WIDE.U32 R8, R8, 0x4, R16 ;  /* 0x0000000408087825 */ /* 0x000fca00078e0010 */
[----:B------:R1:W4:Y:S01]  /*1810*/  LDG.E.CONSTANT R25, desc[UR6][R8.64] ;  /* 0x0000000608197981 */ /* 0x000322000c1e9900 */
[----:B------:R-:W-:-:S05]  /*1820*/  IADD3 R27, PT, PT, R2, 0x680, RZ ;  /* 0x00000680021b7810 */ /* 0x000fca0007ffe0ff */
[----:B-1----:R-:W-:-:S05]  /*1830*/  IMAD.WIDE.U32 R8, R27, 0x4, R16 ;  /* 0x000000041b087825 */ /* 0x002fca00078e0010 */
[----:B------:R1:W4:Y:S01]  /*1840*/  LDG.E.CONSTANT R27, desc[UR6][R8.64] ;  /* 0x00000006081b7981 */ /* 0x000322000c1e9900 */
[C---:B0-----:R-:W-:Y:S01]  /*1850*/  FFMA R7, R18.reuse, R12, R7 ;  /* 0x0000000c12077223 */ /* 0x041fe20000000007 */
[-C--:B------:R-:W-:Y:S01]  /*1860*/  FFMA R29, R18, R13.reuse, R4 ;  /* 0x0000000d121d7223 */ /* 0x080fe20000000004 */
[CC--:B------:R-:W-:Y:S01]  /*1870*/  FFMA R18, R22.reuse, R10.reuse, R5 ;  /* 0x0000000a16127223 */ /* 0x0c0fe20000000005 */
[C---:B------:R-:W-:Y:S01]  /*1880*/  FFMA R10, R23.reuse, R10, R6 ;  /* 0x0000000a170a7223 */ /* 0x040fe20000000006 */
[C---:B------:R-:W-:Y:S01]  /*1890*/  FFMA R13, R22.reuse, R13, R7 ;  /* 0x0000000d160d7223 */ /* 0x040fe20000000007 */
[-C--:B------:R-:W-:Y:S01]  /*18a0*/  FFMA R22, R22, R14.reuse, R29 ;  /* 0x0000000e16167223 */ /* 0x080fe2000000001d */
[----:B------:R-:W1:Y:S01]  /*18b0*/  LDS.128 R4, [UR4+0x140] ;  /* 0x00014004ff047984 */ /* 0x000e620008000c00 */
[C---:B------:R-:W-:Y:S01]  /*18c0*/  FFMA R18, R23.reuse, R11, R18 ;  /* 0x0000000b17127223 */ /* 0x040fe20000000012 */
[C---:B------:R-:W-:Y:S01]  /*18d0*/  FFMA R11, R23.reuse, R14, R13 ;  /* 0x0000000e170b7223 */ /* 0x040fe2000000000d */
[----:B------:R-:W-:-:S02]  /*18e0*/  FFMA R29, R23, R15, R22 ;  /* 0x0000000f171d7223 */ /* 0x000fc40000000016 */
[----:B------:R-:W0:Y:S01]  /*18f0*/  LDS.128 R12, [UR4+0x150] ;  /* 0x00015004ff0c7984 */ /* 0x000e220008000c00 */
[----:B------:R-:W-:-:S05]  /*1900*/  IADD3 R23, PT, PT, R2, 0x6a0, RZ ;  /* 0x000006a002177810 */ /* 0x000fca0007ffe0ff */
[----:B------:R-:W-:-:S06]  /*1910*/  IMAD.WIDE.U32 R22, R23, 0x4, R16 ;  /* 0x0000000417167825 */ /* 0x000fcc00078e0010 */
[----:B------:R-:W4:Y:S01]  /*1920*/  LDG.E.CONSTANT R22, desc[UR6][R22.64] ;  /* 0x0000000616167981 */ /* 0x000f22000c1e9900 */
[C---:B-1----:R-:W-:Y:S01]  /*1930*/  FFMA R9, R19.reuse, R4, R10 ;  /* 0x0000000413097223 */ /* 0x042fe2000000000a */
[C---:B------:R-:W-:Y:S01]  /*1940*/  FFMA R18, R19.reuse, R5, R18 ;  /* 0x0000000513127223 */ /* 0x040fe20000000012 */
[C---:B0-----:R-:W-:Y:S01]  /*1950*/  FFMA R11, R19.reuse, R12, R11 ;  /* 0x0000000c130b7223 */ /* 0x041fe2000000000b */
[----:B------:R-:W-:Y:S01]  /*1960*/  FFMA R29, R19, R13, R29 ;  /* 0x0000000d131d7223 */ /* 0x000fe2000000001d */
[----:B------:R-:W-:Y:S01]  /*1970*/  IADD3 R19, PT, PT, R2, 0x6e0, RZ ;  /* 0x000006e002137810 */ /* 0x000fe20007ffe0ff */
[C---:B--2---:R-:W-:Y:S01]  /*1980*/  FFMA R9, R26.reuse, R5, R9 ;  /* 0x000000051a097223 */ /* 0x044fe20000000009 */
[C---:B------:R-:W-:Y:S01]  /*1990*/  FFMA R4, R26.reuse, R6, R18 ;  /* 0x000000061a047223 */ /* 0x040fe20000000012 */
[C---:B------:R-:W-:Y:S01]  /*19a0*/  FFMA R5, R26.reuse, R13, R11 ;  /* 0x0000000d1a057223 */ /* 0x040fe2000000000b */
[----:B------:R-:W-:Y:S02]  /*19b0*/  FFMA R26, R26, R14, R29 ;  /* 0x0000000e1a1a7223 */ /* 0x000fe4000000001d */
[C---:B---3--:R-:W-:Y:S01]  /*19c0*/  FFMA R4, R20.reuse, R7, R4 ;  /* 0x0000000714047223 */ /* 0x048fe20000000004 */
[----:B------:R-:W-:Y:S01]  /*19d0*/  FFMA R6, R20, R6, R9 ;  /* 0x0000000614067223 */ /* 0x000fe20000000009 */
[----:B------:R-:W-:Y:S01]  /*19e0*/  IADD3 R7, PT, PT, R2, 0x6c0, RZ ;  /* 0x000006c002077810 */ /* 0x000fe20007ffe0ff */
[----:B------:R-:W0:Y:S01]  /*19f0*/  LDS.128 R8, [UR4+0x160] ;  /* 0x00016004ff087984 */ /* 0x000e220008000c00 */
[C---:B------:R-:W-:Y:S01]  /*1a00*/  FFMA R5, R20.reuse, R14, R5 ;  /* 0x0000000e14057223 */ /* 0x040fe20000000005 */
[----:B------:R-:W-:Y:S01]  /*1a10*/  FFMA R20, R20, R15, R26 ;  /* 0x0000000f14147223 */ /* 0x000fe2000000001a */
[----:B----4-:R-:W-:Y:S01]  /*1a20*/  FFMA R29, R21, R12, R6 ;  /* 0x0000000c151d7223 */ /* 0x010fe20000000006 */
[----:B------:R-:W-:-:S05]  /*1a30*/  IMAD.WIDE.U32 R6, R7, 0x4, R16 ;  /* 0x0000000407067825 */ /* 0x000fca00078e0010 */
[----:B------:R1:W2:Y:S02]  /*1a40*/  LDG.E.CONSTANT R26, desc[UR6][R6.64] ;  /* 0x00000006061a7981 */ /* 0x0002a4000c1e9900 */
[----:B-1----:R-:W-:-:S05]  /*1a50*/  IMAD.WIDE.U32 R6, R19, 0x4, R16 ;  /* 0x0000000413067825 */ /* 0x002fca00078e0010 */
[----:B------:R1:W3:Y:S01]  /*1a60*/  LDG.E.CONSTANT R23, desc[UR6][R6.64] ;  /* 0x0000000606177981 */ /* 0x0002e2000c1e9900 */
[----:B------:R-:W-:Y:S01]  /*1a70*/  FFMA R4, R21, R13, R4 ;  /* 0x0000000d15047223 */ /* 0x000fe20000000004 */
[----:B------:R-:W-:-:S05]  /*1a80*/  IADD3 R19, PT, PT, R2, 0x700, RZ ;  /* 0x0000070002137810 */ /* 0x000fca0007ffe0ff */
[----:B------:R-:W-:-:S04]  /*1a90*/  IMAD.WIDE.U32 R18, R19, 0x4, R16 ;  /* 0x0000000413127825 */ /* 0x000fc800078e0010 */
[C---:B------:R-:W-:Y:S01]  /*1aa0*/  FFMA R29, R28.reuse, R13, R29 ;  /* 0x0000000d1c1d7223 */ /* 0x040fe2000000001d */
[C---:B------:R-:W-:Y:S01]  /*1ab0*/  FFMA R4, R28.reuse, R14, R4 ;  /* 0x0000000e1c047223 */ /* 0x040fe20000000004 */
[C---:B0-----:R-:W-:Y:S01]  /*1ac0*/  FFMA R13, R21.reuse, R8, R5 ;  /* 0x00000008150d7223 */ /* 0x041fe20000000005 */
[----:B------:R-:W-:Y:S01]  /*1ad0*/  FFMA R21, R21, R9, R20 ;  /* 0x0000000915157223 */ /* 0x000fe20000000014 */
[----:B------:R0:W4:Y:S03]  /*1ae0*/  LDG.E.CONSTANT R18, desc[UR6][R18.64] ;  /* 0x0000000612127981 */ /* 0x000126000c1e9900 */
[----:B-1----:R-:W-:Y:S01]  /*1af0*/  FFMA R6, R28, R10, R21 ;  /* 0x0000000a1c067223 */ /* 0x002fe20000000015 */
[C---:B------:R-:W-:Y:S01]  /*1b00*/  FFMA R5, R24.reuse, R15, R4 ;  /* 0x0000000f18057223 */ /* 0x040fe20000000004 */
[----:B------:R-:W-:Y:S01]  /*1b10*/  FFMA R29, R24, R14, R29 ;  /* 0x0000000e181d7223 */ /* 0x000fe2000000001d */
[----:B------:R-:W-:Y:S01]  /*1b20*/  FFMA R4, R28, R9, R13 ;  /* 0x000000091c047223 */ /* 0x000fe2000000000d */
[C---:B------:R-:W-:Y:S01]  /*1b30*/  IADD3 R21, PT, PT, R2.reuse, 0x720, RZ ;  /* 0x0000072002157810 */ /* 0x040fe20007ffe0ff */
[----:B------:R-:W1:Y:S01]  /*1b40*/  LDS.128 R12, [UR4+0x170] ;  /* 0x00017004ff0c7984 */ /* 0x000e620008000c00 */
[----:B0-----:R-:W-:-:S03]  /*1b50*/  IADD3 R19, PT, PT, R2, 0x740, RZ ;  /* 0x0000074002137810 */ /* 0x001fc60007ffe0ff */
[----:B------:R-:W-:-:S04]  /*1b60*/  IMAD.WIDE.U32 R20, R21, 0x4, R16 ;  /* 0x0000000415147825 */ /* 0x000fc800078e0010 */
[----:B------:R-:W-:Y:S01]  /*1b70*/  FFMA R4, R24, R10, R4 ;  /* 0x0000000a18047223 */ /* 0x000fe20000000004 */
[----:B------:R-:W-:Y:S01]  /*1b80*/  FFMA R7, R25, R8, R29 ;  /* 0x0000000819077223 */ /* 0x000fe2000000001d */
[----:B------:R-:W-:-:S04]  /*1b90*/  IMAD.WIDE.U32 R28, R19, 0x4, R16 ;  /* 0x00000004131c7825 */ /* 0x000fc800078e0010 */
[----:B------:R-:W-:Y:S02]  /*1ba0*/  FFMA R6, R24, R11, R6 ;  /* 0x0000000b18067223 */ /* 0x000fe40000000006 */
[----:B------:R0:W4:Y:S04]  /*1bb0*/  LDG.E.CONSTANT R24, desc[UR6][R20.64] ;  /* 0x0000000614187981 */ /* 0x000128000c1e9900 */
[----:B------:R0:W4:Y:S01]  /*1bc0*/  LDG.E.CONSTANT R28, desc[UR6][R28.64] ;  /* 0x000000061c1c7981 */ /* 0x000122000c1e9900 */
[----:B------:R-:W-:-:S05]  /*1bd0*/  IADD3 R19, PT, PT, R2, 0x760, RZ ;  /* 0x0000076002137810 */ /* 0x000fca0007ffe0ff */
[----:B0-----:R-:W-:Y:S01]  /*1be0*/  IMAD.WIDE.U32 R20, R19, 0x4, R16 ;  /* 0x0000000413147825 */ /* 0x001fe200078e0010 */
[----:B------:R-:W-:-:S04]  /*1bf0*/  IADD3 R29, PT, PT, R2, 0x780, RZ ;  /* 0x00000780021d7810 */ /* 0x000fc80007ffe0ff */
[----:B------:R0:W4:Y:S01]  /*1c00*/  LDG.E.CONSTANT R19, desc[UR6][R20.64] ;  /* 0x0000000614137981 */ /* 0x000122000c1e9900 */
[----:B------:R-:W-:Y:S01]  /*1c10*/  FFMA R8, R25, R9, R5 ;  /* 0x0000000919087223 */ /* 0x000fe20000000005 */
[----:B------:R-:W-:Y:S01]  /*1c20*/  IADD3 R5, PT, PT, R2, 0x7a0, RZ ;  /* 0x000007a002057810 */ /* 0x000fe20007ffe0ff */
[----:B0-----:R-:W-:-:S04]  /*1c30*/  IMAD.WIDE.U32 R20, R29, 0x4, R16 ;  /* 0x000000041d147825 */ /* 0x001fc800078e0010 */
[----:B-1----:R-:W-:Y:S01]  /*1c40*/  FFMA R12, R25, R12, R4 ;  /* 0x0000000c190c7223 */ /* 0x002fe20000000004 */
[----:B------:R-:W-:Y:S01]  /*1c50*/  IMAD.WIDE.U32 R4, R5, 0x4, R16 ;  /* 0x0000000405047825 */ /* 0x000fe200078e0010 */
[----:B------:R-:W4:Y:S04]  /*1c60*/  LDG.E.CONSTANT R20, desc[UR6][R20.64] ;  /* 0x0000000614147981 */ /* 0x000f28000c1e9900 */
[----:B------:R0:W4:Y:S01]  /*1c70*/  LDG.E.CONSTANT R21, desc[UR6][R4.64] ;  /* 0x0000000604157981 */ /* 0x000122000c1e9900 */
[----:B------:R-:W-:Y:S01]  /*1c80*/  FFMA R9, R27, R9, R7 ;  /* 0x000000091b097223 */ /* 0x000fe20000000007 */
[-C--:B------:R-:W-:Y:S01]  /*1c90*/  FFMA R7, R25, R13.reuse, R6 ;  /* 0x0000000d19077223 */ /* 0x080fe20000000006 */
[C---:B------:R-:W-:Y:S01]  /*1ca0*/  FFMA R29, R27.reuse, R10, R8 ;  /* 0x0000000a1b1d7223 */ /* 0x040fe20000000008 */
[----:B------:R-:W-:-:S02]  /*1cb0*/  FFMA R13, R27, R13, R12 ;  /* 0x0000000d1b0d7223 */ /* 0x000fc4000000000c */
[-C--:B------:R-:W-:Y:S01]  /*1cc0*/  FFMA R8, R27, R14.reuse, R7 ;  /* 0x0000000e1b087223 */ /* 0x080fe20000000007 */
[C---:B------:R-:W-:Y:S01]  /*1cd0*/  FFMA R27, R22.reuse, R11, R29 ;  /* 0x0000000b161b7223 */ /* 0x040fe2000000001d */
[----:B0-----:R-:W2:Y:S01]  /*1ce0*/  LDS.128 R4, [UR4+0x180] ;  /* 0x00018004ff047984 */ /* 0x001ea20008000c00 */
[C---:B------:R-:W-:Y:S01]  /*1cf0*/  FFMA R29, R22.reuse, R14, R13 ;  /* 0x0000000e161d7223 */ /* 0x040fe2000000000d */
[C---:B------:R-:W-:Y:S01]  /*1d00*/  FFMA R25, R22.reuse, R10, R9 ;  /* 0x0000000a16197223 */ /* 0x040fe20000000009 */
[----:B------:R-:W-:Y:S02]  /*1d10*/  FFMA R14, R22, R15, R8 ;  /* 0x0000000f160e7223 */ /* 0x000fe40000000008 */
[----:B------:R-:W0:Y:S01]  /*1d20*/  LDS.128 R8, [UR4+0x190] ;  /* 0x00019004ff087984 */ /* 0x000e220008000c00 */
[----:B------:R-:W-:-:S05]  /*1d30*/  IADD3 R13, PT, PT, R2, 0x7c0, RZ ;  /* 0x000007c0020d7810 */ /* 0x000fca0007ffe0ff */
[----:B------:R-:W-:-:S04]  /*1d40*/  IMAD.WIDE.U32 R12, R13, 0x4, R16 ;  /* 0x000000040d0c7825 */ /* 0x000fc800078e0010 */
[C---:B--2---:R-:W-:Y:S01]  /*1d50*/  FFMA R22, R26.reuse, R4, R25 ;  /* 0x000000041a167223 */ /* 0x044fe20000000019 */
[C---:B------:R-:W-:Y:S01]  /*1d60*/  FFMA R4, R26.reuse, R5, R27 ;  /* 0x000000051a047223 */ /* 0x040fe2000000001b */
[C---:B0-----:R-:W-:Y:S01]  /*1d70*/  FFMA R15, R26.reuse, R9, R14 ;  /* 0x000000091a0f7223 */ /* 0x041fe2000000000e */
[----:B------:R-:W-:Y:S01]  /*1d80*/  FFMA R29, R26, R8, R29 ;  /* 0x000000081a1d7223 */ /* 0x000fe2000000001d */
[C---:B---3--:R-:W-:Y:S02]  /*1d90*/  FFMA R5, R23.reuse, R5, R22 ;  /* 0x0000000517057223 */ /* 0x048fe40000000016 */
[----:B------:R0:W2:Y:S01]  /*1da0*/  LDG.E.CONSTANT R22, desc[UR6][R12.64] ;  /* 0x000000060c167981 */ /* 0x0000a2000c1e9900 */
[----:B------:R-:W-:-:S03]  /*1db0*/  FFMA R26, R23, R10, R15 ;  /* 0x0000000a171a7223 */ /* 0x000fc6000000000f */
[----:B0-----:R-:W0:Y:S01]  /*1dc0*/  LDS.128 R12, [UR4+0x1a0] ;  /* 0x0001a004ff0c7984 */ /* 0x001e220008000c00 */
[----:B------:R-:W-:-:S04]  /*1dd0*/  FFMA R25, R23, R6, R4 ;  /* 0x0000000617197223 */ /* 0x000fc80000000004 */
[----:B----4-:R-:W-:Y:S01]  /*1de0*/  FFMA R25, R18, R7, R25 ;  /* 0x0000000712197223 */ /* 0x010fe20000000019 */
[----:B------:R-:W-:Y:S01]  /*1df0*/  IADD3 R7, PT, PT, R2, 0x7e0, RZ ;  /* 0x000007e002077810 */ /* 0x000fe20007ffe0ff */
[----:B------:R-:W-:Y:S01]  /*1e00*/  FFMA R5, R18, R6, R5 ;  /* 0x0000000612057223 */ /* 0x000fe20000000005 */
[----:B------:R-:W-:Y:S01]  /*1e10*/  FFMA R27, R23, R9, R29 ;  /* 0x00000009171b7223 */ /* 0x000fe2000000001d */
[----:B------:R-:W-:Y:S02]  /*1e20*/  IADD3 R23, PT, PT, R2, 0x800, RZ ;  /* 0x0000080002177810 */ /* 0x000fe40007ffe0ff */
[----:B------:R-:W-:-:S04]  /*1e30*/  IMAD.WIDE.U32 R6, R7, 0x4, R16 ;  /* 0x0000000407067825 */ /* 0x000fc800078e0010 */
[C---:B------:R-:W-:Y:S01]  /*1e40*/  FFMA R27, R18.reuse, R10, R27 ;  /* 0x0000000a121b7223 */ /* 0x040fe2000000001b */
[----:B------:R-:W-:Y:S01]  /*1e50*/  FFMA R26, R18, R11, R26 ;  /* 0x0000000b121a7223 */ /* 0x000fe2000000001a */
[----:B------:R-:W-:Y:S01]  /*1e60*/  FFMA R29, R24, R8, R5 ;  /* 0x00000008181d7223 */ /* 0x000fe20000000005 */
[----:B------:R-:W-:-:S04]  /*1e70*/  IMAD.WIDE.U32 R4, R23, 0x4, R16 ;  /* 0x0000000417047825 */ /* 0x000fc800078e0010 */
[-C--:B------:R-:W-:Y:S01]  /*1e80*/  FFMA R25, R24, R9.reuse, R25 ;  /* 0x0000000918197223 */ /* 0x080fe20000000019 */
[----:B------:R-:W3:Y:S01]  /*1e90*/  LDG.E.CONSTANT R23, desc[UR6][R6.64] ;  /* 0x0000000606177981 */ /* 0x000ee2000c1e9900 */
[C---:B------:R-:W-:Y:S02]  /*1ea0*/  FFMA R29, R28.reuse, R9, R29 ;  /* 0x000000091c1d7223 */ /* 0x040fe4000000001d */
[----:B------:R-:W-:Y:S01]  /*1eb0*/  FFMA R8, R28, R10, R25 ;  /* 0x0000000a1c087223 */ /* 0x000fe20000000019 */
[----:B------:R1:W4:Y:S04]  /*1ec0*/  LDG.E.CONSTANT R18, desc[UR6][R4.64] ;  /* 0x0000000604127981 */ /* 0x000328000c1e9900 */
[----:B-1----:R-:W1:Y:S01]  /*1ed0*/  LDS.128 R4, [UR4+0x1b0] ;  /* 0x0001b004ff047984 */ /* 0x002e620008000c00 */
[C---:B0-----:R-:W-:Y:S01]  /*1ee0*/  FFMA R9, R24.reuse, R12, R27 ;  /* 0x0000000c18097223 */ /* 0x041fe2000000001b */
[----:B------:R-:W-:Y:S01]  /*1ef0*/  FFMA R26, R24, R13, R26 ;  /* 0x0000000d181a7223 */ /* 0x000fe2000000001a */
[----:B------:R-:W-:-:S05]  /*1f00*/  IADD3 R24, PT, PT, R2, 0x820, RZ ;  /* 0x0000082002187810 */ /* 0x000fca0007ffe0ff */
[----:B------:R-:W-:-:S06]  /*1f10*/  IMAD.WIDE.U32 R24, R24, 0x4, R16 ;  /* 0x0000000418187825 */ /* 0x000fcc00078e0010 */
[----:B------:R0:W4:Y:S01]  /*1f20*/  LDG.E.CONSTANT R24, desc[UR6][R24.64] ;  /* 0x0000000618187981 */ /* 0x000122000c1e9900 */
[C---:B------:R-:W-:Y:S01]  /*1f30*/  FFMA R27, R19.reuse, R10, R29 ;  /* 0x0000000a131b7223 */ /* 0x040fe2000000001d */
[C---:B------:R-:W-:Y:S01]  /*1f40*/  FFMA R29, R28.reuse, R13, R9 ;  /* 0x0000000d1c1d7223 */ /* 0x040fe20000000009 */
[----:B------:R-:W-:Y:S01]  /*1f50*/  FFMA R28, R28, R14, R26 ;  /* 0x0000000e1c1c7223 */ /* 0x000fe2000000001a */
[C---:B------:R-:W-:Y:S01]  /*1f60*/  FFMA R8, R19.reuse, R11, R8 ;  /* 0x0000000b13087223 */ /* 0x040fe20000000008 */
[----:B------:R-:W-:Y:S01]  /*1f70*/  FFMA R12, R20, R12, R27 ;  /* 0x0000000c140c7223 */ /* 0x000fe2000000001b */
[C---:B------:R-:W-:Y:S01]  /*1f80*/  FFMA R29, R19.reuse, R14, R29 ;  /* 0x0000000e131d7223 */ /* 0x040fe2000000001d */
[----:B------:R-:W-:Y:S01]  /*1f90*/  FFMA R9, R19, R15, R28 ;  /* 0x0000000f13097223 */ /* 0x000fe2000000001c */
[----:B------:R-:W-:Y:S01]  /*1fa0*/  IADD3 R19, PT, PT, R2, 0x8e0, RZ ;  /* 0x000008e002137810 */ /* 0x000fe20007ffe0ff */
[-C--:B------:R-:W-:Y:S01]  /*1fb0*/  FFMA R8, R20, R13.reuse, R8 ;  /* 0x0000000d14087223 */ /* 0x080fe20000000008 */
[C---:B------:R-:W-:Y:S01]  /*1fc0*/  IADD3 R27, PT, PT, R2.reuse, 0x840, RZ ;  /* 0x00000840021b7810 */ /* 0x040fe20007ffe0ff */
[----:B------:R-:W-:Y:S01]  /*1fd0*/  FFMA R11, R21, R13, R12 ;  /* 0x0000000d150b7223 */ /* 0x000fe2000000000c */
[----:B0-----:R-:W-:Y:S01]  /*1fe0*/  IADD3 R25, PT, PT, R2, 0x860, RZ ;  /* 0x0000086002197810 */ /* 0x001fe20007ffe0ff */
[----:B------:R-:W-:-:S04]  /*1ff0*/  IMAD.WIDE.U32 R12, R19, 0x4, R16 ;  /* 0x00000004130c7825 */ /* 0x000fc800078e0010 */
[----:B------:R-:W-:Y:S01]  /*2000*/  IMAD.WIDE.U32 R26, R27, 0x4, R16 ;  /* 0x000000041b1a7825 */ /* 0x000fe200078e0010 */
[----:B------:R0:W4:Y:S01]  /*2010*/  LDG.E.CONSTANT R19, desc[UR6][R12.64] ;  /* 0x000000060c137981 */ /* 0x000122000c1e9900 */
[----:B------:R-:W-:-:S04]  /*2020*/  IADD3 R28, PT, PT, R2, 0x8a0, RZ ;  /* 0x000008a0021c7810 */ /* 0x000fc80007ffe0ff */
[----:B------:R-:W4:Y:S01]  /*2030*/  LDG.E.CONSTANT R27, desc[UR6][R26.64] ;  /* 0x000000061a1b7981 */ /* 0x000f22000c1e9900 */
[----:B0-----:R-:W-:Y:S01]  /*2040*/  IMAD.WIDE.U32 R12, R25, 0x4, R16 ;  /* 0x00000004190c7825 */ /* 0x001fe200078e0010 */
[----:B------:R-:W-:-:S04]  /*2050*/  IADD3 R25, PT, PT, R2, 0x880, RZ ;  /* 0x0000088002197810 */ /* 0x000fc80007ffe0ff */
[----:B------:R0:W4:Y:S01]  /*2060*/  LDG.E.CONSTANT R26, desc[UR6][R12.64] ;  /* 0x000000060c1a7981 */ /* 0x000122000c1e9900 */
[----:B-1----:R-:W-:Y:S01]  /*2070*/  FFMA R4, R20, R4, R29 ;  /* 0x0000000414047223 */ /* 0x002fe2000000001d */
[----:B------:R-:W-:Y:S01]  /*2080*/  IADD3 R2, PT, PT, R2, 0x8c0, RZ ;  /* 0x000008c002027810 */ /* 0x000fe20007ffe0ff */
[----:B------:R-:W-:-:S04]  /*2090*/  IMAD.WIDE.U32 R28, R28, 0x4, R16 ;  /* 0x000000041c1c7825 */ /* 0x000fc800078e0010 */
[----:B0-----:R-:W-:-:S05]  /*20a0*/  IMAD.WIDE.U32 R12, R25, 0x4, R16 ;  /* 0x00000004190c7825 */ /* 0x001fca00078e0010 */
[----:B------:R0:W4:Y:S02]  /*20b0*/  LDG.E.CONSTANT R25, desc[UR6][R12.64] ;  /* 0x000000060c197981 */ /* 0x000124000c1e9900 */
[----:B0-----:R-:W-:Y:S02]  /*20c0*/  IMAD.WIDE.U32 R12, R2, 0x4, R16 ;  /* 0x00000004020c7825 */ /* 0x001fe400078e0010 */
[----:B------:R-:W4:Y:S04]  /*20d0*/  LDG.E.CONSTANT R16, desc[UR6][R28.64] ;  /* 0x000000061c107981 */ /* 0x000f28000c1e9900 */
[----:B------:R0:W4:Y:S01]  /*20e0*/  LDG.E.CONSTANT R2, desc[UR6][R12.64] ;  /* 0x000000060c027981 */ /* 0x000122000c1e9900 */
[-C--:B------:R-:W-:Y:S01]  /*20f0*/  FFMA R8, R21, R14.reuse, R8 ;  /* 0x0000000e15087223 */ /* 0x080fe20000000008 */
[----:B------:R-:W-:Y:S01]  /*2100*/  ISETP.GT.U32.AND P0, PT, R3, 0x30, PT ;  /* 0x000000300300780c */ /* 0x000fe20003f04070 */
[----:B--2---:R-:W-:-:S02]  /*2110*/  FFMA R17, R22, R14, R11 ;  /* 0x0000000e16117223 */ /* 0x004fc4000000000b */
[----:B------:R-:W-:Y:S01]  /*2120*/  FFMA R14, R22, R15, R8 ;  /* 0x0000000f160e7223 */ /* 0x000fe20000000008 */
[-C--:B------:R-:W-:Y:S02]  /*2130*/  FFMA R15, R20, R5.reuse, R9 ;  /* 0x00000005140f7223 */ /* 0x080fe40000000009 */
[----:B------:R-:W3:Y:S01]  /*2140*/  LDS.128 R8, [UR4+0x1c0] ;  /* 0x0001c004ff087984 */ /* 0x000ee20008000c00 */
[C---:B------:R-:W-:Y:S01]  /*2150*/  FFMA R5, R21.reuse, R5, R4 ;  /* 0x0000000515057223 */ /* 0x040fe20000000004 */
[----:B------:R-:W-:Y:S01]  /*2160*/  FFMA R21, R21, R6, R15 ;  /* 0x0000000615157223 */ /* 0x000fe2000000000f */
[----:B------:R-:W-:-:S04]  /*2170*/  IMAD.HI.U32 R20, R3, 0x24924925, RZ ;  /* 0x2492492503147827 */ /* 0x000fc800078e00ff */
[C---:B---3--:R-:W-:Y:S01]  /*2180*/  FFMA R17, R23.reuse, R8, R17 ;  /* 0x0000000817117223 */ /* 0x048fe20000000011 */
[----:B------:R-:W-:Y:S01]  /*2190*/  FFMA R8, R22, R6, R5 ;  /* 0x0000000616087223 */ /* 0x000fe20000000005 */
[----:B------:R-:W-:Y:S02]  /*21a0*/  FFMA R5, R23, R9, R14 ;  /* 0x0000000917057223 */ /* 0x000fe4000000000e */
[----:B0-----:R-:W0:Y:S02]  /*21b0*/  LDS.128 R12, [UR4+0x1d0] ;  /* 0x0001d004ff0c7984 */ /* 0x001e240008000c00 */
[----:B----4-:R-:W-:Y:S01]  /*21c0*/  FFMA R4, R18, R10, R5 ;  /* 0x0000000a12047223 */ /* 0x010fe20000000005 */
[----:B------:R-:W-:-:S03]  /*21d0*/  FFMA R22, R22, R7, R21 ;  /* 0x0000000716167223 */ /* 0x000fc60000000015 */
[----:B------:R-:W-:Y:S02]  /*21e0*/  FFMA R28, R24, R11, R4 ;  /* 0x0000000b181c7223 */ /* 0x000fe40000000004 */
[----:B------:R-:W1:Y:S01]  /*21f0*/  LDS.128 R4, [UR4+0x1e0] ;  /* 0x0001e004ff047984 */ /* 0x000e620008000c00 */
[----:B------:R-:W-:Y:S01]  /*2200*/  FFMA R17, R18, R9, R17 ;  /* 0x0000000912117223 */ /* 0x000fe20000000011 */
[----:B------:R-:W-:-:S04]  /*2210*/  IADD3 R9, PT, PT, R3, -R20, RZ ;  /* 0x8000001403097210 */ /* 0x000fc80007ffe0ff */
[----:B------:R-:W-:Y:S01]  /*2220*/  LEA.HI R20, R9, R20, RZ, 0x1f ;  /* 0x0000001409147211 */ /* 0x000fe200078ff8ff */
[----:B------:R-:W-:-:S03]  /*2230*/  FFMA R10, R24, R10, R17 ;  /* 0x0000000a180a7223 */ /* 0x000fc60000000011 */
[----:B------:R-:W-:-:S05]  /*2240*/  SHF.R.U32.HI R20, RZ, 0x2, R20 ;  /* 0x00000002ff147819 */ /* 0x000fca0000011614 */
[----:B------:R-:W-:-:S04]  /*2250*/  IMAD R17, R20, -0x7, R3 ;  /* 0xfffffff914117824 */ /* 0x000fc800078e0203 */
[----:B------:R-:W-:Y:S02]  /*2260*/  IMAD R17, R0, 0x62, R17 ;  /* 0x0000006200117824 */ /* 0x000fe400078e0211 */
[C---:B0-----:R-:W-:Y:S01]  /*2270*/  FFMA R9, R27.reuse, R12, R10 ;  /* 0x0000000c1b097223 */ /* 0x041fe2000000000a */
[-C--:B------:R-:W-:Y:S01]  /*2280*/  FFMA R11, R27, R13.reuse, R28 ;  /* 0x0000000d1b0b7223 */ /* 0x080fe2000000001c */
[----:B------:R-:W-:Y:S02]  /*2290*/  IMAD R0, R20, 0xe, R17 ;  /* 0x0000000e14007824 */ /* 0x000fe400078e0211 */
[CC--:B------:R-:W-:Y:S01]  /*22a0*/  FFMA R10, R26.reuse, R13.reuse, R9 ;  /* 0x0000000d1a0a7223 */ /* 0x0c0fe20000000009 */
[----:B------:R-:W-:Y:S01]  /*22b0*/  FFMA R28, R26, R14, R11 ;  /* 0x0000000e1a1c7223 */ /* 0x000fe2000000000b */
[C---:B------:R-:W-:Y:S01]  /*22c0*/  FFMA R3, R23.reuse, R12, R8 ;  /* 0x0000000c17037223 */ /* 0x040fe20000000008 */
[----:B------:R-:W-:-:S03]  /*22d0*/  FFMA R23, R23, R13, R22 ;  /* 0x0000000d17177223 */ /* 0x000fc60000000016 */
[C---:B------:R-:W-:Y:S01]  /*22e0*/  FFMA R13, R18.reuse, R13, R3 ;  /* 0x0000000d120d7223 */ /* 0x040fe20000000003 */
[-C--:B------:R-:W-:Y:S01]  /*22f0*/  FFMA R3, R18, R14.reuse, R23 ;  /* 0x0000000e12037223 */ /* 0x080fe20000000017 */
[CC--:B------:R-:W-:Y:S01]  /*2300*/  FFMA R17, R25.reuse, R14.reuse, R10 ;  /* 0x0000000e19117223 */ /* 0x0c0fe2000000000a */
[----:B------:R-:W-:Y:S01]  /*2310*/  FFMA R28, R25, R15, R28 ;  /* 0x0000000f191c7223 */ /* 0x000fe2000000001c */
[----:B------:R-:W0:Y:S01]  /*2320*/  LDS.128 R8, [UR4+0x1f0] ;  /* 0x0001f004ff087984 */ /* 0x000e220008000c00 */
[----:B------:R-:W-:Y:S01]  /*2330*/  FFMA R14, R24, R14, R13 ;  /* 0x0000000e180e7223 */ /* 0x000fe2000000000d */
[C---:B-1----:R-:W-:Y:S01]  /*2340*/  FFMA R17, R16.reuse, R4, R17 ;  /* 0x0000000410117223 */ /* 0x042fe20000000011 */
[----:B------:R-:W-:-:S03]  /*2350*/  FFMA R21, R16, R5, R28 ;  /* 0x0000000510157223 */ /* 0x000fc6000000001c */
[C---:B------:R-:W-:Y:S01]  /*2360*/  FFMA R12, R2.reuse, R5, R17 ;  /* 0x00000005020c7223 */ /* 0x040fe20000000011 */
[-C--:B------:R-:W-:Y:S01]  /*2370*/  FFMA R18, R2, R6.reuse, R21 ;  /* 0x0000000602127223 */ /* 0x080fe20000000015 */
[----:B------:R-:W-:Y:S02]  /*2380*/  SHF.L.U32 R17, R0, 0x1, RZ ;  /* 0x0000000100117819 */ /* 0x000fe400000006ff */
[C---:B------:R-:W-:Y:S01]  /*2390*/  FFMA R21, R19.reuse, R6, R12 ;  /* 0x0000000613157223 */ /* 0x040fe2000000000c */
[----:B------:R-:W-:Y:S01]  /*23a0*/  FFMA R23, R19, R7, R18 ;  /* 0x0000000713177223 */ /* 0x000fe20000000012 */
[----:B------:R-:W-:Y:S06]  /*23b0*/  @P0 BRA `(.L_x_3) ;  /* 0x0000000000100947 */ /* 0x000fec0003800000 */
[----:B------:R-:W1:Y:S02]  /*23c0*/  LDC.64 R12, c[0x0][0x390] ;  /* 0x0000e400ff0c7b82 */ /* 0x000e640000000a00 */
[----:B-1----:R-:W-:-:S05]  /*23d0*/  IMAD.WIDE.U32 R12, R17, 0x4, R12 ;  /* 0x00000004110c7825 */ /* 0x002fca00078e000c */
[----:B------:R1:W-:Y:S04]  /*23e0*/  REDG.E.ADD.F32.FTZ.RN.STRONG.GPU desc[UR6][R12.64], R21 ;  /* 0x000000150c0079a6 */ /* 0x0003e8000c12f306 */
[----:B------:R1:W-:Y:S02]  /*23f0*/  REDG.E.ADD.F32.FTZ.RN.STRONG.GPU desc[UR6][R12.64+0x4], R23 ;  /* 0x000004170c0079a6 */ /* 0x0003e4000c12f306 */
.L_x_3:
[----:B------:R-:W-:Y:S05]  /*2400*/  @P0 EXIT ;  /* 0x000000000000094d */ /* 0x000fea0003800000 */
[----:B-1----:R-:W1:Y:S01]  /*2410*/  LDC.64 R12, c[0x0][0x390] ;  /* 0x0000e400ff0c7b82 */ /* 0x002e620000000a00 */
[----:B------:R-:W-:Y:S01]  /*2420*/  FFMA R24, R24, R15, R3 ;  /* 0x0000000f18187223 */ /* 0x000fe20000000003 */
[----:B------:R-:W-:-:S03]  /*2430*/  FFMA R3, R27, R4, R14 ;  /* 0x000000041b037223 */ /* 0x000fc6000000000e */
[-C--:B------:R-:W-:Y:S01]  /*2440*/  FFMA R27, R27, R5.reuse, R24 ;  /* 0x000000051b1b7223 */ /* 0x080fe20000000018 */
[----:B------:R-:W-:-:S03]  /*2450*/  FFMA R0, R26, R5, R3 ;  /* 0x000000051a007223 */ /* 0x000fc60000000003 */
[-C--:B------:R-:W-:Y:S01]  /*2460*/  FFMA R26, R26, R6.reuse, R27 ;  /* 0x000000061a1a7223 */ /* 0x080fe2000000001b */
[----:B------:R-:W-:-:S03]  /*2470*/  FFMA R3, R25, R6, R0 ;  /* 0x0000000619037223 */ /* 0x000fc60000000000 */
[----:B------:R-:W-:Y:S01]  /*2480*/  FFMA R26, R25, R7, R26 ;  /* 0x00000007191a7223 */ /* 0x000fe2000000001a */
[----:B0-----:R-:W-:-:S03]  /*2490*/  FFMA R3, R16, R8, R3 ;  /* 0x0000000810037223 */ /* 0x001fc60000000003 */
[-C--:B------:R-:W-:Y:S01]  /*24a0*/  FFMA R5, R16, R9.reuse, R26 ;  /* 0x0000000910057223 */ /* 0x080fe2000000001a */
[----:B------:R-:W-:-:S03]  /*24b0*/  FFMA R0, R2, R9, R3 ;  /* 0x0000000902007223 */ /* 0x000fc60000000003 */
[-C--:B------:R-:W-:Y:S01]  /*24c0*/  FFMA R2, R2, R10.reuse, R5 ;  /* 0x0000000a02027223 */ /* 0x080fe20000000005 */
[----:B------:R-:W-:Y:S01]  /*24d0*/  FFMA R3, R19, R10, R0 ;  /* 0x0000000a13037223 */ /* 0x000fe20000000000 */
[----:B-1----:R-:W-:-:S04]  /*24e0*/  IMAD.WIDE.U32 R12, R17, 0x4, R12 ;  /* 0x00000004110c7825 */ /* 0x002fc800078e000c */
[----:B------:R-:W-:Y:S01]  /*24f0*/  FFMA R11, R19, R11, R2 ;  /* 0x0000000b130b7223 */ /* 0x000fe20000000002 */
[----:B------:R-:W-:Y:S04]  /*2500*/  REDG.E.ADD.F32.FTZ.RN.STRONG.GPU desc[UR6][R12.64+0x38], R3 ;  /* 0x000038030c0079a6 */ /* 0x000fe8000c12f306 */
[----:B------:R-:W-:Y:S01]  /*2510*/  REDG.E.ADD.F32.FTZ.RN.STRONG.GPU desc[UR6][R12.64+0x3c], R11 ;  /* 0x00003c0b0c0079a6 */ /* 0x000fe2000c12f306 */
[----:B------:R-:W-:Y:S05]  /*2520*/  EXIT ;  /* 0x000000000000794d */ /* 0x000fea0003800000 */
.L_x_4:
[----:B------:R-:W-:-:S00]  /*2530*/  BRA `(.L_x_4) ;  /* 0xfffffffc00fc7947 */ /* 0x000fc0000383ffff */
[----:B------:R-:W-:-:S00]  /*2540*/  NOP ;  /* 0x0000000000007918 */ /* 0x000fc00000000000 */
        /* <DEDUP_REMOVED lines=11> */
.L_x_18:


//--------------------- .text._Z9transformPfS_    --------------------------
	.section	.text._Z9transformPfS_,"ax",@progbits
	.align	128
        .global         _Z9transformPfS_
        .type           _Z9transformPfS_,@function
        .size           _Z9transformPfS_,(.L_x_19 - _Z9transformPfS_)
        .other          _Z9transformPfS_,@"STO_CUDA_ENTRY STV_DEFAULT"
_Z9transformPfS_:
.text._Z9transformPfS_:
[----:B------:R-:W-:Y:S01]  /*0000*/  LDC R1, c[0x0][0x37c] ;  /* 0x0000df00ff017b82 */ /* 0x000fe20000000800 */
[----:B------:R-:W0:Y:S07]  /*0010*/  S2R R3, SR_TID.X ;  /* 0x0000000000037919 */ /* 0x000e2e0000002100 */
[----:B------:R-:W0:Y:S08]  /*0020*/  S2UR UR4, SR_CTAID.X ;  /* 0x00000000000479c3 */ /* 0x000e300000002500 */
[----:B------:R-:W0:Y:S02]  /*0030*/  LDC R0, c[0x0][0x360] ;  /* 0x0000d800ff007b82 */ /* 0x000e240000000800 */
[----:B0-----:R-:W-:-:S05]  /*0040*/  IMAD R3, R0, UR4, R3 ;  /* 0x0000000400037c24 */ /* 0x001fca000f8e0203 */
[----:B------:R-:W-:-:S13]  /*0050*/  ISETP.GT.U32.AND P0, PT, R3, 0x30ff, PT ;  /* 0x000030ff0300780c */ /* 0x000fda0003f04070 */
[----:B------:R-:W-:Y:S05]  /*0060*/  @P0 EXIT ;  /* 0x000000000000094d */ /* 0x000fea0003800000 */
[----:B------:R-:W0:Y:S01]  /*0070*/  LDCU UR4, c[0x0][0x370] ;  /* 0x00006e00ff0477ac */ /* 0x000e220008000800 */
[----:B------:R-:W1:Y:S01]  /*0080*/  LDCU.64 UR6, c[0x0][0x358] ;  /* 0x00006b00ff0677ac */ /* 0x000e620008000a00 */
[----:B0-----:R-:W-:-:S07]  /*0090*/  IMAD R0, R0, UR4, RZ ;  /* 0x0000000400007c24 */ /* 0x001fce000f8e02ff */
.L_x_11:
[----:B0-----:R-:W-:Y:S01]  /*00a0*/  LOP3.LUT R6, R3, 0xffff, RZ, 0xc0, !PT ;  /* 0x0000ffff03067812 */ /* 0x001fe200078ec0ff */
[----:B------:R-:W0:Y:S03]  /*00b0*/  LDC.64 R4, c[0x0][0x380] ;  /* 0x0000e000ff047b82 */ /* 0x000e260000000a00 */
[----:B------:R-:W-:-:S04]  /*00c0*/  SHF.R.U32.HI R6, RZ, 0x2, R6 ;  /* 0x00000002ff067819 */ /* 0x000fc80000011606 */
[----:B------:R-:W-:-:S05]  /*00d0*/  LOP3.LUT R6, R6, 0xffff, RZ, 0xc0, !PT ;  /* 0x0000ffff06067812 */ /* 0x000fca00078ec0ff */
[----:B------:R-:W-:-:S05]  /*00e0*/  IMAD R6, R6, 0xa73, RZ ;  /* 0x00000a7306067824 */ /* 0x000fca00078e02ff */
[----:B------:R-:W-:-:S04]  /*00f0*/  SHF.R.U32.HI R6, RZ, 0x11, R6 ;  /* 0x00000011ff067819 */ /* 0x000fc80000011606 */
[----:B------:R-:W-:Y:S01]  /*0100*/  PRMT R6, R6, 0x9910, RZ ;  /* 0x0000991006067816 */ /* 0x000fe200000000ff */
[----:B0-----:R-:W-:-:S04]  /*0110*/  IMAD.WIDE.U32 R4, R3, 0x4, R4 ;  /* 0x0000000403047825 */ /* 0x001fc800078e0004 */
[----:B------:R-:W-:Y:S01]  /*0120*/  IMAD R6, R6, 0xc4, RZ ;  /* 0x000000c406067824 */ /* 0x000fe200078e02ff */
[----:B-1---5:R0:W5:Y:S01]  /*0130*/  LDG.E R2, desc[UR6][R4.64] ;  /* 0x0000000604027981 */ /* 0x022162000c1e1900 */
[----:B------:R-:W-:Y:S02]  /*0140*/  BSSY.RECONVERGENT B0, `(.L_x_5) ;  /* 0x0000038000007945 */ /* 0x000fe40003800200 */
[----:B------:R-:W-:-:S05]  /*0150*/  IMAD.MOV R6, RZ, RZ, -R6 ;  /* 0x000000ffff067224 */ /* 0x000fca00078e0a06 */
[----:B------:R-:W-:-:S05]  /*0160*/  PRMT R6, R6, 0x7710, RZ ;  /* 0x0000771006067816 */ /* 0x000fca00000000ff */
[----:B0-----:R-:W-:-:S05]  /*0170*/  IMAD.IADD R4, R6, 0x1, R3 ;  /* 0x0000000106047824 */ /* 0x001fca00078e0203 */
[C---:B------:R-:W-:Y:S02]  /*0180*/  LOP3.LUT R5, R4.reuse, 0xfe, RZ, 0xc0, !PT ;  /* 0x000000fe04057812 */ /* 0x040fe400078ec0ff */
[----:B------:R-:W-:Y:S02]  /*0190*/  LOP3.LUT R9, R4, 0xffff, RZ, 0xc0, !PT ;  /* 0x0000ffff04097812 */ /* 0x000fe400078ec0ff */
[----:B------:R-:W-:-:S04]  /*01a0*/  SHF.R.U32.HI R5, RZ, 0x1, R5 ;  /* 0x00000001ff057819 */ /* 0x000fc80000011605 */
[----:B------:R-:W-:-:S05]  /*01b0*/  PRMT R5, R5, 0x9910, RZ ;  /* 0x0000991005057816 */ /* 0x000fca00000000ff */
[----:B------:R-:W-:-:S05]  /*01c0*/  IMAD R5, R5, 0x93, RZ ;  /* 0x0000009305057824 */ /* 0x000fca00078e02ff */
[----:B------:R-:W-:-:S04]  /*01d0*/  LOP3.LUT R5, R5, 0xffff, RZ, 0xc0, !PT ;  /* 0x0000ffff05057812 */ /* 0x000fc800078ec0ff */
[----:B------:R-:W-:-:S04]  /*01e0*/  SHF.R.U32.HI R5, RZ, 0xa, R5 ;  /* 0x0000000aff057819 */ /* 0x000fc80000011605 */
[C---:B------:R-:W-:Y:S01]  /*01f0*/  PRMT R6, R5.reuse, 0x9910, RZ ;  /* 0x0000991005067816 */ /* 0x040fe200000000ff */
[----:B------:R-:W-:-:S04]  /*0200*/  VIADD R5, R5, 0x1 ;  /* 0x0000000105057836 */ /* 0x000fc80000000000 */
[----:B------:R-:W-:Y:S01]  /*0210*/  IMAD R6, R6, 0xe, RZ ;  /* 0x0000000e06067824 */ /* 0x000fe200078e02ff */
[----:B------:R-:W-:-:S03]  /*0220*/  LOP3.LUT R13, R5, 0xffff, RZ, 0xc0, !PT ;  /* 0x0000ffff050d7812 */ /* 0x000fc600078ec0ff */
[----:B------:R-:W-:Y:S01]  /*0230*/  IMAD.MOV R6, RZ, RZ, -R6 ;  /* 0x000000ffff067224 */ /* 0x000fe200078e0a06 */
[----:B------:R-:W-:-:S04]  /*0240*/  SHF.R.U32.HI R5, RZ, 0x1, R13 ;  /* 0x00000001ff057819 */ /* 0x000fc8000001160d */
[----:B------:R-:W-:Y:S02]  /*0250*/  PRMT R7, R6, 0x7710, RZ ;  /* 0x0000771006077816 */ /* 0x000fe400000000ff */
[----:B------:R-:W-:Y:S02]  /*0260*/  VIMNMX.U32 R5, PT, PT, R5, 0x6, PT ;  /* 0x0000000605057848 */ /* 0x000fe40003fe0000 */
[----:B------:R-:W-:Y:S01]  /*0270*/  IADD3 R6, PT, PT, R4, 0x1, R7 ;  /* 0x0000000104067810 */ /* 0x000fe20007ffe007 */
[--C-:B------:R-:W-:Y:S02]  /*0280*/  IMAD.MOV.U32 R7, RZ, RZ, R3.reuse ;  /* 0x000000ffff077224 */ /* 0x100fe400078e0003 */
[----:B------:R-:W-:Y:S01]  /*0290*/  IMAD.IADD R3, R0, 0x1, R3 ;  /* 0x0000000100037824 */ /* 0x000fe200078e0203 */
[----:B------:R-:W-:Y:S01]  /*02a0*/  LOP3.LUT R4, R6, 0xff, RZ, 0xc0, !PT ;  /* 0x000000ff06047812 */ /* 0x000fe200078ec0ff */
[----:B------:R-:W-:-:S03]  /*02b0*/  IMAD.MOV.U32 R6, RZ, RZ, RZ ;  /* 0x000000ffff067224 */ /* 0x000fc600078e00ff */
[----:B------:R-:W-:Y:S01]  /*02c0*/  ISETP.GE.U32.AND P0, PT, R3, 0x3100, PT ;  /* 0x000031000300780c */ /* 0x000fe20003f06070 */
[----:B------:R-:W-:Y:S01]  /*02d0*/  IMAD.HI.U32 R7, R9, 0x12492493, R6 ;  /* 0x1249249309077827 */ /* 0x000fe200078e0006 */
[----:B------:R-:W-:-:S03]  /*02e0*/  SHF.R.U32.HI R6, RZ, 0x1, R4 ;  /* 0x00000001ff067819 */ /* 0x000fc60000011604 */
[----:B------:R-:W-:Y:S01]  /*02f0*/  IMAD.SHL.U32 R7, R7, 0x4, RZ ;  /* 0x0000000407077824 */ /* 0x000fe200078e00ff */
[----:B------:R-:W-:-:S04]  /*0300*/  VIMNMX.U32 R14, PT, PT, R6, 0x6, PT ;  /* 0x00000006060e7848 */ /* 0x000fc80003fe0000 */
[C---:B------:R-:W-:Y:S01]  /*0310*/  SHF.L.U32 R15, R14.reuse, 0x1, RZ ;  /* 0x000000010e0f7819 */ /* 0x040fe200000006ff */
[----:B------:R-:W-:-:S04]  /*0320*/  IMAD R7, R14, 0xe, R7 ;  /* 0x0000000e0e077824 */ /* 0x000fc800078e0207 */
[----:B------:R-:W-:-:S04]  /*0330*/  IMAD.IADD R6, R4, 0x1, R7 ;  /* 0x0000000104067824 */ /* 0x000fc800078e0207 */
[----:B------:R-:W-:-:S07]  /*0340*/  IMAD R16, R9, -0x4, R6 ;  /* 0xfffffffc09107824 */ /* 0x000fce00078e0206 */
.L_x_10:
[----:B0-----:R-:W-:-:S04]  /*0350*/  LEA R6, R5, 0x4, 0x1 ;  /* 0x0000000405067811 */ /* 0x001fc800078e08ff */
[----:B------:R-:W-:-:S13]  /*0360*/  ISETP.GT.U32.AND P1, PT, R6, R13, PT ;  /* 0x0000000d0600720c */ /* 0x000fda0003f24070 */
[----:B-1----:R-:W-:Y:S05]  /*0370*/  @!P1 BRA `(.L_x_6) ;  /* 0x0000000000509947 */ /* 0x002fea0003800000 */
[----:B------:R-:W0:Y:S01]  /*0380*/  LDC.64 R6, c[0x0][0x388] ;  /* 0x0000e200ff067b82 */ /* 0x000e220000000a00 */
[----:B------:R-:W-:Y:S01]  /*0390*/  BSSY.RECONVERGENT B1, `(.L_x_7) ;  /* 0x000000f000017945 */ /* 0x000fe20003800200 */
[----:B------:R-:W-:Y:S02]  /*03a0*/  IMAD R10, R5, 0x68, R16 ;  /* 0x00000068050a7824 */ /* 0x000fe400078e0210 */
[----:B------:R-:W-:Y:S02]  /*03b0*/  IMAD.MOV.U32 R11, RZ, RZ, R15 ;  /* 0x000000ffff0b7224 */ /* 0x000fe400078e000f */
[----:B------:R-:W-:-:S07]  /*03c0*/  IMAD.MOV.U32 R12, RZ, RZ, R14 ;  /* 0x000000ffff0c7224 */ /* 0x000fce00078e000e */
.L_x_9:
[----:B-1----:R-:W-:-:S05]  /*03d0*/  VIADD R9, R11, 0x4 ;  /* 0x000000040b097836 */ /* 0x002fca0000000000 */
[----:B------:R-:W-:-:S13]  /*03e0*/  ISETP.GT.U32.AND P1, PT, R9, R4, PT ;  /* 0x000000040900720c */ /* 0x000fda0003f24070 */
[----:B------:R-:W-:Y:S05]  /*03f0*/  @!P1 BRA `(.L_x_8) ;  /* 0x0000000000209947 */ /* 0x000fea0003800000 */
[----:B------:R-:W-:Y:S01]  /*0400*/  VIADD R9, R10, 0x4 ;  /* 0x000000040a097836 */ /* 0x000fe20000000000 */
[C---:B------:R-:W-:Y:S01]  /*0410*/  ISETP.GT.AND P1, PT, R12.reuse, RZ, PT ;  /* 0x000000ff0c00720c */ /* 0x040fe20003f24270 */
[----:B------:R-:W-:Y:S01]  /*0420*/  VIADD R11, R11, 0xfffffffe ;  /* 0xfffffffe0b0b7836 */ /* 0x000fe20000000000 */
[----:B------:R-:W-:Y:S01]  /*0430*/  IADD3 R12, PT, PT, R12, -0x1, RZ ;  /* 0xffffffff0c0c7810 */ /* 0x000fe20007ffe0ff */
[----:B0-----:R-:W-:-:S04]  /*0440*/  IMAD.WIDE.U32 R8, R9, 0x4, R6 ;  /* 0x0000000409087825 */ /* 0x001fc800078e0006 */
[----:B------:R-:W-:Y:S01]  /*0450*/  VIADD R10, R10, 0xfffffff2 ;  /* 0xfffffff20a0a7836 */ /* 0x000fe20000000000 */
[----:B-----5:R1:W-:Y:S05]  /*0460*/  STG.E desc[UR6][R8.64], R2 ;  /* 0x0000000208007986 */ /* 0x0203ea000c101906 */
[----:B------:R-:W-:Y:S05]  /*0470*/  @P1 BRA `(.L_x_9) ;  /* 0xfffffffc00d41947 */ /* 0x000fea000383ffff */
.L_x_8:
[----:B------:R-:W-:Y:S05]  /*0480*/  BSYNC.RECONVERGENT B1 ;  /* 0x0000000000017941 */ /* 0x000fea0003800200 */
.L_x_7:
[C---:B------:R-:W-:Y:S01]  /*0490*/  ISETP.GT.AND P1, PT, R5.reuse, RZ, PT ;  /* 0x000000ff0500720c */ /* 0x040fe20003f24270 */
[----:B------:R-:W-:-:S12]  /*04a0*/  VIADD R5, R5, 0xffffffff ;  /* 0xffffffff05057836 */ /* 0x000fd80000000000 */
[----:B------:R-:W-:Y:S05]  /*04b0*/  @P1 BRA `(.L_x_10) ;  /* 0xfffffffc00a41947 */ /* 0x000fea000383ffff */
.L_x_6:
[----:B------:R-:W-:Y:S05]  /*04c0*/  BSYNC.RECONVERGENT B0 ;  /* 0x0000000000007941 */ /* 0x000fea0003800200 */
.L_x_5:
[----:B------:R-:W-:Y:S05]  /*04d0*/  @!P0 BRA `(.L_x_11) ;  /* 0xfffffff800f08947 */ /* 0x000fea000383ffff */
[----:B------:R-:W-:Y:S05]  /*04e0*/  EXIT ;  /* 0x000000000000794d */ /* 0x000fea0003800000 */
.L_x_12:
        /* <DEDUP_REMOVED lines=9> */
.L_x_19:


//--------------------- .text.default_function_kernel0 --------------------------
	.section	.text.default_function_kernel0,"ax",@progbits
	.align	128
        .global         default_function_kernel0
        .type           default_function_kernel0,@function
        .size           default_function_kernel0,(.L_x_20 - default_function_kernel0)
        .other          default_function_kernel0,@"STO_CUDA_ENTRY STV_DEFAULT"
default_function_kernel0:
.text.default_function_kernel0:
[----:B------:R-:W0:Y:S01]  /*0000*/  LDC R1, c[0x0][0x37c] ;  /* 0x0000df00ff017b82 */ /* 0x000e220000000800 */
[----:B------:R-:W1:Y:S01]  /*0010*/  S2R R45, SR_TID.X ;  /* 0x00000000002d7919 */ /* 0x000e620000002100 */
[----:B------:R-:W-:Y:S01]  /*0020*/  HFMA2 R16, -RZ, RZ, 0, 1.6689300537109375e-06 ;  /* 0x0000001cff107431 */ /* 0x000fe200000001ff */
[----:B------:R-:W-:Y:S01]  /*0030*/  MOV R36, 0x400 ;  /* 0x0000040000247802 */ /* 0x000fe20000000f00 */
[----:B------:R-:W-:Y:S01]  /*0040*/  UMOV UR4, 0x3340 ;  /* 0x0000334000047882 */ /* 0x000fe20000000000 */
[----:B------:R-:W2:Y:S01]  /*0050*/  S2R R195, SR_CTAID.Y ;  /* 0x0000000000c37919 */ /* 0x000ea20000002600 */
[----:B0-----:R-:W-:Y:S01]  /*0060*/  IADD3 R1, PT, PT, R1, -0x10, RZ ;  /* 0xfffffff001017810 */ /* 0x001fe20007ffe0ff */
[----:B------:R-:W-:Y:S01]  /*0070*/  HFMA2 R141, -RZ, RZ, 0, 0 ;  /* 0x00000000ff8d7431 */ /* 0x000fe200000001ff */
[----:B------:R-:W-:Y:S01]  /*0080*/  IADD3 R4, PT, PT, R36, 0x1000, RZ ;  /* 0x0000100024047810 */ /* 0x000fe20007ffe0ff */
[----:B------:R-:W0:Y:S01]  /*0090*/  S2R R7, SR_CgaCtaId ;  /* 0x0000000000077919 */ /* 0x000e220000008800 */
[----:B------:R-:W-:-:S02]  /*00a0*/  PRMT R14, R14, 0x3340, R14 ;  /* 0x000033400e0e7816 */ /* 0x000fc4000000000e */
[----:B------:R-:W-:Y:S02]  /*00b0*/  CS2R R142, SRZ ;  /* 0x00000000008e7805 */ /* 0x000fe4000001ff00 */
[----:B------:R-:W-:Y:S01]  /*00c0*/  MOV R13, 0x240 ;  /* 0x00000240000d7802 */ /* 0x000fe20000000f00 */
[----:B------:R-:W3:Y:S01]  /*00d0*/  LDCU.64 UR6, c[0x0][0x358] ;  /* 0x00006b00ff0677ac */ /* 0x000ee20008000a00 */
[----:B------:R-:W-:Y:S01]  /*00e0*/  MOV R144, RZ ;  /* 0x000000ff00907202 */ /* 0x000fe20000000f00 */
[----:B------:R-:W-:Y:S01]  /*00f0*/  UPLOP3.LUT UP0, UPT, UPT, UPT, UPT, 0x80, 0x8 ;  /* 0x000000000008789c */ /* 0x000fe20003f0f070 */
[C---:B-1----:R-:W-:Y:S02]  /*0100*/  IMAD R196, R45.reuse, 0x4a, RZ ;  /* 0x0000004a2dc47824 */ /* 0x042fe400078e02ff */
[----:B------:R-:W-:Y:S02]  /*0110*/  IMAD R5, R45, 0xa, RZ ;  /* 0x0000000a2d057824 */ /* 0x000fe400078e02ff */
[----:B--2---:R-:W-:Y:S01]  /*0120*/  IMAD R16, R195, R16, -0xf ;  /* 0xfffffff1c3107424 */ /* 0x004fe200078e0210 */
[----:B------:R-:W-:Y:S01]  /*0130*/  IADD3 R0, PT, PT, R196, 0x10, RZ ;  /* 0x00000010c4007810 */ /* 0x000fe20007ffe0ff */
[----:B------:R-:W-:Y:S01]  /*0140*/  IMAD R194, R45, 0x6, RZ ;  /* 0x000000062dc27824 */ /* 0x000fe200078e02ff */
[----:B------:R-:W-:-:S02]  /*0150*/  LOP3.LUT R193, R5, 0xe, RZ, 0xc0, !PT ;  /* 0x0000000e05c17812 */ /* 0x000fc400078ec0ff */
[C---:B------:R-:W-:Y:S02]  /*0160*/  IADD3 R2, PT, PT, R196.reuse, 0x30, RZ ;  /* 0x00000030c4027810 */ /* 0x040fe40007ffe0ff */
[----:B------:R-:W-:Y:S02]  /*0170*/  SHF.R.U32.HI R163, RZ, 0x5, R0 ;  /* 0x00000005ffa37819 */ /* 0x000fe40000011600 */
[----:B------:R-:W-:Y:S02]  /*0180*/  IADD3 R230, PT, PT, R193, R16, RZ ;  /* 0x00000010c1e67210 */ /* 0x000fe40007ffe0ff */
[----:B------:R-:W-:Y:S02]  /*0190*/  SHF.R.U32.HI R3, RZ, 0x5, R2 ;  /* 0x00000005ff037819 */ /* 0x000fe40000011602 */
[----:B------:R-:W-:Y:S01]  /*01a0*/  IADD3 R2, PT, PT, R5, 0x3, RZ ;  /* 0x0000000305027810 */ /* 0x000fe20007ffe0ff */
[--C-:B------:R-:W-:Y:S01]  /*01b0*/  IMAD R163, R163, 0xc4, R230.reuse ;  /* 0x000000c4a3a37824 */ /* 0x100fe200078e02e6 */
[----:B0-----:R-:W-:Y:S01]  /*01c0*/  LEA R36, R7, R36, 0x18 ;  /* 0x0000002407247211 */ /* 0x001fe200078ec0ff */
[----:B------:R-:W-:Y:S01]  /*01d0*/  IMAD R230, R3, 0xc4, R230 ;  /* 0x000000c403e67824 */ /* 0x000fe200078e02e6 */
[----:B------:R-:W-:Y:S01]  /*01e0*/  LEA R0, R7, R4, 0x18 ;  /* 0x0000000407007211 */ /* 0x000fe200078ec0ff */
[----:B------:R-:W-:Y:S01]  /*01f0*/  VIADD R3, R196, 0x3 ;  /* 0x00000003c4037836 */ /* 0x000fe20000000000 */
[----:B------:R-:W-:Y:S01]  /*0200*/  LOP3.LUT R7, R2, 0xf, RZ, 0xc0, !PT ;  /* 0x0000000f02077812 */ /* 0x000fe200078ec0ff */
[----:B------:R-:W-:Y:S01]  /*0210*/  IMAD R36, R45, 0x128, R36 ;  /* 0x000001282d247824 */ /* 0x000fe200078e0224 */
[----:B------:R-:W-:-:S02]  /*0220*/  IADD3 R4, PT, PT, R196, 0x13, RZ ;  /* 0x00000013c4047810 */ /* 0x000fc40007ffe0ff */
[----:B------:R-:W-:Y:S02]  /*0230*/  SHF.R.U32.HI R3, RZ, 0x5, R3 ;  /* 0x00000005ff037819 */ /* 0x000fe40000011603 */
[----:B------:R-:W-:Y:S02]  /*0240*/  IADD3 R212, PT, PT, R16, R7, RZ ;  /* 0x0000000710d47210 */ /* 0x000fe40007ffe0ff */
[C---:B------:R-:W-:Y:S02]  /*0250*/  IADD3 R6, PT, PT, R196.reuse, 0x23, RZ ;  /* 0x00000023c4067810 */ /* 0x040fe40007ffe0ff */
[C---:B------:R-:W-:Y:S01]  /*0260*/  IADD3 R8, PT, PT, R196.reuse, 0x33, RZ ;  /* 0x00000033c4087810 */ /* 0x040fe20007ffe0ff */
[----:B------:R-:W-:Y:S01]  /*0270*/  IMAD R189, R3, 0xc4, R212 ;  /* 0x000000c403bd7824 */ /* 0x000fe200078e02d4 */
[----:B------:R-:W-:Y:S02]  /*0280*/  IADD3 R9, PT, PT, R196, 0x43, RZ ;  /* 0x00000043c4097810 */ /* 0x000fe40007ffe0ff */
[----:B------:R-:W-:-:S02]  /*0290*/  IADD3 R3, PT, PT, R5, 0x5, RZ ;  /* 0x0000000505037810 */ /* 0x000fc40007ffe0ff */
[----:B------:R-:W-:Y:S02]  /*02a0*/  SHF.R.U32.HI R145, RZ, 0x5, R4 ;  /* 0x00000005ff917819 */ /* 0x000fe40000011604 */
[----:B------:R-:W-:Y:S01]  /*02b0*/  SHF.R.U32.HI R243, RZ, 0x5, R6 ;  /* 0x00000005fff37819 */ /* 0x000fe20000011606 */
[C---:B------:R-:W-:Y:S01]  /*02c0*/  VIADD R6, R196.reuse, 0x15 ;  /* 0x00000015c4067836 */ /* 0x040fe20000000000 */
[----:B------:R-:W-:Y:S01]  /*02d0*/  SHF.R.U32.HI R227, RZ, 0x5, R8 ;  /* 0x00000005ffe37819 */ /* 0x000fe20000011608 */
[--C-:B------:R-:W-:Y:S01]  /*02e0*/  IMAD R145, R145, 0xc4, R212.reuse ;  /* 0x000000c491917824 */ /* 0x100fe200078e02d4 */
[----:B------:R-:W-:Y:S01]  /*02f0*/  SHF.R.U32.HI R9, RZ, 0x5, R9 ;  /* 0x00000005ff097819 */ /* 0x000fe20000011609 */
[--C-:B------:R-:W-:Y:S01]  /*0300*/  IMAD R243, R243, 0xc4, R212.reuse ;  /* 0x000000c4f3f37824 */ /* 0x100fe200078e02d4 */
[C---:B------:R-:W-:Y:S01]  /*0310*/  IADD3 R4, PT, PT, R196.reuse, 0x5, RZ ;  /* 0x00000005c4047810 */ /* 0x040fe20007ffe0ff */
[--C-:B------:R-:W-:Y:S01]  /*0320*/  IMAD R227, R227, 0xc4, R212.reuse ;  /* 0x000000c4e3e37824 */ /* 0x100fe200078e02d4 */
[----:B------:R-:W-:Y:S01]  /*0330*/  LOP3.LUT R7, R3, 0xf, RZ, 0xc0, !PT ;  /* 0x0000000f03077812 */ /* 0x000fe200078ec0ff */
[----:B------:R-:W-:Y:S01]  /*0340*/  IMAD R212, R9, 0xc4, R212 ;  /* 0x000000c409d47824 */ /* 0x000fe200078e02d4 */
[----:B------:R-:W-:-:S02]  /*0350*/  IADD3 R8, PT, PT, R196, 0x25, RZ ;  /* 0x00000025c4087810 */ /* 0x000fc40007ffe0ff */
[C---:B------:R-:W-:Y:S02]  /*0360*/  IADD3 R9, PT, PT, R196.reuse, 0x35, RZ ;  /* 0x00000035c4097810 */ /* 0x040fe40007ffe0ff */
[----:B------:R-:W-:Y:S02]  /*0370*/  IADD3 R11, PT, PT, R196, 0x45, RZ ;  /* 0x00000045c40b7810 */ /* 0x000fe40007ffe0ff */
[----:B------:R-:W-:Y:S02]  /*0380*/  SHF.R.U32.HI R4, RZ, 0x5, R4 ;  /* 0x00000005ff047819 */ /* 0x000fe40000011604 */
[----:B------:R-:W-:Y:S02]  /*0390*/  IADD3 R7, PT, PT, R16, R7, RZ ;  /* 0x0000000710077210 */ /* 0x000fe40007ffe0ff */
[----:B------:R-:W-:Y:S02]  /*03a0*/  SHF.R.U32.HI R6, RZ, 0x5, R6 ;  /* 0x00000005ff067819 */ /* 0x000fe40000011606 */
[----:B------:R-:W-:Y:S01]  /*03b0*/  SHF.R.U32.HI R8, RZ, 0x5, R8 ;  /* 0x00000005ff087819 */ /* 0x000fe20000011608 */
[----:B------:R-:W-:Y:S01]  /*03c0*/  IMAD R187, R4, 0xc4, R7 ;  /* 0x000000c404bb7824 */ /* 0x000fe200078e0207 */
[----:B------:R-:W-:Y:S01]  /*03d0*/  SHF.R.U32.HI R10, RZ, 0x5, R9 ;  /* 0x00000005ff0a7819 */ /* 0x000fe20000011609 */
[----:B------:R-:W-:Y:S01]  /*03e0*/  IMAD R139, R6, 0xc4, R7 ;  /* 0x000000c4068b7824 */ /* 0x000fe200078e0207 */
[----:B------:R-:W-:Y:S01]  /*03f0*/  SHF.R.U32.HI R210, RZ, 0x5, R11 ;  /* 0x00000005ffd27819 */ /* 0x000fe2000001160b */
[--C-:B------:R-:W-:Y:S01]  /*0400*/  IMAD R241, R8, 0xc4, R7.reuse ;  /* 0x000000c408f17824 */ /* 0x100fe200078e0207 */
[----:B------:R-:W-:Y:S01]  /*0410*/  IADD3 R4, PT, PT, R5, 0x7, RZ ;  /* 0x0000000705047810 */ /* 0x000fe20007ffe0ff */
[--C-:B------:R-:W-:Y:S01]  /*0420*/  IMAD R225, R10, 0xc4, R7.reuse ;  /* 0x000000c40ae17824 */ /* 0x100fe200078e0207 */
[----:B------:R-:W-:Y:S01]  /*0430*/  IADD3 R6, PT, PT, R196, 0x7, RZ ;  /* 0x00000007c4067810 */ /* 0x000fe20007ffe0ff */
[----:B------:R-:W-:Y:S01]  /*0440*/  IMAD R210, R210, 0xc4, R7 ;  /* 0x000000c4d2d27824 */ /* 0x000fe200078e0207 */
[C---:B------:R-:W-:Y:S01]  /*0450*/  IADD3 R8, PT, PT, R196.reuse, 0x17, RZ ;  /* 0x00000017c4087810 */ /* 0x040fe20007ffe0ff */
[----:B------:R-:W-:Y:S01]  /*0460*/  VIADD R9, R196, 0x27 ;  /* 0x00000027c4097836 */ /* 0x000fe20000000000 */
[----:B------:R-:W-:-:S02]  /*0470*/  LOP3.LUT R7, R4, 0xf, RZ, 0xc0, !PT ;  /* 0x0000000f04077812 */ /* 0x000fc400078ec0ff */
        /* <DEDUP_REMOVED lines=15> */
[----:B------:R-:W-:Y:S01]  /*0570*/  IADD3 R7, PT, PT, R5, 0x9, RZ ;  /* 0x0000000905077810 */ /* 0x000fe20007ffe0ff */
[----:B------:R-:W-:Y:S01]  /*0580*/  VIADD R11, R196, 0x39 ;  /* 0x00000039c40b7836 */ /* 0x000fe20000000000 */
[----:B------:R-:W-:-:S02]  /*0590*/  SHF.R.U32.HI R6, RZ, 0x5, R6 ;  /* 0x00000005ff067819 */ /* 0x000fc40000011606 */
[----:B------:R-:W-:Y:S02]  /*05a0*/  LOP3.LUT R9, R7, 0xf, RZ, 0xc0, !PT ;  /* 0x0000000f07097812 */ /* 0x000fe400078ec0ff */
[----:B------:R-:W-:Y:S02]  /*05b0*/  IADD3 R10, PT, PT, R196, 0x29, RZ ;  /* 0x00000029c40a7810 */ /* 0x000fe40007ffe0ff */
[----:B------:R-:W-:Y:S02]  /*05c0*/  IADD3 R9, PT, PT, R16, R9, RZ ;  /* 0x0000000910097210 */ /* 0x000fe40007ffe0ff */
[----:B------:R-:W-:Y:S02]  /*05d0*/  SHF.R.U32.HI R8, RZ, 0x5, R8 ;  /* 0x00000005ff087819 */ /* 0x000fe40000011608 */
[----:B------:R-:W-:Y:S01]  /*05e0*/  IADD3 R15, PT, PT, R196, 0x49, RZ ;  /* 0x00000049c40f7810 */ /* 0x000fe20007ffe0ff */
[--C-:B------:R-:W-:Y:S01]  /*05f0*/  IMAD R178, R6, 0xc4, R9.reuse ;  /* 0x000000c406b27824 */ /* 0x100fe200078e0209 */
[----:B------:R-:W-:Y:S01]  /*0600*/  IADD3 R6, PT, PT, R5, 0x2, RZ ;  /* 0x0000000205067810 */ /* 0x000fe20007ffe0ff */
[----:B------:R-:W-:Y:S01]  /*0610*/  IMAD R252, R8, 0xc4, R9 ;  /* 0x000000c408fc7824 */ /* 0x000fe200078e0209 */
[----:B------:R-:W-:-:S02]  /*0620*/  SHF.R.U32.HI R10, RZ, 0x5, R10 ;  /* 0x00000005ff0a7819 */ /* 0x000fc4000001160a */
[----:B------:R-:W-:Y:S02]  /*0630*/  SHF.R.U32.HI R12, RZ, 0x5, R11 ;  /* 0x00000005ff0c7819 */ /* 0x000fe4000001160b */
[----:B------:R-:W-:Y:S01]  /*0640*/  SHF.R.U32.HI R18, RZ, 0x5, R15 ;  /* 0x00000005ff127819 */ /* 0x000fe2000001160f */
[--C-:B------:R-:W-:Y:S01]  /*0650*/  IMAD R28, R10, 0xc4, R9.reuse ;  /* 0x000000c40a1c7824 */ /* 0x100fe200078e0209 */
[----:B------:R-:W-:Y:S01]  /*0660*/  IADD3 R8, PT, PT, R196, 0x2, RZ ;  /* 0x00000002c4087810 */ /* 0x000fe20007ffe0ff */
[--C-:B------:R-:W-:Y:S01]  /*0670*/  IMAD R221, R12, 0xc4, R9.reuse ;  /* 0x000000c40cdd7824 */ /* 0x100fe200078e0209 */
[----:B------:R-:W-:Y:S01]  /*0680*/  LOP3.LUT R44, R6, 0xe, RZ, 0xc0, !PT ;  /* 0x0000000e062c7812 */ /* 0x000fe200078ec0ff */
[----:B------:R-:W-:Y:S01]  /*0690*/  IMAD R206, R18, 0xc4, R9 ;  /* 0x000000c412ce7824 */ /* 0x000fe200078e0209 */
[C---:B------:R-:W-:Y:S02]  /*06a0*/  IADD3 R10, PT, PT, R196.reuse, 0x12, RZ ;  /* 0x00000012c40a7810 */ /* 0x040fe40007ffe0ff */
[----:B------:R-:W-:Y:S01]  /*06b0*/  IADD3 R11, PT, PT, R196, 0x22, RZ ;  /* 0x00000022c40b7810 */ /* 0x000fe20007ffe0ff */
[----:B------:R-:W-:Y:S01]  /*06c0*/  IMAD.IADD R9, R16, 0x1, R44 ;  /* 0x0000000110097824 */ /* 0x000fe200078e022c */
[----:B------:R-:W-:-:S02]  /*06d0*/  IADD3 R15, PT, PT, R196, 0x32, RZ ;  /* 0x00000032c40f7810 */ /* 0x000fc40007ffe0ff */
[----:B------:R-:W-:Y:S02]  /*06e0*/  IADD3 R17, PT, PT, R196, 0x42, RZ ;  /* 0x00000042c4117810 */ /* 0x000fe40007ffe0ff */
[----:B------:R-:W-:Y:S02]  /*06f0*/  SHF.R.U32.HI R8, RZ, 0x5, R8 ;  /* 0x00000005ff087819 */ /* 0x000fe40000011608 */
        /* <DEDUP_REMOVED lines=11> */
[----:B------:R-:W-:-:S02]  /*07b0*/  IADD3 R9, PT, PT, R196, 0x4, RZ ;  /* 0x00000004c4097810 */ /* 0x000fc40007ffe0ff */
[----:B------:R-:W-:Y:S02]  /*07c0*/  LOP3.LUT R43, R8, 0xe, RZ, 0xc0, !PT ;  /* 0x0000000e082b7812 */ /* 0x000fe400078ec0ff */
[C---:B------:R-:W-:Y:S02]  /*07d0*/  IADD3 R12, PT, PT, R196.reuse, 0x24, RZ ;  /* 0x00000024c40c7810 */ /* 0x040fe40007ffe0ff */
[C---:B------:R-:W-:Y:S02]  /*07e0*/  IADD3 R17, PT, PT, R196.reuse, 0x34, RZ ;  /* 0x00000034c4117810 */ /* 0x040fe40007ffe0ff */
[----:B------:R-:W-:Y:S02]  /*07f0*/  IADD3 R20, PT, PT, R196, 0x44, RZ ;  /* 0x00000044c4147810 */ /* 0x000fe40007ffe0ff */
[----:B------:R-:W-:Y:S02]  /*0800*/  SHF.R.U32.HI R9, RZ, 0x5, R9 ;  /* 0x00000005ff097819 */ /* 0x000fe40000011609 */
[----:B------:R-:W-:-:S02]  /*0810*/  IADD3 R10, PT, PT, R16, R43, RZ ;  /* 0x0000002b100a7210 */ /* 0x000fc40007ffe0ff */
[----:B------:R-:W-:Y:S02]  /*0820*/  SHF.R.U32.HI R11, RZ, 0x5, R11 ;  /* 0x00000005ff0b7819 */ /* 0x000fe4000001160b */
[----:B------:R-:W-:Y:S01]  /*0830*/  SHF.R.U32.HI R15, RZ, 0x5, R12 ;  /* 0x00000005ff0f7819 */ /* 0x000fe2000001160c */
[--C-:B------:R-:W-:Y:S01]  /*0840*/  IMAD R188, R9, 0xc4, R10.reuse ;  /* 0x000000c409bc7824 */ /* 0x100fe200078e020a */
[----:B------:R-:W-:Y:S01]  /*0850*/  SHF.R.U32.HI R17, RZ, 0x5, R17 ;  /* 0x00000005ff117819 */ /* 0x000fe20000011611 */
[----:B------:R-:W-:Y:S01]  /*0860*/  IMAD R140, R11, 0xc4, R10 ;  /* 0x000000c40b8c7824 */ /* 0x000fe200078e020a */
[----:B------:R-:W-:Y:S01]  /*0870*/  SHF.R.U32.HI R21, RZ, 0x5, R20 ;  /* 0x00000005ff157819 */ /* 0x000fe20000011614 */
[--C-:B------:R-:W-:Y:S01]  /*0880*/  IMAD R242, R15, 0xc4, R10.reuse ;  /* 0x000000c40ff27824 */ /* 0x100fe200078e020a */
[----:B------:R-:W-:Y:S01]  /*0890*/  IADD3 R9, PT, PT, R5, 0x6, RZ ;  /* 0x0000000605097810 */ /* 0x000fe20007ffe0ff */
[--C-:B------:R-:W-:Y:S01]  /*08a0*/  IMAD R226, R17, 0xc4, R10.reuse ;  /* 0x000000c411e27824 */ /* 0x100fe200078e020a */
[C---:B------:R-:W-:Y:S01]  /*08b0*/  IADD3 R12, PT, PT, R196.reuse, 0x16, RZ ;  /* 0x00000016c40c7810 */ /* 0x040fe20007ffe0ff */
        /* <DEDUP_REMOVED lines=19> */
[----:B------:R-:W-:Y:S01]  /*09f0*/  LOP3.LUT R11, R193, 0x8, RZ, 0x3c, !PT ;  /* 0x00000008c10b7812 */ /* 0x000fe200078e3cff */
[C---:B------:R-:W-:Y:S01]  /*0a00*/  VIADD R17, R196.reuse, 0x38 ;  /* 0x00000038c4117836 */ /* 0x040fe20000000000 */
[----:B------:R-:W-:-:S02]  /*0a10*/  IADD3 R15, PT, PT, R196, 0x28, RZ ;  /* 0x00000028c40f7810 */ /* 0x000fc40007ffe0ff */
[----:B------:R-:W-:Y:S02]  /*0a20*/  IADD3 R21, PT, PT, R196, 0x48, RZ ;  /* 0x00000048c4157810 */ /* 0x000fe40007ffe0ff */
[----:B------:R-:W-:Y:S02]  /*0a30*/  IADD3 R11, PT, PT, R16, R11, RZ ;  /* 0x0000000b100b7210 */ /* 0x000fe40007ffe0ff */
        /* <DEDUP_REMOVED lines=8> */
[C---:B------:R-:W-:Y:S01]  /*0ac0*/  IADD3 R12, PT, PT, R5.reuse, 0xb, RZ ;  /* 0x0000000b050c7810 */ /* 0x040fe20007ffe0ff */
[--C-:B------:R-:W-:Y:S01]  /*0ad0*/  IMAD R222, R222, 0xc4, R11.reuse ;  /* 0x000000c4dede7824 */ /* 0x100fe200078e020b */
[----:B------:R-:W-:Y:S01]  /*0ae0*/  IADD3 R26, PT, PT, R196, 0x2b, RZ ;  /* 0x0000002bc41a7810 */ /* 0x000fe20007ffe0ff */
[----:B------:R-:W-:Y:S01]  /*0af0*/  IMAD R207, R24, 0xc4, R11 ;  /* 0x000000c418cf7824 */ /* 0x000fe200078e020b */
[----:B------:R-:W-:Y:S01]  /*0b00*/  IADD3 R11, PT, PT, R5, 0xa, RZ ;  /* 0x0000000a050b7810 */ /* 0x000fe20007ffe0ff */
[C---:B------:R-:W-:Y:S01]  /*0b10*/  VIADD R15, R196.reuse, 0xb ;  /* 0x0000000bc40f7836 */ /* 0x040fe20000000000 */
[----:B------:R-:W-:-:S02]  /*0b20*/  IADD3 R21, PT, PT, R196, 0x1b, RZ ;  /* 0x0000001bc4157810 */ /* 0x000fc40007ffe0ff */
[----:B------:R-:W-:Y:S02]  /*0b30*/  IADD3 R30, PT, PT, R196, 0x3b, RZ ;  /* 0x0000003bc41e7810 */ /* 0x000fe40007ffe0ff */
[----:B------:R-:W-:Y:S02]  /*0b40*/  LOP3.LUT R17, R12, 0xf, RZ, 0xc0, !PT ;  /* 0x0000000f0c117812 */ /* 0x000fe400078ec0ff */
[C---:B------:R-:W-:Y:S02]  /*0b50*/  IADD3 R10, PT, PT, R196.reuse, 0xa, RZ ;  /* 0x0000000ac40a7810 */ /* 0x040fe40007ffe0ff */
[C---:B------:R-:W-:Y:S02]  /*0b60*/  IADD3 R20, PT, PT, R196.reuse, 0x1a, RZ ;  /* 0x0000001ac4147810 */ /* 0x040fe40007ffe0ff */
[C---:B------:R-:W-:Y:S02]  /*0b70*/  IADD3 R24, PT, PT, R196.reuse, 0x2a, RZ ;  /* 0x0000002ac4187810 */ /* 0x040fe40007ffe0ff */
[----:B------:R-:W-:-:S02]  /*0b80*/  IADD3 R27, PT, PT, R196, 0x3a, RZ ;  /* 0x0000003ac41b7810 */ /* 0x000fc40007ffe0ff */
[----:B------:R-:W-:Y:S02]  /*0b90*/  LOP3.LUT R41, R11, 0xe, RZ, 0xc0, !PT ;  /* 0x0000000e0b297812 */ /* 0x000fe400078ec0ff */
[----:B------:R-:W-:Y:S02]  /*0ba0*/  SHF.R.U32.HI R175, RZ, 0x5, R15 ;  /* 0x00000005ffaf7819 */ /* 0x000fe4000001160f */
[----:B------:R-:W-:Y:S02]  /*0bb0*/  SHF.R.U32.HI R235, RZ, 0x5, R26 ;  /* 0x00000005ffeb7819 */ /* 0x000fe4000001161a */
[----:B------:R-:W-:Y:S02]  /*0bc0*/  SHF.R.U32.HI R21, RZ, 0x5, R21 ;  /* 0x00000005ff157819 */ /* 0x000fe40000011615 */
[----:B------:R-:W-:Y:S02]  /*0bd0*/  SHF.R.U32.HI R219, RZ, 0x5, R30 ;  /* 0x00000005ffdb7819 */ /* 0x000fe4000001161e */
[----:B------:R-:W-:-:S02]  /*0be0*/  IADD3 R12, PT, PT, R16, R17, RZ ;  /* 0x00000011100c7210 */ /* 0x000fc40007ffe0ff */
[----:B------:R-:W-:Y:S02]  /*0bf0*/  SHF.R.U32.HI R10, RZ, 0x5, R10 ;  /* 0x00000005ff0a7819 */ /* 0x000fe4000001160a */
[----:B------:R-:W-:Y:S01]  /*0c00*/  SHF.R.U32.HI R20, RZ, 0x5, R20 ;  /* 0x00000005ff147819 */ /* 0x000fe20000011614 */
[----:B------:R-:W-:Y:S01]  /*0c10*/  IMAD R175, R175, 0xc4, R12 ;  /* 0x000000c4afaf7824 */ /* 0x000fe200078e020c */
[----:B------:R-:W-:Y:S01]  /*0c20*/  SHF.R.U32.HI R24, RZ, 0x5, R24 ;  /* 0x00000005ff187819 */ /* 0x000fe20000011618 */
[--C-:B------:R-:W-:Y:S01]  /*0c30*/  IMAD R235, R235, 0xc4, R12.reuse ;  /* 0x000000c4ebeb7824 */ /* 0x100fe200078e020c */
[----:B------:R-:W-:Y:S01]  /*0c40*/  SHF.R.U32.HI R220, RZ, 0x5, R27 ;  /* 0x00000005ffdc7819 */ /* 0x000fe2000001161b */
[--C-:B------:R-:W-:Y:S01]  /*0c50*/  IMAD R250, R21, 0xc4, R12.reuse ;  /* 0x000000c415fa7824 */ /* 0x100fe200078e020c */
[----:B------:R-:W-:Y:S01]  /*0c60*/  IADD3 R15, PT, PT, R16, R41, RZ ;  /* 0x00000029100f7210 */ /* 0x000fe20007ffe0ff */
[----:B------:R-:W-:Y:S01]  /*0c70*/  IMAD R219, R219, 0xc4, R12 ;  /* 0x000000c4dbdb7824 */ /* 0x000fe200078e020c */
[----:B------:R-:W-:-:S02]  /*0c80*/  IADD3 R12, PT, PT, R5, 0xc, RZ ;  /* 0x0000000c050c7810 */ /* 0x000fc40007ffe0ff */
[----:B------:R-:W-:Y:S01]  /*0c90*/  IADD3 R27, PT, PT, R196, 0x2c, RZ ;  /* 0x0000002cc41b7810 */ /* 0x000fe20007ffe0ff */
[--C-:B------:R-:W-:Y:S01]  /*0ca0*/  IMAD R176, R10, 0xc4, R15.reuse ;  /* 0x000000c40ab07824 */ /* 0x100fe200078e020f */
[----:B------:R-:W-:Y:S01]  /*0cb0*/  IADD3 R10, PT, PT, R196, 0xc, RZ ;  /* 0x0000000cc40a7810 */ /* 0x000fe20007ffe0ff */
[--C-:B------:R-:W-:Y:S01]  /*0cc0*/  IMAD R251, R20, 0xc4, R15.reuse ;  /* 0x000000c414fb7824 */ /* 0x100fe200078e020f */
[----:B------:R-:W-:Y:S01]  /*0cd0*/  IADD3 R31, PT, PT, R196, 0x3c, RZ ;  /* 0x0000003cc41f7810 */ /* 0x000fe20007ffe0ff */
[--C-:B------:R-:W-:Y:S01]  /*0ce0*/  IMAD R236, R24, 0xc4, R15.reuse ;  /* 0x000000c418ec7824 */ /* 0x100fe200078e020f */
[----:B------:R-:W-:Y:S01]  /*0cf0*/  LOP3.LUT R40, R12, 0xe, RZ, 0xc0, !PT ;  /* 0x0000000e0c287812 */ /* 0x000fe200078ec0ff */
[----:B------:R-:W-:Y:S01]  /*0d00*/  IMAD R220, R220, 0xc4, R15 ;  /* 0x000000c4dcdc7824 */ /* 0x000fe200078e020f */
[----:B------:R-:W-:Y:S01]  /*0d10*/  IADD3 R15, PT, PT, R5, 0xd, RZ ;  /* 0x0000000d050f7810 */ /* 0x000fe20007ffe0ff */
[C---:B------:R-:W-:Y:S01]  /*0d20*/  VIADD R20, R196.reuse, 0x1c ;  /* 0x0000001cc4147836 */ /* 0x040fe20000000000 */
[----:B------:R-:W-:-:S02]  /*0d30*/  IADD3 R17, PT, PT, R196, 0xd, RZ ;  /* 0x0000000dc4117810 */ /* 0x000fc40007ffe0ff */
[C---:B------:R-:W-:Y:S02]  /*0d40*/  IADD3 R30, PT, PT, R196.reuse, 0x2d, RZ ;  /* 0x0000002dc41e7810 */ /* 0x040fe40007ffe0ff */
[C---:B------:R-:W-:Y:S02]  /*0d50*/  IADD3 R26, PT, PT, R196.reuse, 0x1d, RZ ;  /* 0x0000001dc41a7810 */ /* 0x040fe40007ffe0ff */
[----:B------:R-:W-:Y:S02]  /*0d60*/  IADD3 R32, PT, PT, R196, 0x3d, RZ ;  /* 0x0000003dc4207810 */ /* 0x000fe40007ffe0ff */
[----:B------:R-:W-:Y:S02]  /*0d70*/  LOP3.LUT R21, R15, 0xf, RZ, 0xc0, !PT ;  /* 0x0000000f0f157812 */ /* 0x000fe400078ec0ff */
[----:B------:R-:W-:Y:S02]  /*0d80*/  SHF.R.U32.HI R10, RZ, 0x5, R10 ;  /* 0x00000005ff0a7819 */ /* 0x000fe4000001160a */
[----:B------:R-:W-:-:S02]  /*0d90*/  SHF.R.U32.HI R24, RZ, 0x5, R20 ;  /* 0x00000005ff187819 */ /* 0x000fc40000011614 */
[----:B------:R-:W-:Y:S02]  /*0da0*/  SHF.R.U32.HI R234, RZ, 0x5, R27 ;  /* 0x00000005ffea7819 */ /* 0x000fe4000001161b */
[----:B------:R-:W-:Y:S02]  /*0db0*/  SHF.R.U32.HI R218, RZ, 0x5, R31 ;  /* 0x00000005ffda7819 */ /* 0x000fe4000001161f */
[----:B------:R-:W-:Y:S02]  /*0dc0*/  IADD3 R15, PT, PT, R16, R40, RZ ;  /* 0x00000028100f7210 */ /* 0x000fe40007ffe0ff */
[----:B------:R-:W-:Y:S02]  /*0dd0*/  SHF.R.U32.HI R17, RZ, 0x5, R17 ;  /* 0x00000005ff117819 */ /* 0x000fe40000011611 */
[----:B------:R-:W-:Y:S01]  /*0de0*/  SHF.R.U32.HI R233, RZ, 0x5, R30 ;  /* 0x00000005ffe97819 */ /* 0x000fe2000001161e */
[--C-:B------:R-:W-:Y:S01]  /*0df0*/  IMAD R173, R10, 0xc4, R15.reuse ;  /* 0x000000c40aad7824 */ /* 0x100fe200078e020f */
[----:B------:R-:W-:Y:S01]  /*0e00*/  SHF.R.U32.HI R27, RZ, 0x5, R26 ;  /* 0x00000005ff1b7819 */ /* 0x000fe2000001161a */
[--C-:B------:R-:W-:Y:S01]  /*0e10*/  IMAD R249, R24, 0xc4, R15.reuse ;  /* 0x000000c418f97824 */ /* 0x100fe200078e020f */
[----:B------:R-:W-:Y:S01]  /*0e20*/  SHF.R.U32.HI R217, RZ, 0x5, R32 ;  /* 0x00000005ffd97819 */ /* 0x000fe20000011620 */
[--C-:B------:R-:W-:Y:S01]  /*0e30*/  IMAD R234, R234, 0xc4, R15.reuse ;  /* 0x000000c4eaea7824 */ /* 0x100fe200078e020f */
[----:B------:R-:W-:Y:S01]  /*0e40*/  IADD3 R20, PT, PT, R16, R21, RZ ;  /* 0x0000001510147210 */ /* 0x000fe20007ffe0ff */
[----:B------:R-:W-:Y:S01]  /*0e50*/  IMAD R218, R218, 0xc4, R15 ;  /* 0x000000c4dada7824 */ /* 0x000fe200078e020f */
[C---:B------:R-:W-:Y:S01]  /*0e60*/  IADD3 R10, PT, PT, R5.reuse, 0xe, RZ ;  /* 0x0000000e050a7810 */ /* 0x040fe20007ffe0ff */
[----:B------:R-:W-:Y:S01]  /*0e70*/  VIADD R15, R5, 0x1 ;  /* 0x00000001050f7836 */ /* 0x000fe20000000000 */
[C---:B------:R-:W-:Y:S01]  /*0e80*/  IADD3 R21, PT, PT, R196.reuse, 0xf, RZ ;  /* 0x0000000fc4157810 */ /* 0x040fe20007ffe0ff */
[--C-:B------:R-:W-:Y:S01]  /*0e90*/  IMAD R171, R17, 0xc4, R20.reuse ;  /* 0x000000c411ab7824 */ /* 0x100fe200078e0214 */
[C---:B------:R-:W-:Y:S01]  /*0ea0*/  IADD3 R17, PT, PT, R196.reuse, 0xe, RZ ;  /* 0x0000000ec4117810 */ /* 0x040fe20007ffe0ff */
[--C-:B------:R-:W-:Y:S01]  /*0eb0*/  IMAD R233, R233, 0xc4, R20.reuse ;  /* 0x000000c4e9e97824 */ /* 0x100fe200078e0214 */
[----:B------:R-:W-:Y:S01]  /*0ec0*/  LOP3.LUT R15, R15, 0xf, RZ, 0xc0, !PT ;  /* 0x0000000f0f0f7812 */ /* 0x000fe200078ec0ff */
[--C-:B------:R-:W-:Y:S01]  /*0ed0*/  IMAD R248, R27, 0xc4, R20.reuse ;  /* 0x000000c41bf87824 */ /* 0x100fe200078e0214 */
[C---:B------:R-:W-:Y:S01]  /*0ee0*/  IADD3 R24, PT, PT, R196.reuse, 0x1e, RZ ;  /* 0x0000001ec4187810 */ /* 0x040fe20007ffe0ff */
[----:B------:R-:W-:Y:S01]  /*0ef0*/  IMAD R217, R217, 0xc4, R20 ;  /* 0x000000c4d9d97824 */ /* 0x000fe200078e0214 */
[----:B------:R-:W-:Y:S01]  /*0f00*/  IADD3 R20, PT, PT, R5, 0xf, RZ ;  /* 0x0000000f05147810 */ /* 0x000fe20007ffe0ff */
[C---:B------:R-:W-:Y:S01]  /*0f10*/  VIADD R26, R196.reuse, 0x1f ;  /* 0x0000001fc41a7836 */ /* 0x040fe20000000000 */
[----:B------:R-:W-:-:S02]  /*0f20*/  IADD3 R30, PT, PT, R196, 0x2e, RZ ;  /* 0x0000002ec41e7810 */ /* 0x000fc40007ffe0ff */
[----:B------:R-:W-:Y:S02]  /*0f30*/  LOP3.LUT R27, R20, 0xf, RZ, 0xc0, !PT ;  /* 0x0000000f141b7812 */ /* 0x000fe400078ec0ff */
[C---:B------:R-:W-:Y:S02]  /*0f40*/  IADD3 R33, PT, PT, R196.reuse, 0x3e, RZ ;  /* 0x0000003ec4217810 */ /* 0x040fe40007ffe0ff */
[C---:B------:R-:W-:Y:S02]  /*0f50*/  IADD3 R32, PT, PT, R196.reuse, 0x2f, RZ ;  /* 0x0000002fc4207810 */ /* 0x040fe40007ffe0ff */
[----:B------:R-:W-:Y:S02]  /*0f60*/  IADD3 R34, PT, PT, R196, 0x3f, RZ ;  /* 0x0000003fc4227810 */ /* 0x000fe40007ffe0ff */
[----:B------:R-:W-:Y:S02]  /*0f70*/  LOP3.LUT R39, R10, 0xe, RZ, 0xc0, !PT ;  /* 0x0000000e0a277812 */ /* 0x000fe400078ec0ff */
[----:B------:R-:W-:-:S02]  /*0f80*/  IADD3 R15, PT, PT, R16, R15, RZ ;  /* 0x0000000f100f7210 */ /* 0x000fc40007ffe0ff */
[----:B------:R-:W-:Y:S02]  /*0f90*/  IADD3 R20, PT, PT, R16, R27, RZ ;  /* 0x0000001b10147210 */ /* 0x000fe40007ffe0ff */
[----:B------:R-:W-:Y:S02]  /*0fa0*/  SHF.R.U32.HI R21, RZ, 0x5, R21 ;  /* 0x00000005ff157819 */ /* 0x000fe40000011615 */
[----:B------:R-:W-:Y:S02]  /*0fb0*/  SHF.R.U32.HI R17, RZ, 0x5, R17 ;  /* 0x00000005ff117819 */ /* 0x000fe40000011611 */
[----:B------:R-:W-:Y:S01]  /*0fc0*/  SHF.R.U32.HI R247, RZ, 0x5, R24 ;  /* 0x00000005fff77819 */ /* 0x000fe20000011618 */
[----:B------:R-:W-:Y:S01]  /*0fd0*/  IMAD R167, R21, 0xc4, R20 ;  /* 0x000000c415a77824 */ /* 0x000fe200078e0214 */
[----:B------:R-:W-:Y:S01]  /*0fe0*/  SHF.R.U32.HI R31, RZ, 0x5, R30 ;  /* 0x00000005ff1f7819 */ /* 0x000fe2000001161e */
[----:B------:R-:W-:Y:S01]  /*0ff0*/  VIADD R21, R196, 0x41 ;  /* 0x00000041c4157836 */ /* 0x000fe20000000000 */
[----:B------:R-:W-:-:S02]  /*1000*/  SHF.R.U32.HI R33, RZ, 0x5, R33 ;  /* 0x00000005ff217819 */ /* 0x000fc40000011621 */
[----:B------:R-:W-:Y:S02]  /*1010*/  IADD3 R16, PT, PT, R16, R39, RZ ;  /* 0x0000002710107210 */ /* 0x000fe40007ffe0ff */
[----:B------:R-:W-:Y:S02]  /*1020*/  SHF.R.U32.HI R231, RZ, 0x5, R32 ;  /* 0x00000005ffe77819 */ /* 0x000fe40000011620 */
[----:B------:R-:W-:Y:S01]  /*1030*/  SHF.R.U32.HI R27, RZ, 0x5, R26 ;  /* 0x00000005ff1b7819 */ /* 0x000fe2000001161a */
[----:B------:R-:W-:Y:S01]  /*1040*/  IMAD R170, R17, 0xc4, R16 ;  /* 0x000000c411aa7824 */ /* 0x000fe200078e0210 */
[----:B------:R-:W-:Y:S01]  /*1050*/  SHF.R.U32.HI R215, RZ, 0x5, R34 ;  /* 0x00000005ffd77819 */ /* 0x000fe20000011622 */
[--C-:B------:R-:W-:Y:S01]  /*1060*/  IMAD R247, R247, 0xc4, R16.reuse ;  /* 0x000000c4f7f77824 */ /* 0x100fe200078e0210 */
[C---:B------:R-:W-:Y:S01]  /*1070*/  IADD3 R24, PT, PT, R196.reuse, 0x1, RZ ;  /* 0x00000001c4187810 */ /* 0x040fe20007ffe0ff */
[--C-:B------:R-:W-:Y:S01]  /*1080*/  IMAD R232, R31, 0xc4, R16.reuse ;  /* 0x000000c41fe87824 */ /* 0x100fe200078e0210 */
[C---:B------:R-:W-:Y:S01]  /*1090*/  IADD3 R17, PT, PT, R196.reuse, 0x21, RZ ;  /* 0x00000021c4117810 */ /* 0x040fe20007ffe0ff */
[----:B------:R-:W-:Y:S01]  /*10a0*/  IMAD R216, R33, 0xc4, R16 ;  /* 0x000000c421d87824 */ /* 0x000fe200078e0210 */
[C---:B------:R-:W-:Y:S01]  /*10b0*/  IADD3 R16, PT, PT, R196.reuse, 0x11, RZ ;  /* 0x00000011c4107810 */ /* 0x040fe20007ffe0ff */
[----:B------:R-:W-:Y:S01]  /*10c0*/  IMAD R231, R231, 0xc4, R20 ;  /* 0x000000c4e7e77824 */ /* 0x000fe200078e0214 */
[----:B------:R-:W-:Y:S01]  /*10d0*/  SHF.R.U32.HI R48, RZ, 0x5, R24 ;  /* 0x00000005ff307819 */ /* 0x000fe20000011618 */
[----:B------:R-:W-:Y:S01]  /*10e0*/  IMAD R246, R27, 0xc4, R20 ;  /* 0x000000c41bf67824 */ /* 0x000fe200078e0214 */
[----:B------:R-:W-:Y:S01]  /*10f0*/  SHF.R.U32.HI R162, RZ, 0x5, R16 ;  /* 0x00000005ffa27819 */ /* 0x000fe20000011610 */
[----:B------:R-:W-:Y:S01]  /*1100*/  IMAD R215, R215, 0xc4, R20 ;  /* 0x000000c4d7d77824 */ /* 0x000fe200078e0214 */
[----:B------:R-:W-:Y:S01]  /*1110*/  IADD3 R20, PT, PT, R196, 0x31, RZ ;  /* 0x00000031c4147810 */ /* 0x000fe20007ffe0ff */
[----:B------:R-:W-:Y:S01]  /*1120*/  IMAD R48, R48, 0xc4, R15 ;  /* 0x000000c430307824 */ /* 0x000fe200078e020f */
[----:B------:R-:W-:Y:S01]  /*1130*/  SHF.R.U32.HI R46, RZ, 0x5, R17 ;  /* 0x00000005ff2e7819 */ /* 0x000fe20000011611 */
[----:B------:R-:W-:Y:S01]  /*1140*/  IMAD R162, R162, 0xc4, R15 ;  /* 0x000000c4a2a27824 */ /* 0x000fe200078e020f */
[----:B------:R-:W-:Y:S01]  /*1150*/  SHF.R.U32.HI R20, RZ, 0x5, R20 ;  /* 0x00000005ff147819 */ /* 0x000fe20000011614 */
[----:B------:R-:W0:Y:S01]  /*1160*/  S2R R34, SR_CTAID.Z ;  /* 0x0000000000227919 */ /* 0x000e220000002700 */
[----:B------:R-:W-:Y:S01]  /*1170*/  SHF.R.U32.HI R214, RZ, 0x5, R21 ;  /* 0x00000005ffd67819 */ /* 0x000fe20000011615 */
[--C-:B------:R-:W-:Y:S01]  /*1180*/  IMAD R46, R46, 0xc4, R15.reuse ;  /* 0x000000c42e2e7824 */ /* 0x100fe200078e020f */
[----:B------:R-:W-:Y:S01]  /*1190*/  SHF.L.U32 R16, R2, 0x1b, RZ ;  /* 0x0000001b02107819 */ /* 0x000fe200000006ff */
[--C-:B------:R-:W-:Y:S01]  /*11a0*/  IMAD R229, R20, 0xc4, R15.reuse ;  /* 0x000000c414e57824 */ /* 0x100fe200078e020f */
[----:B------:R-:W-:Y:S01]  /*11b0*/  SHF.L.U32 R17, R3, 0x1b, RZ ;  /* 0x0000001b03117819 */ /* 0x000fe200000006ff */
[----:B------:R-:W-:Y:S01]  /*11c0*/  IMAD R214, R214, 0xc4, R15 ;  /* 0x000000c4d6d67824 */ /* 0x000fe200078e020f */
[----:B------:R-:W-:-:S02]  /*11d0*/  SHF.L.U32 R15, R4, 0x1b, RZ ;  /* 0x0000001b040f7819 */ /* 0x000fc400000006ff */
[----:B------:R-:W-:Y:S02]  /*11e0*/  SHF.R.S32.HI R16, RZ, 0x1f, R16 ;  /* 0x0000001fff107819 */ /* 0x000fe40000011410 */
[----:B------:R-:W-:Y:S02]  /*11f0*/  SHF.R.S32.HI R15, RZ, 0x1f, R15 ;  /* 0x0000001fff0f7819 */ /* 0x000fe4000001140f */
[----:B------:R-:W-:Y:S02]  /*1200*/  LOP3.LUT R16, R16, 0xe, RZ, 0xc0, !PT ;  /* 0x0000000e10107812 */ /* 0x000fe400078ec0ff */
[----:B------:R-:W-:Y:S02]  /*1210*/  LOP3.LUT R208, R15, 0xe, RZ, 0xc0, !PT ;  /* 0x0000000e0fd07812 */ /* 0x000fe400078ec0ff */
[----:B------:R-:W-:Y:S02]  /*1220*/  SHF.L.U32 R15, R6, 0x1b, RZ ;  /* 0x0000001b060f7819 */ /* 0x000fe400000006ff */
[----:B------:R-:W-:-:S02]  /*1230*/  SHF.R.S32.HI R17, RZ, 0x1f, R17 ;  /* 0x0000001fff117819 */ /* 0x000fc40000011411 */
[----:B------:R-:W-:Y:S02]  /*1240*/  SHF.R.S32.HI R15, RZ, 0x1f, R15 ;  /* 0x0000001fff0f7819 */ /* 0x000fe4000001140f */
[C---:B------:R-:W-:Y:S02]  /*1250*/  IADD3 R189, PT, PT, R16.reuse, R189, RZ ;  /* 0x000000bd10bd7210 */ /* 0x040fe40007ffe0ff */
[----:B------:R-:W-:Y:S02]  /*1260*/  LOP3.LUT R213, R15, 0xe, RZ, 0xc0, !PT ;  /* 0x0000000e0fd57812 */ /* 0x000fe400078ec0ff */
[C---:B------:R-:W-:Y:S02]  /*1270*/  IADD3 R243, PT, PT, R16.reuse, R243, RZ ;  /* 0x000000f310f37210 */ /* 0x040fe40007ffe0ff */
[----:B------:R-:W-:Y:S01]  /*1280*/  IADD3 R212, PT, PT, R16, R212, RZ ;  /* 0x000000d410d47210 */ /* 0x000fe20007ffe0ff */
[----:B------:R-:W-:Y:S01]  /*1290*/  IMAD.SHL.U32 R16, R8, 0x8000000, RZ ;  /* 0x0800000008107824 */ /* 0x000fe200078e00ff */
[----:B------:R-:W-:-:S02]  /*12a0*/  IADD3 R15, PT, PT, R5, 0x8, RZ ;  /* 0x00000008050f7810 */ /* 0x000fc40007ffe0ff */
[----:B------:R-:W-:Y:S02]  /*12b0*/  LOP3.LUT R20, R17, 0xe, RZ, 0xc0, !PT ;  /* 0x0000000e11147812 */ /* 0x000fe400078ec0ff */
[----:B------:R-:W-:Y:S02]  /*12c0*/  SHF.L.U32 R17, R9, 0x1b, RZ ;  /* 0x0000001b09117819 */ /* 0x000fe400000006ff */
[----:B------:R-:W-:Y:S01]  /*12d0*/  IADD3 R191, PT, PT, R213, R18, RZ ;  /* 0x00000012d5bf7210 */ /* 0x000fe20007ffe0ff */
[----:B------:R-:W-:Y:S01]  /*12e0*/  IMAD.IADD R241, R20, 0x1, R241 ;  /* 0x0000000114f17824 */ /* 0x000fe200078e02f1 */
[----:B------:R-:W-:Y:S02]  /*12f0*/  SHF.L.U32 R18, R15, 0x1b, RZ ;  /* 0x0000001b0f127819 */ /* 0x000fe400000006ff */
[----:B------:R-:W-:Y:S02]  /*1300*/  SHF.L.U32 R21, R7, 0x1b, RZ ;  /* 0x0000001b07157819 */ /* 0x000fe400000006ff */
[----:B------:R-:W-:-:S02]  /*1310*/  SHF.R.S32.HI R16, RZ, 0x1f, R16 ;  /* 0x0000001fff107819 */ /* 0x000fc40000011410 */
[----:B------:R-:W-:Y:S02]  /*1320*/  SHF.R.S32.HI R17, RZ, 0x1f, R17 ;  /* 0x0000001fff117819 */ /* 0x000fe40000011411 */
[----:B------:R-:W-:Y:S02]  /*1330*/  SHF.R.S32.HI R18, RZ, 0x1f, R18 ;  /* 0x0000001fff127819 */ /* 0x000fe40000011412 */
[----:B------:R-:W-:Y:S02]  /*1340*/  SHF.R.S32.HI R21, RZ, 0x1f, R21 ;  /* 0x0000001fff157819 */ /* 0x000fe40000011415 */
[----:B------:R-:W-:Y:S02]  /*1350*/  LOP3.LUT R211, R16, 0xe, RZ, 0xc0, !PT ;  /* 0x0000000e10d37812 */ /* 0x000fe400078ec0ff */
[----:B------:R-:W-:Y:S02]  /*1360*/  LOP3.LUT R17, R17, 0xe, RZ, 0xc0, !PT ;  /* 0x0000000e11117812 */ /* 0x000fe400078ec0ff */
[----:B------:R-:W-:Y:S01]  /*1370*/  IADD3 R16, PT, PT, R5, 0x12, RZ ;  /* 0x0000001205107810 */ /* 0x000fe20007ffe0ff */
[----:B------:R-:W-:Y:S01]  /*1380*/  IMAD.IADD R242, R211, 0x1, R242 ;  /* 0x00000001d3f27824 */ /* 0x000fe200078e02f2 */
[----:B------:R-:W-:-:S02]  /*1390*/  LOP3.LUT R18, R18, 0xe, RZ, 0xc0, !PT ;  /* 0x0000000e12127812 */ /* 0x000fc400078ec0ff */
[----:B------:R-:W-:Y:S02]  /*13a0*/  LOP3.LUT R21, R21, 0xe, RZ, 0xc0, !PT ;  /* 0x0000000e15157812 */ /* 0x000fe400078ec0ff */
[----:B------:R-:W-:Y:S01]  /*13b0*/  IADD3 R182, PT, PT, R208, R19, RZ ;  /* 0x00000013d0b67210 */ /* 0x000fe20007ffe0ff */
[----:B------:R-:W-:Y:S01]  /*13c0*/  IMAD.IADD R207, R18, 0x1, R207 ;  /* 0x0000000112cf7824 */ /* 0x000fe200078e02cf */
[C---:B------:R-:W-:Y:S02]  /*13d0*/  IADD3 R184, PT, PT, R17.reuse, R184, RZ ;  /* 0x000000b811b87210 */ /* 0x040fe40007ffe0ff */
[C---:B------:R-:W-:Y:S02]  /*13e0*/  IADD3 R240, PT, PT, R17.reuse, R240, RZ ;  /* 0x000000f011f07210 */ /* 0x040fe40007ffe0ff */
[----:B------:R-:W-:Y:S02]  /*13f0*/  IADD3 R209, PT, PT, R17, R52, RZ ;  /* 0x0000003411d17210 */ /* 0x000fe40007ffe0ff */
[----:B------:R-:W-:-:S02]  /*1400*/  SHF.L.U32 R19, R16, 0x1b, RZ ;  /* 0x0000001b10137819 */ /* 0x000fc400000006ff */
[----:B------:R-:W-:Y:S02]  /*1410*/  IADD3 R17, PT, PT, R5, 0x13, RZ ;  /* 0x0000001305117810 */ /* 0x000fe40007ffe0ff */
[C---:B------:R-:W-:Y:S02]  /*1420*/  IADD3 R179, PT, PT, R18.reuse, R179, RZ ;  /* 0x000000b312b37210 */ /* 0x040fe40007ffe0ff */
[----:B------:R-:W-:Y:S02]  /*1430*/  IADD3 R238, PT, PT, R18, R29, RZ ;  /* 0x0000001d12ee7210 */ /* 0x000fe40007ffe0ff */
[C---:B------:R-:W-:Y:S02]  /*1440*/  IADD3 R178, PT, PT, R21.reuse, R178, RZ ;  /* 0x000000b215b27210 */ /* 0x040fe40007ffe0ff */
[C---:B------:R-:W-:Y:S02]  /*1450*/  IADD3 R237, PT, PT, R21.reuse, R28, RZ ;  /* 0x0000001c15ed7210 */ /* 0x040fe40007ffe0ff */
[----:B------:R-:W-:-:S02]  /*1460*/  IADD3 R206, PT, PT, R21, R206, RZ ;  /* 0x000000ce15ce7210 */ /* 0x000fc40007ffe0ff */
[----:B------:R-:W-:Y:S02]  /*1470*/  IADD3 R18, PT, PT, R5, 0x14, RZ ;  /* 0x0000001405127810 */ /* 0x000fe40007ffe0ff */
[----:B------:R-:W-:Y:S02]  /*1480*/  SHF.R.S32.HI R19, RZ, 0x1f, R19 ;  /* 0x0000001fff137819 */ /* 0x000fe40000011413 */
[----:B------:R-:W-:Y:S02]  /*1490*/  SHF.L.U32 R21, R17, 0x1b, RZ ;  /* 0x0000001b11157819 */ /* 0x000fe400000006ff */
[C---:B------:R-:W-:Y:S02]  /*14a0*/  IADD3 R187, PT, PT, R20.reuse, R187, RZ ;  /* 0x000000bb14bb7210 */ /* 0x040fe40007ffe0ff */
[----:B------:R-:W-:Y:S02]  /*14b0*/  IADD3 R210, PT, PT, R20, R210, RZ ;  /* 0x000000d214d27210 */ /* 0x000fe40007ffe0ff */
[----:B------:R-:W-:-:S02]  /*14c0*/  SHF.L.U32 R26, R18, 0x1b, RZ ;  /* 0x0000001b121a7819 */ /* 0x000fc400000006ff */
[----:B------:R-:W-:Y:S02]  /*14d0*/  LOP3.LUT R20, R19, 0xe, RZ, 0xc0, !PT ;  /* 0x0000000e13147812 */ /* 0x000fe400078ec0ff */
[----:B------:R-:W-:Y:S02]  /*14e0*/  SHF.R.S32.HI R21, RZ, 0x1f, R21 ;  /* 0x0000001fff157819 */ /* 0x000fe40000011415 */
[----:B------:R-:W-:Y:S02]  /*14f0*/  IADD3 R19, PT, PT, R5, 0x15, RZ ;  /* 0x0000001505137810 */ /* 0x000fe40007ffe0ff */
[----:B------:R-:W-:Y:S02]  /*1500*/  SHF.R.S32.HI R27, RZ, 0x1f, R26 ;  /* 0x0000001fff1b7819 */ /* 0x000fe4000001141a */
[----:B------:R-:W-:Y:S02]  /*1510*/  LOP3.LUT R26, R21, 0xe, RZ, 0xc0, !PT ;  /* 0x0000000e151a7812 */ /* 0x000fe400078ec0ff */
[----:B------:R-:W-:-:S02]  /*1520*/  IADD3 R161, PT, PT, R20, R161, RZ ;  /* 0x000000a114a17210 */ /* 0x000fc40007ffe0ff */
[----:B------:R-:W-:Y:S01]  /*1530*/  IADD3 R228, PT, PT, R20, R228, RZ ;  /* 0x000000e414e47210 */ /* 0x000fe20007ffe0ff */
[C---:B------:R-:W-:Y:S01]  /*1540*/  IMAD.IADD R145, R26.reuse, 0x1, R145 ;  /* 0x000000011a917824 */ /* 0x040fe200078e0291 */
[----:B------:R-:W-:Y:S02]  /*1550*/  SHF.L.U32 R28, R19, 0x1b, RZ ;  /* 0x0000001b131c7819 */ /* 0x000fe400000006ff */
[----:B------:R-:W-:Y:S02]  /*1560*/  IADD3 R20, PT, PT, R5, 0x16, RZ ;  /* 0x0000001605147810 */ /* 0x000fe40007ffe0ff */
[----:B------:R-:W-:Y:S02]  /*1570*/  SHF.R.S32.HI R28, RZ, 0x1f, R28 ;  /* 0x0000001fff1c7819 */ /* 0x000fe4000001141c */
[----:B------:R-:W-:Y:S02]  /*1580*/  LOP3.LUT R27, R27, 0xe, RZ, 0xc0, !PT ;  /* 0x0000000e1b1b7812 */ /* 0x000fe400078ec0ff */
[----:B------:R-:W-:-:S02]  /*1590*/  IADD3 R227, PT, PT, R26, R227, RZ ;  /* 0x000000e31ae37210 */ /* 0x000fc40007ffe0ff */
[----:B------:R-:W-:Y:S02]  /*15a0*/  SHF.L.U32 R26, R20, 0x1b, RZ ;  /* 0x0000001b141a7819 */ /* 0x000fe400000006ff */
[----:B------:R-:W-:Y:S02]  /*15b0*/  LOP3.LUT R28, R28, 0xe, RZ, 0xc0, !PT ;  /* 0x0000000e1c1c7812 */ /* 0x000fe400078ec0ff */
[C---:B------:R-:W-:Y:S02]  /*15c0*/  IADD3 R140, PT, PT, R27.reuse, R140, RZ ;  /* 0x0000008c1b8c7210 */ /* 0x040fe40007ffe0ff */
[----:B------:R-:W-:Y:S02]  /*15d0*/  IADD3 R226, PT, PT, R27, R226, RZ ;  /* 0x000000e21be27210 */ /* 0x000fe40007ffe0ff */
[----:B------:R-:W-:Y:S02]  /*15e0*/  IADD3 R21, PT, PT, R5, 0x17, RZ ;  /* 0x0000001705157810 */ /* 0x000fe40007ffe0ff */
[----:B------:R-:W-:-:S02]  /*15f0*/  SHF.R.S32.HI R27, RZ, 0x1f, R26 ;  /* 0x0000001fff1b7819 */ /* 0x000fc4000001141a */
[----:B------:R-:W-:Y:S01]  /*1600*/  IADD3 R26, PT, PT, R5, 0x18, RZ ;  /* 0x00000018051a7810 */ /* 0x000fe20007ffe0ff */
[----:B------:R-:W-:Y:S01]  /*1610*/  IMAD.SHL.U32 R29, R21, 0x8000000, RZ ;  /* 0x08000000151d7824 */ /* 0x000fe200078e00ff */
[C---:B------:R-:W-:Y:S02]  /*1620*/  IADD3 R139, PT, PT, R28.reuse, R139, RZ ;  /* 0x0000008b1c8b7210 */ /* 0x040fe40007ffe0ff */
[----:B------:R-:W-:Y:S02]  /*1630*/  IADD3 R225, PT, PT, R28, R225, RZ ;  /* 0x000000e11ce17210 */ /* 0x000fe40007ffe0ff */
[----:B------:R-:W-:Y:S02]  /*1640*/  LOP3.LUT R28, R27, 0xe, RZ, 0xc0, !PT ;  /* 0x0000000e1b1c7812 */ /* 0x000fe400078ec0ff */
[----:B------:R-:W-:Y:S02]  /*1650*/  SHF.L.U32 R30, R26, 0x1b, RZ ;  /* 0x0000001b1a1e7819 */ /* 0x000fe400000006ff */
[----:B------:R-:W-:-:S02]  /*1660*/  IADD3 R25, PT, PT, R28, R25, RZ ;  /* 0x000000191c197210 */ /* 0x000fc40007ffe0ff */
[----:B------:R-:W-:Y:S02]  /*1670*/  IADD3 R27, PT, PT, R5, 0x19, RZ ;  /* 0x00000019051b7810 */ /* 0x000fe40007ffe0ff */
[----:B------:R-:W-:Y:S01]  /*1680*/  SHF.R.S32.HI R29, RZ, 0x1f, R29 ;  /* 0x0000001fff1d7819 */ /* 0x000fe2000001141d */
[----:B------:R1:W-:Y:S01]  /*1690*/  STL [R1+0x8], R25 ;  /* 0x0000081901007387 */ /* 0x0003e20000100800 */
[----:B------:R-:W-:Y:S02]  /*16a0*/  SHF.R.S32.HI R30, RZ, 0x1f, R30 ;  /* 0x0000001fff1e7819 */ /* 0x000fe4000001141e */
[----:B------:R-:W-:Y:S02]  /*16b0*/  IADD3 R224, PT, PT, R28, R224, RZ ;  /* 0x000000e01ce07210 */ /* 0x000fe40007ffe0ff */
[----:B------:R-:W-:Y:S02]  /*16c0*/  SHF.L.U32 R28, R27, 0x1b, RZ ;  /* 0x0000001b1b1c7819 */ /* 0x000fe400000006ff */
[----:B------:R-:W-:-:S02]  /*16d0*/  LOP3.LUT R29, R29, 0xe, RZ, 0xc0, !PT ;  /* 0x0000000e1d1d7812 */ /* 0x000fc400078ec0ff */
[----:B------:R-:W-:Y:S02]  /*16e0*/  LOP3.LUT R30, R30, 0xe, RZ, 0xc0, !PT ;  /* 0x0000000e1e1e7812 */ /* 0x000fe400078ec0ff */
[----:B-1----:R-:W-:Y:S02]  /*16f0*/  IADD3 R25, PT, PT, R5, 0x1a, RZ ;  /* 0x0000001a05197810 */ /* 0x002fe40007ffe0ff */
[----:B------:R-:W-:Y:S02]  /*1700*/  SHF.R.S32.HI R28, RZ, 0x1f, R28 ;  /* 0x0000001fff1c7819 */ /* 0x000fe4000001141c */
[----:B------:R-:W-:Y:S01]  /*1710*/  IADD3 R31, PT, PT, R29, R22, RZ ;  /* 0x000000161d1f7210 */ /* 0x000fe20007ffe0ff */
[----:B------:R-:W-:Y:S01]  /*1720*/  IMAD.SHL.U32 R22, R25, 0x8000000, RZ ;  /* 0x0800000019167824 */ /* 0x000fe200078e00ff */
[----:B------:R-:W-:Y:S02]  /*1730*/  IADD3 R223, PT, PT, R29, R223, RZ ;  /* 0x000000df1ddf7210 */ /* 0x000fe40007ffe0ff */
[----:B------:R-:W-:Y:S01]  /*1740*/  IADD3 R29, PT, PT, R30, R23, RZ ;  /* 0x000000171e1d7210 */ /* 0x000fe20007ffe0ff */
[----:B------:R-:W-:Y:S01]  /*1750*/  STL [R1+0x4], R31 ;  /* 0x0000041f01007387 */ /* 0x000fe20000100800 */
[----:B------:R-:W-:-:S02]  /*1760*/  LOP3.LUT R28, R28, 0xe, RZ, 0xc0, !PT ;  /* 0x0000000e1c1c7812 */ /* 0x000fc400078ec0ff */
[----:B------:R-:W-:Y:S01]  /*1770*/  SHF.L.U32 R23, R11, 0x1b, RZ ;  /* 0x0000001b0b177819 */ /* 0x000fe200000006ff */
[----:B------:R1:W-:Y:S01]  /*1780*/  STL [R1], R29 ;  /* 0x0000001d01007387 */ /* 0x0003e20000100800 */
[C---:B------:R-:W-:Y:S02]  /*1790*/  IADD3 R252, PT, PT, R28.reuse, R252, RZ ;  /* 0x000000fc1cfc7210 */ /* 0x040fe40007ffe0ff */
[----:B------:R-:W-:Y:S02]  /*17a0*/  IADD3 R221, PT, PT, R28, R221, RZ ;  /* 0x000000dd1cdd7210 */ /* 0x000fe40007ffe0ff */
[----:B------:R-:W-:Y:S02]  /*17b0*/  SHF.R.S32.HI R28, RZ, 0x1f, R23 ;  /* 0x0000001fff1c7819 */ /* 0x000fe40000011417 */
[----:B------:R-:W-:Y:S02]  /*17c0*/  IADD3 R23, PT, PT, R5, 0x1c, RZ ;  /* 0x0000001c05177810 */ /* 0x000fe40007ffe0ff */
[----:B------:R-:W-:-:S02]  /*17d0*/  IADD3 R222, PT, PT, R30, R222, RZ ;  /* 0x000000de1ede7210 */ /* 0x000fc40007ffe0ff */
[----:B-1----:R-:W-:Y:S02]  /*17e0*/  SHF.R.S32.HI R29, RZ, 0x1f, R22 ;  /* 0x0000001fff1d7819 */ /* 0x002fe40000011416 */
[----:B------:R-:W-:Y:S02]  /*17f0*/  IADD3 R22, PT, PT, R5, 0x1b, RZ ;  /* 0x0000001b05167810 */ /* 0x000fe40007ffe0ff */
[----:B------:R-:W-:Y:S02]  /*1800*/  LOP3.LUT R29, R29, 0xe, RZ, 0xc0, !PT ;  /* 0x0000000e1d1d7812 */ /* 0x000fe400078ec0ff */
[----:B------:R-:W-:Y:S02]  /*1810*/  SHF.L.U32 R30, R22, 0x1b, RZ ;  /* 0x0000001b161e7819 */ /* 0x000fe400000006ff */
[----:B------:R-:W-:Y:S01]  /*1820*/  SHF.L.U32 R31, R23, 0x1b, RZ ;  /* 0x0000001b171f7819 */ /* 0x000fe200000006ff */
[----:B------:R-:W-:Y:S01]  /*1830*/  IMAD.IADD R251, R29, 0x1, R251 ;  /* 0x000000011dfb7824 */ /* 0x000fe200078e02fb */
[----:B------:R-:W-:-:S02]  /*1840*/  LOP3.LUT R28, R28, 0xe, RZ, 0xc0, !PT ;  /* 0x0000000e1c1c7812 */ /* 0x000fc400078ec0ff */
[----:B------:R-:W-:Y:S02]  /*1850*/  SHF.R.S32.HI R30, RZ, 0x1f, R30 ;  /* 0x0000001fff1e7819 */ /* 0x000fe4000001141e */
[----:B------:R-:W-:Y:S02]  /*1860*/  IADD3 R220, PT, PT, R29, R220, RZ ;  /* 0x000000dc1ddc7210 */ /* 0x000fe40007ffe0ff */
[----:B------:R-:W-:Y:S02]  /*1870*/  SHF.L.U32 R29, R12, 0x1b, RZ ;  /* 0x0000001b0c1d7819 */ /* 0x000fe400000006ff */
[----:B------:R-:W-:Y:S02]  /*1880*/  SHF.R.S32.HI R31, RZ, 0x1f, R31 ;  /* 0x0000001fff1f7819 */ /* 0x000fe4000001141f */
[----:B------:R-:W-:Y:S02]  /*1890*/  IADD3 R176, PT, PT, R176, R28, RZ ;  /* 0x0000001cb0b07210 */ /* 0x000fe40007ffe0ff */
[----:B------:R-:W-:-:S02]  /*18a0*/  IADD3 R236, PT, PT, R28, R236, RZ ;  /* 0x000000ec1cec7210 */ /* 0x000fc40007ffe0ff */
[C---:B------:R-:W-:Y:S02]  /*18b0*/  IADD3 R175, PT, PT, R28.reuse, R175, RZ ;  /* 0x000000af1caf7210 */ /* 0x040fe40007ffe0ff */
[----:B------:R-:W-:Y:S02]  /*18c0*/  IADD3 R235, PT, PT, R28, R235, RZ ;  /* 0x000000eb1ceb7210 */ /* 0x000fe40007ffe0ff */
[----:B------:R-:W-:Y:S02]  /*18d0*/  LOP3.LUT R30, R30, 0xe, RZ, 0xc0, !PT ;  /* 0x0000000e1e1e7812 */ /* 0x000fe400078ec0ff */
[----:B------:R-:W-:Y:S02]  /*18e0*/  IADD3 R28, PT, PT, R5, 0x1d, RZ ;  /* 0x0000001d051c7810 */ /* 0x000fe40007ffe0ff */
[----:B------:R-:W-:Y:S01]  /*18f0*/  SHF.R.S32.HI R29, RZ, 0x1f, R29 ;  /* 0x0000001fff1d7819 */ /* 0x000fe2000001141d */
[----:B------:R-:W-:Y:S01]  /*1900*/  IMAD.IADD R250, R30, 0x1, R250 ;  /* 0x000000011efa7824 */ /* 0x000fe200078e02fa */
[----:B------:R-:W-:-:S02]  /*1910*/  LOP3.LUT R31, R31, 0xe, RZ, 0xc0, !PT ;  /* 0x0000000e1f1f7812 */ /* 0x000fc400078ec0ff */
[----:B------:R-:W-:Y:S02]  /*1920*/  SHF.L.U32 R32, R28, 0x1b, RZ ;  /* 0x0000001b1c207819 */ /* 0x000fe400000006ff */
[----:B------:R-:W-:Y:S02]  /*1930*/  IADD3 R219, PT, PT, R30, R219, RZ ;  /* 0x000000db1edb7210 */ /* 0x000fe40007ffe0ff */
[----:B------:R-:W-:Y:S01]  /*1940*/  LOP3.LUT R30, R29, 0xe, RZ, 0xc0, !PT ;  /* 0x0000000e1d1e7812 */ /* 0x000fe200078ec0ff */
[----:B------:R-:W-:Y:S01]  /*1950*/  IMAD.SHL.U32 R29, R10, 0x8000000, RZ ;  /* 0x080000000a1d7824 */ /* 0x000fe200078e00ff */
[C---:B------:R-:W-:Y:S02]  /*1960*/  IADD3 R249, PT, PT, R31.reuse, R249, RZ ;  /* 0x000000f91ff97210 */ /* 0x040fe40007ffe0ff */
[----:B------:R-:W-:Y:S02]  /*1970*/  IADD3 R218, PT, PT, R31, R218, RZ ;  /* 0x000000da1fda7210 */ /* 0x000fe40007ffe0ff */
[----:B------:R-:W-:-:S02]  /*1980*/  PRMT R31, R45, 0x9910, RZ ;  /* 0x000099102d1f7816 */ /* 0x000fc400000000ff */
[----:B------:R-:W-:Y:S02]  /*1990*/  SHF.R.S32.HI R32, RZ, 0x1f, R32 ;  /* 0x0000001fff207819 */ /* 0x000fe40000011420 */
[----:B------:R-:W-:Y:S01]  /*19a0*/  LOP3.LUT P0, RZ, R10, 0x10, RZ, 0xc0, !PT ;  /* 0x000000100aff7812 */ /* 0x000fe2000780c0ff */
[----:B------:R-:W-:Y:S01]  /*19b0*/  IMAD R31, R31, 0xe, RZ ;  /* 0x0000000e1f1f7824 */ /* 0x000fe200078e02ff */
[----:B------:R-:W-:Y:S02]  /*19c0*/  LOP3.LUT R32, R32, 0xe, RZ, 0xc0, !PT ;  /* 0x0000000e20207812 */ /* 0x000fe400078ec0ff */
[----:B------:R-:W-:Y:S02]  /*19d0*/  SHF.R.S32.HI R29, RZ, 0x1f, R29 ;  /* 0x0000001fff1d7819 */ /* 0x000fe4000001141d */
[----:B------:R-:W-:Y:S02]  /*19e0*/  IADD3 R173, PT, PT, R173, R30, RZ ;  /* 0x0000001eadad7210 */ /* 0x000fe40007ffe0ff */
[----:B------:R-:W-:-:S02]  /*19f0*/  IADD3 R234, PT, PT, R30, R234, RZ ;  /* 0x000000ea1eea7210 */ /* 0x000fc40007ffe0ff */
[C---:B------:R-:W-:Y:S02]  /*1a00*/  IADD3 R171, PT, PT, R30.reuse, R171, RZ ;  /* 0x000000ab1eab7210 */ /* 0x040fe40007ffe0ff */
[----:B------:R-:W-:Y:S02]  /*1a10*/  IADD3 R233, PT, PT, R30, R233, RZ ;  /* 0x000000e91ee97210 */ /* 0x000fe40007ffe0ff */
[----:B------:R-:W-:Y:S02]  /*1a20*/  SEL R30, RZ, 0xe, P0 ;  /* 0x0000000eff1e7807 */ /* 0x000fe40000000000 */
[C---:B------:R-:W-:Y:S02]  /*1a30*/  IADD3 R248, PT, PT, R32.reuse, R248, RZ ;  /* 0x000000f820f87210 */ /* 0x040fe40007ffe0ff */
[----:B------:R-:W-:Y:S02]  /*1a40*/  IADD3 R217, PT, PT, R32, R217, RZ ;  /* 0x000000d920d97210 */ /* 0x000fe40007ffe0ff */
[----:B------:R-:W-:-:S02]  /*1a50*/  IADD3 R47, PT, PT, R5, 0x1f, RZ ;  /* 0x0000001f052f7810 */ /* 0x000fc40007ffe0ff */
[----:B------:R-:W-:Y:S02]  /*1a60*/  LOP3.LUT R29, R29, 0xe, RZ, 0xc0, !PT ;  /* 0x0000000e1d1d7812 */ /* 0x000fe400078ec0ff */
[----:B------:R-:W-:Y:S02]  /*1a70*/  LOP3.LUT R32, R31, 0xffff, RZ, 0xc0, !PT ;  /* 0x0000ffff1f207812 */ /* 0x000fe400078ec0ff */
[C---:B------:R-:W-:Y:S01]  /*1a80*/  IADD3 R247, PT, PT, R30.reuse, R247, RZ ;  /* 0x000000f71ef77210 */ /* 0x040fe20007ffe0ff */
[----:B------:R-:W-:Y:S01]  /*1a90*/  IMAD.IADD R167, R29, 0x1, R167 ;  /* 0x000000011da77824 */ /* 0x000fe200078e02a7 */
[----:B------:R-:W-:Y:S01]  /*1aa0*/  IADD3 R216, PT, PT, R30, R216, RZ ;  /* 0x000000d81ed87210 */ /* 0x000fe20007ffe0ff */
[----:B------:R-:W-:Y:S01]  /*1ab0*/  IMAD R33, R32, 0x5556, RZ ;  /* 0x0000555620217824 */ /* 0x000fe200078e02ff */
[----:B------:R-:W-:Y:S02]  /*1ac0*/  SHF.L.U32 R30, R47, 0x1b, RZ ;  /* 0x0000001b2f1e7819 */ /* 0x000fe400000006ff */
[----:B------:R-:W-:-:S02]  /*1ad0*/  IADD3 R170, PT, PT, R170, R29, RZ ;  /* 0x0000001daaaa7210 */ /* 0x000fc40007ffe0ff */
[C---:B------:R-:W-:Y:S02]  /*1ae0*/  IADD3 R232, PT, PT, R29.reuse, R232, RZ ;  /* 0x000000e81de87210 */ /* 0x040fe40007ffe0ff */
[----:B------:R-:W-:Y:S01]  /*1af0*/  IADD3 R231, PT, PT, R29, R231, RZ ;  /* 0x000000e71de77210 */ /* 0x000fe20007ffe0ff */
[----:B------:R-:W-:Y:S01]  /*1b00*/  IMAD R29, R32, 0x2aab, RZ ;  /* 0x00002aab201d7824 */ /* 0x000fe200078e02ff */
[----:B------:R-:W-:Y:S02]  /*1b10*/  SHF.R.S32.HI R30, RZ, 0x1f, R30 ;  /* 0x0000001fff1e7819 */ /* 0x000fe4000001141e */
[----:B------:R-:W-:Y:S02]  /*1b20*/  IADD3 R49, PT, PT, R5, 0x11, RZ ;  /* 0x0000001105317810 */ /* 0x000fe40007ffe0ff */
[----:B------:R-:W-:Y:S02]  /*1b30*/  SHF.R.U32.HI R32, RZ, 0x14, R29 ;  /* 0x00000014ff207819 */ /* 0x000fe4000001161d */
[----:B------:R-:W-:-:S02]  /*1b40*/  LOP3.LUT R30, R30, 0xe, RZ, 0xc0, !PT ;  /* 0x0000000e1e1e7812 */ /* 0x000fc400078ec0ff */
[----:B------:R-:W-:Y:S02]  /*1b50*/  SHF.L.U32 R29, R49, 0x1b, RZ ;  /* 0x0000001b311d7819 */ /* 0x000fe400000006ff */
[----:B------:R-:W-:Y:S02]  /*1b60*/  SHF.R.U32.HI R33, RZ, 0x10, R33 ;  /* 0x00000010ff217819 */ /* 0x000fe40000011621 */
[C---:B------:R-:W-:Y:S02]  /*1b70*/  IADD3 R246, PT, PT, R30.reuse, R246, RZ ;  /* 0x000000f61ef67210 */ /* 0x040fe40007ffe0ff */
[----:B------:R-:W-:Y:S02]  /*1b80*/  IADD3 R215, PT, PT, R30, R215, RZ ;  /* 0x000000d71ed77210 */ /* 0x000fe40007ffe0ff */
[----:B------:R-:W-:Y:S02]  /*1b90*/  SHF.R.S32.HI R29, RZ, 0x1f, R29 ;  /* 0x0000001fff1d7819 */ /* 0x000fe4000001141d */
[----:B------:R-:W-:-:S02]  /*1ba0*/  PRMT R30, R32, 0x9910, RZ ;  /* 0x00009910201e7816 */ /* 0x000fc400000000ff */
[----:B------:R-:W-:Y:S02]  /*1bb0*/  PRMT R33, R33, 0x9910, RZ ;  /* 0x0000991021217816 */ /* 0x000fe400000000ff */
[----:B------:R-:W-:Y:S01]  /*1bc0*/  IADD3 R239, PT, PT, R208, R239, RZ ;  /* 0x000000efd0ef7210 */ /* 0x000fe20007ffe0ff */
[----:B------:R-:W-:Y:S01]  /*1bd0*/  IMAD R30, R30, 0x60, RZ ;  /* 0x000000601e1e7824 */ /* 0x000fe200078e02ff */
[----:B------:R-:W-:Y:S01]  /*1be0*/  IADD3 R208, PT, PT, R208, R35, RZ ;  /* 0x00000023d0d07210 */ /* 0x000fe20007ffe0ff */
[----:B------:R-:W-:Y:S01]  /*1bf0*/  IMAD R33, R33, 0x3, RZ ;  /* 0x0000000321217824 */ /* 0x000fe200078e02ff */
[----:B------:R-:W-:Y:S02]  /*1c00*/  LOP3.LUT R29, R29, 0xe, RZ, 0xc0, !PT ;  /* 0x0000000e1d1d7812 */ /* 0x000fe400078ec0ff */
[----:B------:R-:W-:Y:S02]  /*1c10*/  MOV R35, UR4 ;  /* 0x0000000400237c02 */ /* 0x000fe40008000f00 */
[----:B------:R-:W-:-:S02]  /*1c20*/  IADD3 R162, PT, PT, R29, R162, RZ ;  /* 0x000000a21da27210 */ /* 0x000fc40007ffe0ff */
[----:B------:R-:W-:Y:S02]  /*1c30*/  IADD3 R229, PT, PT, R29, R229, RZ ;  /* 0x000000e51de57210 */ /* 0x000fe40007ffe0ff */
[----:B------:R-:W-:Y:S01]  /*1c40*/  PRMT R29, R32, R35, 0x9 ;  /* 0x00000009201d7416 */ /* 0x000fe20000000023 */
[----:B------:R-:W-:Y:S01]  /*1c50*/  IMAD.MOV R32, RZ, RZ, -R30 ;  /* 0x000000ffff207224 */ /* 0x000fe200078e0a1e */
[----:B------:R-:W-:Y:S01]  /*1c60*/  IADD3 R130, PT, PT, RZ, -R33, RZ ;  /* 0x80000021ff827210 */ /* 0x000fe20007ffe0ff */
[----:B------:R-:W-:Y:S01]  /*1c70*/  IMAD R33, R45, 0xffc4, R24 ;  /* 0x0000ffc42d217824 */ /* 0x000fe200078e0218 */
[----:B------:R-:W-:Y:S02]  /*1c80*/  IADD3 R30, PT, PT, R194, 0x2, RZ ;  /* 0x00000002c21e7810 */ /* 0x000fe40007ffe0ff */
[----:B------:R-:W-:Y:S02]  /*1c90*/  PRMT R32, R32, 0x7710, RZ ;  /* 0x0000771020207816 */ /* 0x000fe400000000ff */
[----:B------:R-:W-:-:S02]  /*1ca0*/  PRMT R130, R130, 0x7710, RZ ;  /* 0x0000771082827816 */ /* 0x000fc400000000ff */
[----:B------:R-:W-:Y:S02]  /*1cb0*/  LEA R51, R45, R30, 0x3 ;  /* 0x0000001e2d337211 */ /* 0x000fe400078e18ff */
[C---:B------:R-:W-:Y:S02]  /*1cc0*/  IADD3 R32, PT, PT, R31.reuse, R32, RZ ;  /* 0x000000201f207210 */ /* 0x040fe40007ffe0ff */
[----:B------:R-:W-:Y:S02]  /*1cd0*/  IADD3 R130, PT, PT, R31, R130, RZ ;  /* 0x000000821f827210 */ /* 0x000fe40007ffe0ff */
[----:B------:R-:W-:Y:S02]  /*1ce0*/  LOP3.LUT R24, R33, 0xffff, RZ, 0xc0, !PT ;  /* 0x0000ffff21187812 */ /* 0x000fe400078ec0ff */
[----:B------:R-:W-:Y:S02]  /*1cf0*/  LOP3.LUT R31, R51, 0xffff, RZ, 0xc0, !PT ;  /* 0x0000ffff331f7812 */ /* 0x000fe400078ec0ff */
[C---:B------:R-:W-:Y:S01]  /*1d00*/  IADD3 R52, PT, PT, R33.reuse, 0x4, RZ ;  /* 0x0000000421347810 */ /* 0x040fe20007ffe0ff */
[----:B------:R-:W-:Y:S01]  /*1d10*/  IMAD R58, R24, 0xaaab, RZ ;  /* 0x0000aaab183a7824 */ /* 0x000fe200078e02ff */
[----:B------:R-:W-:Y:S01]  /*1d20*/  IADD3 R56, PT, PT, R33, 0x7, RZ ;  /* 0x0000000721387810 */ /* 0x000fe20007ffe0ff */
[----:B------:R-:W-:Y:S01]  /*1d30*/  IMAD R60, R31, 0xaaab, RZ ;  /* 0x0000aaab1f3c7824 */ /* 0x000fe200078e02ff */
[----:B------:R-:W-:Y:S01]  /*1d40*/  PRMT R14, R29, 0x5410, R14 ;  /* 0x000054101d0e7816 */ /* 0x000fe2000000000e */
[----:B0-----:R-:W-:Y:S01]  /*1d50*/  IMAD R29, R34, 0x480, RZ ;  /* 0x00000480221d7824 */ /* 0x001fe200078e02ff */
[----:B------:R-:W-:-:S02]  /*1d60*/  SHF.R.U32.HI R24, RZ, 0x11, R58 ;  /* 0x00000011ff187819 */ /* 0x000fc4000001163a */
[----:B------:R-:W-:Y:S02]  /*1d70*/  SHF.R.U32.HI R31, RZ, 0x11, R60 ;  /* 0x00000011ff1f7819 */ /* 0x000fe4000001163c */
[C---:B------:R-:W-:Y:S02]  /*1d80*/  IADD3 R188, PT, PT, R211.reuse, R188, RZ ;  /* 0x000000bcd3bc7210 */ /* 0x040fe40007ffe0ff */
[----:B------:R-:W-:Y:S02]  /*1d90*/  LOP3.LUT R34, R52, 0xffff, RZ, 0xc0, !PT ;  /* 0x0000ffff34227812 */ /* 0x000fe400078ec0ff */
[----:B------:R-:W-:Y:S02]  /*1da0*/  IADD3 R211, PT, PT, R211, R50, RZ ;  /* 0x00000032d3d37210 */ /* 0x000fe40007ffe0ff */
[----:B------:R-:W-:Y:S01]  /*1db0*/  IADD3 R57, PT, PT, R33, 0xa, RZ ;  /* 0x0000000a21397810 */ /* 0x000fe20007ffe0ff */
[----:B------:R-:W-:Y:S01]  /*1dc0*/  IMAD R34, R34, 0xaaab, RZ ;  /* 0x0000aaab22227824 */ /* 0x000fe200078e02ff */
[----:B------:R-:W-:-:S02]  /*1dd0*/  LOP3.LUT R35, R56, 0xffff, RZ, 0xc0, !PT ;  /* 0x0000ffff38237812 */ /* 0x000fc400078ec0ff */
[----:B------:R-:W-:Y:S02]  /*1de0*/  PRMT R50, R24, 0x9910, RZ ;  /* 0x0000991018327816 */ /* 0x000fe400000000ff */
[----:B------:R-:W-:Y:S01]  /*1df0*/  IADD3 R244, PT, PT, R213, R244, RZ ;  /* 0x000000f4d5f47210 */ /* 0x000fe20007ffe0ff */
[----:B------:R-:W-:Y:S01]  /*1e00*/  IMAD R37, R35, 0xaaab, RZ ;  /* 0x0000aaab23257824 */ /* 0x000fe200078e02ff */
[----:B------:R-:W-:Y:S01]  /*1e10*/  PRMT R53, R31, 0x9910, RZ ;  /* 0x000099101f357816 */ /* 0x000fe200000000ff */
[----:B------:R-:W-:Y:S01]  /*1e20*/  IMAD.MOV.U32 R31, RZ, RZ, R50 ;  /* 0x000000ffff1f7224 */ /* 0x000fe200078e0032 */
[----:B------:R-:W-:Y:S02]  /*1e30*/  IADD3 R213, PT, PT, R213, R38, RZ ;  /* 0x00000026d5d57210 */ /* 0x000fe40007ffe0ff */
[----:B------:R-:W-:Y:S01]  /*1e40*/  LOP3.LUT R38, R57, 0xffff, RZ, 0xc0, !PT ;  /* 0x0000ffff39267812 */ /* 0x000fe200078ec0ff */
[----:B------:R-:W-:Y:S01]  /*1e50*/  IMAD R31, R31, 0x3, RZ ;  /* 0x000000031f1f7824 */ /* 0x000fe200078e02ff */
[----:B------:R-:W-:-:S02]  /*1e60*/  MOV R35, R53 ;  /* 0x0000003500237202 */ /* 0x000fc40000000f00 */
[----:B------:R-:W-:Y:S01]  /*1e70*/  SHF.R.U32.HI R24, RZ, 0x16, R34 ;  /* 0x00000016ff187819 */ /* 0x000fe20000011622 */
[----:B------:R-:W-:Y:S01]  /*1e80*/  IMAD R50, R38, 0xaaab, RZ ;  /* 0x0000aaab26327824 */ /* 0x000fe200078e02ff */
[----:B------:R-:W-:Y:S01]  /*1e90*/  SHF.R.U32.HI R34, RZ, 0x16, R37 ;  /* 0x00000016ff227819 */ /* 0x000fe20000011625 */
[----:B------:R-:W-:Y:S01]  /*1ea0*/  IMAD R35, R35, 0x3, RZ ;  /* 0x0000000323237824 */ /* 0x000fe200078e02ff */
[----:B------:R-:W-:Y:S02]  /*1eb0*/  PRMT R38, R24, 0x9910, RZ ;  /* 0x0000991018267816 */ /* 0x000fe400000000ff */
[----:B------:R-:W-:Y:S02]  /*1ec0*/  SHF.R.U32.HI R37, RZ, 0x16, R50 ;  /* 0x00000016ff257819 */ /* 0x000fe40000011632 */
[----:B------:R-:W-:Y:S01]  /*1ed0*/  IADD3 R50, PT, PT, RZ, -R31, RZ ;  /* 0x8000001fff327210 */ /* 0x000fe20007ffe0ff */
[----:B------:R-:W-:Y:S01]  /*1ee0*/  IMAD R31, R38, 0x60, RZ ;  /* 0x00000060261f7824 */ /* 0x000fe200078e02ff */
[----:B------:R-:W-:-:S02]  /*1ef0*/  IADD3 R53, PT, PT, RZ, -R35, RZ ;  /* 0x80000023ff357210 */ /* 0x000fc40007ffe0ff */
[----:B------:R-:W-:Y:S02]  /*1f00*/  PRMT R38, R50, 0x7710, RZ ;  /* 0x0000771032267816 */ /* 0x000fe400000000ff */
[----:B------:R-:W-:Y:S02]  /*1f10*/  PRMT R54, R34, 0x9910, RZ ;  /* 0x0000991022367816 */ /* 0x000fe400000000ff */
[----:B------:R-:W-:Y:S01]  /*1f20*/  PRMT R50, R53, 0x7710, RZ ;  /* 0x0000771035327816 */ /* 0x000fe200000000ff */
[----:B------:R-:W-:Y:S01]  /*1f30*/  VIADD R53, R51, 0x2 ;  /* 0x0000000233357836 */ /* 0x000fe20000000000 */
[----:B------:R-:W-:Y:S02]  /*1f40*/  IADD3 R31, PT, PT, RZ, -R31, RZ ;  /* 0x8000001fff1f7210 */ /* 0x000fe40007ffe0ff */
[----:B------:R-:W-:Y:S02]  /*1f50*/  MOV R35, R54 ;  /* 0x0000003600237202 */ /* 0x000fe40000000f00 */
[----:B------:R-:W-:-:S02]  /*1f60*/  IADD3 R38, PT, PT, R33, R38, RZ ;  /* 0x0000002621267210 */ /* 0x000fc40007ffe0ff */
[----:B------:R-:W-:Y:S02]  /*1f70*/  IADD3 R50, PT, PT, R51, R50, RZ ;  /* 0x0000003233327210 */ /* 0x000fe40007ffe0ff */
[----:B------:R-:W-:Y:S02]  /*1f80*/  PRMT R72, R37, 0x9910, RZ ;  /* 0x0000991025487816 */ /* 0x000fe400000000ff */
[----:B------:R-:W-:Y:S02]  /*1f90*/  PRMT R31, R31, 0x7710, RZ ;  /* 0x000077101f1f7816 */ /* 0x000fe400000000ff */
[C---:B------:R-:W-:Y:S02]  /*1fa0*/  LOP3.LUT R130, R29.reuse, 0xffff, R130, 0xf8, !PT ;  /* 0x0000ffff1d827812 */ /* 0x040fe400078ef882 */
[C---:B------:R-:W-:Y:S02]  /*1fb0*/  LOP3.LUT R37, R29.reuse, 0xffff, R38, 0xf8, !PT ;  /* 0x0000ffff1d257812 */ /* 0x040fe400078ef826 */
[----:B------:R-:W-:Y:S01]  /*1fc0*/  LOP3.LUT R55, R29, 0xffff, R50, 0xf8, !PT ;  /* 0x0000ffff1d377812 */ /* 0x000fe200078ef832 */
[----:B------:R-:W-:Y:S01]  /*1fd0*/  IMAD R29, R35, 0x60, RZ ;  /* 0x00000060231d7824 */ /* 0x000fe200078e02ff */
[----:B------:R-:W-:Y:S01]  /*1fe0*/  IADD3 R38, PT, PT, R52, R31, RZ ;  /* 0x0000001f34267210 */ /* 0x000fe20007ffe0ff */
[----:B------:R-:W-:Y:S01]  /*1ff0*/  IMAD R31, R72, 0x60, RZ ;  /* 0x00000060481f7824 */ /* 0x000fe200078e02ff */
[C---:B------:R-:W-:Y:S01]  /*2000*/  IADD3 R54, PT, PT, R33.reuse, 0x6, RZ ;  /* 0x0000000621367810 */ /* 0x040fe20007ffe0ff */
[--C-:B------:R-:W-:Y:S01]  /*2010*/  IMAD R133, R24, 0x240, R55.reuse ;  /* 0x0000024018857824 */ /* 0x100fe200078e0237 */
[----:B------:R-:W-:Y:S01]  /*2020*/  IADD3 R63, PT, PT, RZ, -R29, RZ ;  /* 0x8000001dff3f7210 */ /* 0x000fe20007ffe0ff */
[----:B------:R-:W-:Y:S01]  /*2030*/  IMAD R204, R34, 0x240, R55 ;  /* 0x0000024022cc7824 */ /* 0x000fe200078e0237 */
[----:B------:R-:W-:-:S02]  /*2040*/  IADD3 R59, PT, PT, R33, 0x9, RZ ;  /* 0x00000009213b7810 */ /* 0x000fc40007ffe0ff */
[----:B------:R-:W-:Y:S02]  /*2050*/  LOP3.LUT R29, R53, 0xffff, RZ, 0xc0, !PT ;  /* 0x0000ffff351d7812 */ /* 0x000fe400078ec0ff */
[----:B------:R-:W-:Y:S02]  /*2060*/  IADD3 R52, PT, PT, RZ, -R31, RZ ;  /* 0x8000001fff347210 */ /* 0x000fe40007ffe0ff */
[----:B------:R-:W-:Y:S01]  /*2070*/  PRMT R63, R63, 0x7710, RZ ;  /* 0x000077103f3f7816 */ /* 0x000fe200000000ff */
[----:B------:R-:W-:Y:S01]  /*2080*/  IMAD R29, R29, 0xaaab, RZ ;  /* 0x0000aaab1d1d7824 */ /* 0x000fe200078e02ff */
[----:B------:R-:W-:Y:S02]  /*2090*/  LOP3.LUT R31, R54, 0xffff, RZ, 0xc0, !PT ;  /* 0x0000ffff361f7812 */ /* 0x000fe400078ec0ff */
[----:B------:R-:W-:Y:S02]  /*20a0*/  LOP3.LUT R50, R59, 0xffff, RZ, 0xc0, !PT ;  /* 0x0000ffff3b327812 */ /* 0x000fe400078ec0ff */
[----:B------:R-:W-:Y:S01]  /*20b0*/  IADD3 R63, PT, PT, R56, R63, RZ ;  /* 0x0000003f383f7210 */ /* 0x000fe20007ffe0ff */
[----:B------:R-:W-:Y:S01]  /*20c0*/  IMAD R31, R31, 0xaaab, RZ ;  /* 0x0000aaab1f1f7824 */ /* 0x000fe200078e02ff */
[----:B------:R-:W-:Y:S01]  /*20d0*/  PRMT R52, R52, 0x7710, RZ ;  /* 0x0000771034347816 */ /* 0x000fe200000000ff */
[----:B------:R-:W-:Y:S01]  /*20e0*/  IMAD R56, R50, 0xaaab, RZ ;  /* 0x0000aaab32387824 */ /* 0x000fe200078e02ff */
[----:B------:R-:W-:-:S02]  /*20f0*/  SHF.R.U32.HI R50, RZ, 0x16, R58 ;  /* 0x00000016ff327819 */ /* 0x000fc4000001163a */
[----:B------:R-:W-:Y:S02]  /*2100*/  SHF.R.U32.HI R58, RZ, 0x16, R29 ;  /* 0x00000016ff3a7819 */ /* 0x000fe4000001161d */
[----:B------:R-:W-:Y:S01]  /*2110*/  SHF.R.U32.HI R62, RZ, 0x16, R31 ;  /* 0x00000016ff3e7819 */ /* 0x000fe2000001161f */
[--C-:B------:R-:W-:Y:S01]  /*2120*/  IMAD R137, R50, 0x240, R37.reuse ;  /* 0x0000024032897824 */ /* 0x100fe200078e0225 */
[----:B------:R-:W-:Y:S01]  /*2130*/  SHF.R.U32.HI R29, RZ, 0x16, R56 ;  /* 0x00000016ff1d7819 */ /* 0x000fe20000011638 */
[C-C-:B------:R-:W-:Y:S01]  /*2140*/  IMAD R134, R58.reuse, 0x240, R37.reuse ;  /* 0x000002403a867824 */ /* 0x140fe200078e0225 */
[----:B------:R-:W-:Y:S01]  /*2150*/  PRMT R56, R58, 0x9910, RZ ;  /* 0x000099103a387816 */ /* 0x000fe200000000ff */
[C---:B------:R-:W-:Y:S01]  /*2160*/  IMAD R205, R62.reuse, 0x240, R37 ;  /* 0x000002403ecd7824 */ /* 0x040fe200078e0225 */
[----:B------:R-:W-:Y:S02]  /*2170*/  IADD3 R35, PT, PT, R57, R52, RZ ;  /* 0x0000003439237210 */ /* 0x000fe40007ffe0ff */
[----:B------:R-:W-:-:S02]  /*2180*/  PRMT R57, R62, 0x9910, RZ ;  /* 0x000099103e397816 */ /* 0x000fc400000000ff */
[----:B------:R-:W-:Y:S02]  /*2190*/  PRMT R71, R29, 0x9910, RZ ;  /* 0x000099101d477816 */ /* 0x000fe400000000ff */
[----:B------:R-:W-:Y:S02]  /*21a0*/  MOV R29, R56 ;  /* 0x00000038001d7202 */ /* 0x000fe40000000f00 */
[----:B------:R-:W-:Y:S02]  /*21b0*/  SHF.R.U32.HI R52, RZ, 0x16, R60 ;  /* 0x00000016ff347819 */ /* 0x000fe4000001163c */
[----:B------:R-:W-:Y:S01]  /*21c0*/  MOV R56, R57 ;  /* 0x0000003900387202 */ /* 0x000fe20000000f00 */
[----:B------:R-:W-:Y:S01]  /*21d0*/  IMAD R29, R29, 0x60, RZ ;  /* 0x000000601d1d7824 */ /* 0x000fe200078e02ff */
[----:B------:R-:W-:Y:S01]  /*21e0*/  PRMT R31, R52, 0x9910, RZ ;  /* 0x00009910341f7816 */ /* 0x000fe200000000ff */
[----:B------:R-:W-:Y:S01]  /*21f0*/  IMAD R57, R71, 0x60, RZ ;  /* 0x0000006047397824 */ /* 0x000fe200078e02ff */
[----:B------:R-:W-:Y:S01]  /*2200*/  PRMT R60, R50, 0x9910, RZ ;  /* 0x00009910323c7816 */ /* 0x000fe200000000ff */
[----:B------:R-:W-:Y:S01]  /*2210*/  IMAD R56, R56, 0x60, RZ ;  /* 0x0000006038387824 */ /* 0x000fe200078e02ff */
[----:B------:R-:W-:Y:S01]  /*2220*/  IADD3 R68, PT, PT, R33, 0xc, RZ ;  /* 0x0000000c21447810 */ /* 0x000fe20007ffe0ff */
[----:B------:R-:W-:Y:S01]  /*2230*/  IMAD.MOV R61, RZ, RZ, -R29 ;  /* 0x000000ffff3d7224 */ /* 0x000fe200078e0a1d */
[----:B------:R-:W-:Y:S01]  /*2240*/  IADD3 R57, PT, PT, RZ, -R57, RZ ;  /* 0x80000039ff397210 */ /* 0x000fe20007ffe0ff */
[----:B------:R-:W-:Y:S01]  /*2250*/  IMAD R31, R31, 0x60, RZ ;  /* 0x000000601f1f7824 */ /* 0x000fe200078e02ff */
[----:B------:R-:W-:Y:S01]  /*2260*/  IADD3 R64, PT, PT, R33, 0x8, RZ ;  /* 0x0000000821407810 */ /* 0x000fe20007ffe0ff */
[----:B------:R-:W-:Y:S01]  /*2270*/  IMAD R29, R60, 0x60, RZ ;  /* 0x000000603c1d7824 */ /* 0x000fe200078e02ff */
[----:B------:R-:W-:Y:S01]  /*2280*/  IADD3 R60, PT, PT, RZ, -R56, RZ ;  /* 0x80000038ff3c7210 */ /* 0x000fe20007ffe0ff */
[----:B------:R-:W-:Y:S01]  /*2290*/  IMAD R136, R52, 0x240, R55 ;  /* 0x0000024034887824 */ /* 0x000fe200078e0237 */
[----:B------:R-:W-:-:S02]  /*22a0*/  PRMT R56, R61, 0x7710, RZ ;  /* 0x000077103d387816 */ /* 0x000fc400000000ff */
[----:B------:R-:W-:Y:S02]  /*22b0*/  IADD3 R31, PT, PT, RZ, -R31, RZ ;  /* 0x8000001fff1f7210 */ /* 0x000fe40007ffe0ff */
[----:B------:R-:W-:Y:S02]  /*22c0*/  PRMT R61, R60, 0x7710, RZ ;  /* 0x000077103c3d7816 */ /* 0x000fe400000000ff */
[----:B------:R-:W-:Y:S02]  /*22d0*/  PRMT R66, R57, 0x7710, RZ ;  /* 0x0000771039427816 */ /* 0x000fe400000000ff */
[----:B------:R-:W-:Y:S02]  /*22e0*/  IADD3 R57, PT, PT, R53, R56, RZ ;  /* 0x0000003835397210 */ /* 0x000fe40007ffe0ff */
[----:B------:R-:W-:Y:S02]  /*22f0*/  PRMT R56, R31, 0x7710, RZ ;  /* 0x000077101f387816 */ /* 0x000fe400000000ff */
[----:B------:R-:W-:-:S02]  /*2300*/  IADD3 R29, PT, PT, RZ, -R29, RZ ;  /* 0x8000001dff1d7210 */ /* 0x000fc40007ffe0ff */
[----:B------:R-:W-:Y:S02]  /*2310*/  IADD3 R61, PT, PT, R54, R61, RZ ;  /* 0x0000003d363d7210 */ /* 0x000fe40007ffe0ff */
[----:B------:R-:W-:Y:S02]  /*2320*/  IADD3 R54, PT, PT, R33, 0x2, RZ ;  /* 0x0000000221367810 */ /* 0x000fe40007ffe0ff */
[----:B------:R-:W-:Y:S02]  /*2330*/  IADD3 R53, PT, PT, R51, R56, RZ ;  /* 0x0000003833357210 */ /* 0x000fe40007ffe0ff */
[----:B------:R-:W-:Y:S01]  /*2340*/  IADD3 R66, PT, PT, R59, R66, RZ ;  /* 0x000000423b427210 */ /* 0x000fe20007ffe0ff */
[----:B------:R-:W-:Y:S01]  /*2350*/  VIADD R59, R51, 0x4 ;  /* 0x00000004333b7836 */ /* 0x000fe20000000000 */
[----:B------:R-:W-:Y:S02]  /*2360*/  PRMT R56, R29, 0x7710, RZ ;  /* 0x000077101d387816 */ /* 0x000fe400000000ff */
[----:B------:R-:W-:-:S02]  /*2370*/  LOP3.LUT R60, R68, 0xffff, RZ, 0xc0, !PT ;  /* 0x0000ffff443c7812 */ /* 0x000fc400078ec0ff */
[C---:B------:R-:W-:Y:S02]  /*2380*/  IADD3 R67, PT, PT, R33.reuse, 0xb, RZ ;  /* 0x0000000b21437810 */ /* 0x040fe40007ffe0ff */
[----:B------:R-:W-:Y:S01]  /*2390*/  LOP3.LUT R29, R54, 0xffff, RZ, 0xc0, !PT ;  /* 0x0000ffff361d7812 */ /* 0x000fe200078ec0ff */
[----:B------:R-:W-:Y:S01]  /*23a0*/  IMAD R65, R60, 0xaaab, RZ ;  /* 0x0000aaab3c417824 */ /* 0x000fe200078e02ff */
[----:B------:R-:W-:Y:S02]  /*23b0*/  IADD3 R51, PT, PT, R33, R56, RZ ;  /* 0x0000003821337210 */ /* 0x000fe40007ffe0ff */
[----:B------:R-:W-:Y:S01]  /*23c0*/  LOP3.LUT R56, R64, 0xffff, RZ, 0xc0, !PT ;  /* 0x0000ffff40387812 */ /* 0x000fe200078ec0ff */
[----:B------:R-:W-:Y:S01]  /*23d0*/  IMAD R33, R29, 0xaaab, RZ ;  /* 0x0000aaab1d217824 */ /* 0x000fe200078e02ff */
[----:B------:R-:W-:Y:S02]  /*23e0*/  LOP3.LUT R31, R59, 0xffff, RZ, 0xc0, !PT ;  /* 0x0000ffff3b1f7812 */ /* 0x000fe400078ec0ff */
[----:B------:R-:W-:Y:S01]  /*23f0*/  LOP3.LUT R60, R67, 0xffff, RZ, 0xc0, !PT ;  /* 0x0000ffff433c7812 */ /* 0x000fe200078ec0ff */
[----:B------:R-:W-:Y:S01]  /*2400*/  IMAD R56, R56, 0xaaab, RZ ;  /* 0x0000aaab38387824 */ /* 0x000fe200078e02ff */
[----:B------:R-:W-:Y:S01]  /*2410*/  SHF.R.U32.HI R29, RZ, 0x16, R65 ;  /* 0x00000016ff1d7819 */ /* 0x000fe20000011641 */
[----:B------:R-:W-:Y:S01]  /*2420*/  IMAD R31, R31, 0xaaab, RZ ;  /* 0x0000aaab1f1f7824 */ /* 0x000fe200078e02ff */
[----:B------:R-:W-:Y:S01]  /*2430*/  SHF.R.U32.HI R33, RZ, 0x16, R33 ;  /* 0x00000016ff217819 */ /* 0x000fe20000011621 */
[----:B------:R-:W-:Y:S01]  /*2440*/  IMAD R60, R60, 0xaaab, RZ ;  /* 0x0000aaab3c3c7824 */ /* 0x000fe200078e02ff */
[----:B------:R-:W-:-:S02]  /*2450*/  PRMT R74, R29, 0x9910, RZ ;  /* 0x000099101d4a7816 */ /* 0x000fc400000000ff */
[----:B------:R-:W-:Y:S01]  /*2460*/  SHF.R.U32.HI R29, RZ, 0x16, R56 ;  /* 0x00000016ff1d7819 */ /* 0x000fe20000011638 */
[C---:B------:R-:W-:Y:S01]  /*2470*/  IMAD R135, R33.reuse, 0x240, R130 ;  /* 0x0000024021877824 */ /* 0x040fe200078e0282 */
[----:B------:R-:W-:Y:S02]  /*2480*/  SHF.R.U32.HI R31, RZ, 0x16, R31 ;  /* 0x00000016ff1f7819 */ /* 0x000fe4000001161f */
[----:B------:R-:W-:Y:S01]  /*2490*/  SHF.R.U32.HI R56, RZ, 0x16, R60 ;  /* 0x00000016ff387819 */ /* 0x000fe2000001163c */
[----:B------:R-:W-:Y:S01]  /*24a0*/  IMAD R60, R74, 0x60, RZ ;  /* 0x000000604a3c7824 */ /* 0x000fe200078e02ff */
[----:B------:R-:W-:Y:S01]  /*24b0*/  PRMT R65, R33, 0x9910, RZ ;  /* 0x0000991021417816 */ /* 0x000fe200000000ff */
[C-C-:B------:R-:W-:Y:S01]  /*24c0*/  IMAD R132, R31.reuse, 0x240, R130.reuse ;  /* 0x000002401f847824 */ /* 0x140fe200078e0282 */
[----:B------:R-:W-:Y:S01]  /*24d0*/  PRMT R69, R31, 0x9910, RZ ;  /* 0x000099101f457816 */ /* 0x000fe200000000ff */
[----:B------:R-:W-:Y:S01]  /*24e0*/  IMAD R203, R29, 0x240, R130 ;  /* 0x000002401dcb7824 */ /* 0x000fe200078e0282 */
[----:B------:R-:W-:Y:S01]  /*24f0*/  PRMT R73, R56, 0x9910, RZ ;  /* 0x0000991038497816 */ /* 0x000fe200000000ff */
[----:B------:R-:W-:Y:S01]  /*2500*/  IMAD R56, R65, 0x60, RZ ;  /* 0x0000006041387824 */ /* 0x000fe200078e02ff */
[----:B------:R-:W-:Y:S01]  /*2510*/  IADD3 R75, PT, PT, RZ, -R60, RZ ;  /* 0x8000003cff4b7210 */ /* 0x000fe20007ffe0ff */
[----:B------:R-:W-:Y:S01]  /*2520*/  IMAD R60, R69, 0x60, RZ ;  /* 0x00000060453c7824 */ /* 0x000fe200078e02ff */
[----:B------:R-:W-:Y:S01]  /*2530*/  PRMT R70, R29, 0x9910, RZ ;  /* 0x000099101d467816 */ /* 0x000fe200000000ff */
[----:B------:R-:W-:Y:S01]  /*2540*/  VIADD R33, R194, 0xa ;  /* 0x0000000ac2217836 */ /* 0x000fe20000000000 */
[----:B------:R-:W-:Y:S01]  /*2550*/  IADD3 R69, PT, PT, RZ, -R56, RZ ;  /* 0x80000038ff457210 */ /* 0x000fe20007ffe0ff */
[----:B------:R-:W-:Y:S01]  /*2560*/  IMAD R56, R73, 0x60, RZ ;  /* 0x0000006049387824 */ /* 0x000fe200078e02ff */
[----:B------:R-:W-:Y:S01]  /*2570*/  IADD3 R60, PT, PT, RZ, -R60, RZ ;  /* 0x8000003cff3c7210 */ /* 0x000fe20007ffe0ff */
[----:B------:R-:W-:Y:S01]  /*2580*/  IMAD R65, R70, 0x60, RZ ;  /* 0x0000006046417824 */ /* 0x000fe200078e02ff */
[----:B------:R-:W-:-:S02]  /*2590*/  PRMT R69, R69, 0x7710, RZ ;  /* 0x0000771045457816 */ /* 0x000fc400000000ff */
[----:B------:R-:W-:Y:S02]  /*25a0*/  PRMT R60, R60, 0x7710, RZ ;  /* 0x000077103c3c7816 */ /* 0x000fe400000000ff */
[----:B------:R-:W-:Y:S02]  /*25b0*/  IADD3 R54, PT, PT, R54, R69, RZ ;  /* 0x0000004536367210 */ /* 0x000fe40007ffe0ff */
[----:B------:R-:W-:Y:S01]  /*25c0*/  PRMT R69, R32, 0x9910, RZ ;  /* 0x0000991020457816 */ /* 0x000fe200000000ff */
[----:B------:R-:W-:Y:S01]  /*25d0*/  IMAD R32, R72, 0x240, RZ ;  /* 0x0000024048207824 */ /* 0x000fe200078e02ff */
[----:B------:R-:W-:Y:S02]  /*25e0*/  IADD3 R65, PT, PT, RZ, -R65, RZ ;  /* 0x80000041ff417210 */ /* 0x000fe40007ffe0ff */
[----:B------:R-:W-:Y:S02]  /*25f0*/  IADD3 R59, PT, PT, R59, R60, RZ ;  /* 0x0000003c3b3b7210 */ /* 0x000fe40007ffe0ff */
[----:B------:R-:W-:-:S02]  /*2600*/  PRMT R65, R65, 0x7710, RZ ;  /* 0x0000771041417816 */ /* 0x000fc400000000ff */
[----:B------:R-:W-:Y:S01]  /*2610*/  LOP3.LUT R60, R32, 0xffff, RZ, 0xc0, !PT ;  /* 0x0000ffff203c7812 */ /* 0x000fe200078ec0ff */
[----:B------:R-:W-:Y:S01]  /*2620*/  IMAD R32, R69, 0x56, RZ ;  /* 0x0000005645207824 */ /* 0x000fe200078e02ff */
[----:B------:R-:W-:Y:S01]  /*2630*/  IADD3 R64, PT, PT, R64, R65, RZ ;  /* 0x0000004140407210 */ /* 0x000fe20007ffe0ff */
[----:B------:R-:W-:Y:S01]  /*2640*/  IMAD R65, R74, 0x240, RZ ;  /* 0x000002404a417824 */ /* 0x000fe200078e02ff */
[----:B------:R-:W-:Y:S02]  /*2650*/  IADD3 R56, PT, PT, RZ, -R56, RZ ;  /* 0x80000038ff387210 */ /* 0x000fe40007ffe0ff */
[----:B------:R-:W-:Y:S02]  /*2660*/  LOP3.LUT R24, R32, 0xffff, RZ, 0xc0, !PT ;  /* 0x0000ffff20187812 */ /* 0x000fe400078ec0ff */
[----:B------:R-:W-:Y:S02]  /*2670*/  LOP3.LUT R32, R65, 0xffff, RZ, 0xc0, !PT ;  /* 0x0000ffff41207812 */ /* 0x000fe400078ec0ff */
[----:B------:R-:W-:-:S02]  /*2680*/  SHF.R.U32.HI R24, RZ, 0x8, R24 ;  /* 0x00000008ff187819 */ /* 0x000fc40000011618 */
[----:B------:R-:W-:Y:S01]  /*2690*/  PRMT R34, R38, 0x9910, RZ ;  /* 0x0000991026227816 */ /* 0x000fe200000000ff */
[----:B------:R-:W-:Y:S01]  /*26a0*/  IMAD.IADD R199, R37, 0x1, R32 ;  /* 0x0000000125c77824 */ /* 0x000fe200078e0220 */
[----:B------:R-:W-:Y:S01]  /*26b0*/  PRMT R13, R13, 0x5410, R24 ;  /* 0x000054100d0d7816 */ /* 0x000fe20000000018 */
[----:B------:R-:W-:Y:S01]  /*26c0*/  HFMA2 R38, -RZ, RZ, 0, 0 ;  /* 0x00000000ff267431 */ /* 0x000fe200000001ff */
[----:B------:R-:W-:Y:S02]  /*26d0*/  PRMT R32, R53, 0x9910, RZ ;  /* 0x0000991035207816 */ /* 0x000fe400000000ff */
[----:B------:R-:W-:Y:S01]  /*26e0*/  PRMT R24, R51, 0x9910, RZ ;  /* 0x0000991033187816 */ /* 0x000fe200000000ff */
[----:B------:R-:W-:Y:S01]  /*26f0*/  IDP.2A.LO.U16.U8 R138, R13, R14, RZ ;  /* 0x0000000e0d8a7226 */ /* 0x000fe200000010ff */
[----:B------:R-:W-:Y:S01]  /*2700*/  PRMT R56, R56, 0x7710, RZ ;  /* 0x0000771038387816 */ /* 0x000fe200000000ff */
[----:B------:R-:W-:Y:S01]  /*2710*/  IMAD R14, R32, 0x56, RZ ;  /* 0x00000056200e7824 */ /* 0x000fe200078e02ff */
[----:B------:R-:W-:Y:S01]  /*2720*/  PRMT R75, R75, 0x7710, RZ ;  /* 0x000077104b4b7816 */ /* 0x000fe200000000ff */
[----:B------:R-:W-:Y:S01]  /*2730*/  IMAD R13, R24, 0x56, RZ ;  /* 0x00000056180d7824 */ /* 0x000fe200078e02ff */
[----:B------:R-:W-:Y:S01]  /*2740*/  IADD3 R67, PT, PT, R67, R56, RZ ;  /* 0x0000003843437210 */ /* 0x000fe20007ffe0ff */
[----:B------:R-:W-:Y:S01]  /*2750*/  IMAD R24, R34, 0x56, RZ ;  /* 0x0000005622187824 */ /* 0x000fe200078e02ff */
[----:B------:R-:W-:Y:S01]  /*2760*/  LOP3.LUT R14, R14, 0xffff, RZ, 0xc0, !PT ;  /* 0x0000ffff0e0e7812 */ /* 0x000fe200078ec0ff */
[----:B------:R-:W-:Y:S01]  /*2770*/  IMAD R56, R71, 0x240, RZ ;  /* 0x0000024047387824 */ /* 0x000fe200078e02ff */
[----:B------:R-:W-:Y:S01]  /*2780*/  LOP3.LUT R13, R13, 0xffff, RZ, 0xc0, !PT ;  /* 0x0000ffff0d0d7812 */ /* 0x000fe200078ec0ff */
[----:B------:R-:W-:Y:S01]  /*2790*/  IMAD.IADD R68, R68, 0x1, R75 ;  /* 0x0000000144447824 */ /* 0x000fe200078e024b */
[----:B------:R-:W-:-:S02]  /*27a0*/  SHF.R.U32.HI R14, RZ, 0x8, R14 ;  /* 0x00000008ff0e7819 */ /* 0x000fc4000001160e */
[----:B------:R-:W-:Y:S02]  /*27b0*/  SHF.R.U32.HI R13, RZ, 0x8, R13 ;  /* 0x00000008ff0d7819 */ /* 0x000fe4000001160d */
[----:B------:R-:W-:Y:S02]  /*27c0*/  PRMT R34, R35, 0x9910, RZ ;  /* 0x0000991023227816 */ /* 0x000fe400000000ff */
[----:B------:R-:W-:Y:S02]  /*27d0*/  LOP3.LUT R35, R14, 0xffff, RZ, 0xc0, !PT ;  /* 0x0000ffff0e237812 */ /* 0x000fe400078ec0ff */
[----:B------:R-:W-:Y:S02]  /*27e0*/  LOP3.LUT R14, R13, 0xffff, RZ, 0xc0, !PT ;  /* 0x0000ffff0d0e7812 */ /* 0x000fe400078ec0ff */
[----:B------:R-:W-:Y:S01]  /*27f0*/  MOV R13, R34 ;  /* 0x00000022000d7202 */ /* 0x000fe20000000f00 */
[----:B------:R-:W-:Y:S01]  /*2800*/  IMAD R136, R35, 0x9, R136 ;  /* 0x0000000923887824 */ /* 0x000fe200078e0288 */
[----:B------:R-:W-:Y:S01]  /*2810*/  LOP3.LUT R56, R56, 0xffff, RZ, 0xc0, !PT ;  /* 0x0000ffff38387812 */ /* 0x000fe200078ec0ff */
[----:B------:R-:W-:Y:S01]  /*2820*/  IMAD R137, R14, 0x9, R137 ;  /* 0x000000090e897824 */ /* 0x000fe200078e0289 */
[----:B------:R-:W-:Y:S01]  /*2830*/  LOP3.LUT R24, R24, 0xffff, RZ, 0xc0, !PT ;  /* 0x0000ffff18187812 */ /* 0x000fe200078ec0ff */
[----:B------:R-:W-:Y:S01]  /*2840*/  IMAD R13, R13, 0x56, RZ ;  /* 0x000000560d0d7824 */ /* 0x000fe200078e02ff */
[----:B------:R-:W-:-:S02]  /*2850*/  IADD3 R56, PT, PT, R37, R56, RZ ;  /* 0x0000003825387210 */ /* 0x000fc40007ffe0ff */
[----:B------:R-:W-:Y:S02]  /*2860*/  SHF.R.U32.HI R24, RZ, 0x8, R24 ;  /* 0x00000008ff187819 */ /* 0x000fe40000011618 */
[----:B------:R-:W-:Y:S02]  /*2870*/  PRMT R37, R63, 0x9910, RZ ;  /* 0x000099103f257816 */ /* 0x000fe400000000ff */
[----:B------:R-:W-:Y:S02]  /*2880*/  LOP3.LUT R24, R24, 0xffff, RZ, 0xc0, !PT ;  /* 0x0000ffff18187812 */ /* 0x000fe400078ec0ff */
[----:B------:R-:W-:Y:S01]  /*2890*/  LOP3.LUT R13, R13, 0xffff, RZ, 0xc0, !PT ;  /* 0x0000ffff0d0d7812 */ /* 0x000fe200078ec0ff */
[----:B------:R-:W-:Y:S01]  /*28a0*/  IMAD R32, R37, 0x56, RZ ;  /* 0x0000005625207824 */ /* 0x000fe200078e02ff */
[----:B------:R-:W-:Y:S01]  /*28b0*/  PRMT R14, R57, 0x9910, RZ ;  /* 0x00009910390e7816 */ /* 0x000fe200000000ff */
[----:B------:R-:W-:Y:S01]  /*28c0*/  IMAD R133, R24, 0x9, R133 ;  /* 0x0000000918857824 */ /* 0x000fe200078e0285 */
[----:B------:R-:W-:-:S02]  /*28d0*/  SHF.R.U32.HI R13, RZ, 0x8, R13 ;  /* 0x00000008ff0d7819 */ /* 0x000fc4000001160d */
[----:B------:R-:W-:Y:S02]  /*28e0*/  PRMT R24, R61, 0x9910, RZ ;  /* 0x000099103d187816 */ /* 0x000fe400000000ff */
[----:B------:R-:W-:Y:S02]  /*28f0*/  LOP3.LUT R32, R32, 0xffff, RZ, 0xc0, !PT ;  /* 0x0000ffff20207812 */ /* 0x000fe400078ec0ff */
[----:B------:R-:W-:Y:S01]  /*2900*/  LOP3.LUT R201, R13, 0xffff, RZ, 0xc0, !PT ;  /* 0x0000ffff0dc97812 */ /* 0x000fe200078ec0ff */
[----:B------:R-:W-:Y:S01]  /*2910*/  IMAD R13, R14, 0x56, RZ ;  /* 0x000000560e0d7824 */ /* 0x000fe200078e02ff */
[----:B------:R-:W-:Y:S01]  /*2920*/  SHF.R.U32.HI R32, RZ, 0x8, R32 ;  /* 0x00000008ff207819 */ /* 0x000fe20000011620 */
[----:B------:R-:W-:Y:S01]  /*2930*/  IMAD R14, R24, 0x56, RZ ;  /* 0x00000056180e7824 */ /* 0x000fe200078e02ff */
[----:B------:R-:W-:Y:S02]  /*2940*/  PRMT R34, R68, 0x9910, RZ ;  /* 0x0000991044227816 */ /* 0x000fe400000000ff */
[----:B------:R-:W-:-:S02]  /*2950*/  LOP3.LUT R13, R13, 0xffff, RZ, 0xc0, !PT ;  /* 0x0000ffff0d0d7812 */ /* 0x000fc400078ec0ff */
[----:B------:R-:W-:Y:S02]  /*2960*/  LOP3.LUT R37, R32, 0xffff, RZ, 0xc0, !PT ;  /* 0x0000ffff20257812 */ /* 0x000fe400078ec0ff */
[----:B------:R-:W-:Y:S02]  /*2970*/  PRMT R32, R66, 0x9910, RZ ;  /* 0x0000991042207816 */ /* 0x000fe400000000ff */
[----:B------:R-:W-:Y:S01]  /*2980*/  LOP3.LUT R14, R14, 0xffff, RZ, 0xc0, !PT ;  /* 0x0000ffff0e0e7812 */ /* 0x000fe200078ec0ff */
[----:B------:R-:W-:Y:S01]  /*2990*/  IMAD R204, R37, 0x9, R204 ;  /* 0x0000000925cc7824 */ /* 0x000fe200078e02cc */
[----:B------:R-:W-:Y:S01]  /*29a0*/  SHF.R.U32.HI R13, RZ, 0x8, R13 ;  /* 0x00000008ff0d7819 */ /* 0x000fe2000001160d */
[----:B------:R-:W-:Y:S01]  /*29b0*/  IMAD R24, R32, 0x56, RZ ;  /* 0x0000005620187824 */ /* 0x000fe200078e02ff */
[----:B------:R-:W-:Y:S01]  /*29c0*/  SHF.R.U32.HI R14, RZ, 0x8, R14 ;  /* 0x00000008ff0e7819 */ /* 0x000fe2000001160e */
[----:B------:R-:W-:Y:S01]  /*29d0*/  IMAD R32, R34, 0x56, RZ ;  /* 0x0000005622207824 */ /* 0x000fe200078e02ff */
[----:B------:R-:W-:Y:S01]  /*29e0*/  LOP3.LUT R35, R13, 0xffff, RZ, 0xc0, !PT ;  /* 0x0000ffff0d237812 */ /* 0x000fe200078ec0ff */
[----:B------:R-:W-:Y:S01]  /*29f0*/  IMAD R13, R73, 0x240, RZ ;  /* 0x00000240490d7824 */ /* 0x000fe200078e02ff */
[----:B------:R-:W-:-:S02]  /*2a00*/  LOP3.LUT R14, R14, 0xffff, RZ, 0xc0, !PT ;  /* 0x0000ffff0e0e7812 */ /* 0x000fc400078ec0ff */
[----:B------:R-:W-:Y:S01]  /*2a10*/  LOP3.LUT R32, R32, 0xffff, RZ, 0xc0, !PT ;  /* 0x0000ffff20207812 */ /* 0x000fe200078ec0ff */
[----:B------:R-:W-:Y:S01]  /*2a20*/  IMAD R134, R35, 0x9, R134 ;  /* 0x0000000923867824 */ /* 0x000fe200078e0286 */
[----:B------:R-:W-:Y:S01]  /*2a30*/  LOP3.LUT R35, R13, 0xffff, RZ, 0xc0, !PT ;  /* 0x0000ffff0d237812 */ /* 0x000fe200078ec0ff */
[----:B------:R-:W-:Y:S01]  /*2a40*/  IMAD R205, R14, 0x9, R205 ;  /* 0x000000090ecd7824 */ /* 0x000fe200078e02cd */
[----:B------:R-:W-:Y:S02]  /*2a50*/  PRMT R13, R54, 0x9910, RZ ;  /* 0x00009910360d7816 */ /* 0x000fe400000000ff */
[----:B------:R-:W-:Y:S02]  /*2a60*/  PRMT R14, R59, 0x9910, RZ ;  /* 0x000099103b0e7816 */ /* 0x000fe400000000ff */
[----:B------:R-:W-:Y:S01]  /*2a70*/  SHF.R.U32.HI R32, RZ, 0x8, R32 ;  /* 0x00000008ff207819 */ /* 0x000fe20000011620 */
[----:B------:R-:W-:Y:S01]  /*2a80*/  IMAD R13, R13, 0x56, RZ ;  /* 0x000000560d0d7824 */ /* 0x000fe200078e02ff */
[----:B------:R-:W-:Y:S01]  /*2a90*/  LOP3.LUT R24, R24, 0xffff, RZ, 0xc0, !PT ;  /* 0x0000ffff18187812 */ /* 0x000fe200078ec0ff */
[----:B------:R-:W-:Y:S01]  /*2aa0*/  IMAD R14, R14, 0x56, RZ ;  /* 0x000000560e0e7824 */ /* 0x000fe200078e02ff */
[----:B------:R-:W-:-:S02]  /*2ab0*/  LOP3.LUT R32, R32, 0xffff, RZ, 0xc0, !PT ;  /* 0x0000ffff20207812 */ /* 0x000fc400078ec0ff */
[----:B------:R-:W-:Y:S02]  /*2ac0*/  LOP3.LUT R13, R13, 0xffff, RZ, 0xc0, !PT ;  /* 0x0000ffff0d0d7812 */ /* 0x000fe400078ec0ff */
[----:B------:R-:W-:Y:S01]  /*2ad0*/  LOP3.LUT R14, R14, 0xffff, RZ, 0xc0, !PT ;  /* 0x0000ffff0e0e7812 */ /* 0x000fe200078ec0ff */
[----:B------:R-:W-:Y:S01]  /*2ae0*/  IMAD R199, R32, 0x9, R199 ;  /* 0x0000000920c77824 */ /* 0x000fe200078e02c7 */
[----:B------:R-:W-:Y:S02]  /*2af0*/  PRMT R32, R67, 0x9910, RZ ;  /* 0x0000991043207816 */ /* 0x000fe400000000ff */
[----:B------:R-:W-:Y:S02]  /*2b00*/  SHF.R.U32.HI R13, RZ, 0x8, R13 ;  /* 0x00000008ff0d7819 */ /* 0x000fe4000001160d */
[----:B------:R-:W-:Y:S01]  /*2b10*/  SHF.R.U32.HI R14, RZ, 0x8, R14 ;  /* 0x00000008ff0e7819 */ /* 0x000fe2000001160e */
[----:B------:R-:W-:Y:S01]  /*2b20*/  IMAD R31, R32, 0x56, RZ ;  /* 0x00000056201f7824 */ /* 0x000fe200078e02ff */
[----:B------:R-:W-:-:S02]  /*2b30*/  LOP3.LUT R32, R13, 0xffff, RZ, 0xc0, !PT ;  /* 0x0000ffff0d207812 */ /* 0x000fc400078ec0ff */
[----:B------:R-:W-:Y:S02]  /*2b40*/  LOP3.LUT R13, R14, 0xffff, RZ, 0xc0, !PT ;  /* 0x0000ffff0e0d7812 */ /* 0x000fe400078ec0ff */
[----:B------:R-:W-:Y:S01]  /*2b50*/  SHF.R.U32.HI R24, RZ, 0x8, R24 ;  /* 0x00000008ff187819 */ /* 0x000fe20000011618 */
[----:B------:R-:W-:Y:S01]  /*2b60*/  IMAD R135, R32, 0x9, R135 ;  /* 0x0000000920877824 */ /* 0x000fe200078e0287 */
[----:B------:R-:W-:Y:S01]  /*2b70*/  SHF.R.U32.HI R84, RZ, 0x4, R47 ;  /* 0x00000004ff547819 */ /* 0x000fe2000001162f */
[----:B------:R-:W-:Y:S01]  /*2b80*/  IMAD R132, R13, 0x9, R132 ;  /* 0x000000090d847824 */ /* 0x000fe200078e0284 */
[----:B------:R-:W-:Y:S01]  /*2b90*/  LOP3.LUT R37, R24, 0xffff, RZ, 0xc0, !PT ;  /* 0x0000ffff18257812 */ /* 0x000fe200078ec0ff */
[----:B------:R-:W-:Y:S01]  /*2ba0*/  IMAD R13, R45, 0x50000000, RZ ;  /* 0x500000002d0d7824 */ /* 0x000fe200078e02ff */
[----:B------:R-:W-:Y:S02]  /*2bb0*/  PRMT R24, R64, 0x9910, RZ ;  /* 0x0000991040187816 */ /* 0x000fe400000000ff */
[----:B------:R-:W-:Y:S01]  /*2bc0*/  LOP3.LUT R29, R31, 0xffff, RZ, 0xc0, !PT ;  /* 0x0000ffff1f1d7812 */ /* 0x000fe200078ec0ff */
[----:B------:R-:W-:Y:S01]  /*2bd0*/  IMAD R202, R37, 0x9, R56 ;  /* 0x0000000925ca7824 */ /* 0x000fe200078e0238 */
[----:B------:R-:W-:Y:S01]  /*2be0*/  SHF.R.S32.HI R13, RZ, 0x1f, R13 ;  /* 0x0000001fff0d7819 */ /* 0x000fe2000001140d */
[----:B------:R-:W-:Y:S01]  /*2bf0*/  IMAD R24, R24, 0x56, RZ ;  /* 0x0000005618187824 */ /* 0x000fe200078e02ff */
[----:B------:R-:W-:-:S02]  /*2c00*/  SHF.R.U32.HI R29, RZ, 0x8, R29 ;  /* 0x00000008ff1d7819 */ /* 0x000fc4000001161d */
[----:B------:R-:W-:Y:S02]  /*2c10*/  LOP3.LUT R131, R13, 0xe, RZ, 0xc0, !PT ;  /* 0x0000000e0d837812 */ /* 0x000fe400078ec0ff */
[----:B------:R-:W-:Y:S02]  /*2c20*/  LOP3.LUT R24, R24, 0xffff, RZ, 0xc0, !PT ;  /* 0x0000ffff18187812 */ /* 0x000fe400078ec0ff */
[----:B------:R-:W-:Y:S02]  /*2c30*/  IADD3 R47, PT, PT, R131, R48, RZ ;  /* 0x00000030832f7210 */ /* 0x000fe40007ffe0ff */
[----:B------:R-:W-:Y:S02]  /*2c40*/  SHF.R.U32.HI R24, RZ, 0x8, R24 ;  /* 0x00000008ff187819 */ /* 0x000fe40000011618 */
[----:B------:R-:W-:Y:S01]  /*2c50*/  IADD3 R60, PT, PT, R55, R60, RZ ;  /* 0x0000003c373c7210 */ /* 0x000fe20007ffe0ff */
[----:B------:R0:W-:Y:S01]  /*2c60*/  STL [R1+0xc], R47 ;  /* 0x00000c2f01007387 */ /* 0x0001e20000100800 */
[----:B------:R-:W-:-:S02]  /*2c70*/  LOP3.LUT R24, R24, 0xffff, RZ, 0xc0, !PT ;  /* 0x0000ffff18187812 */ /* 0x000fc400078ec0ff */
[----:B------:R-:W-:Y:S01]  /*2c80*/  IADD3 R35, PT, PT, R130, R35, RZ ;  /* 0x0000002382237210 */ /* 0x000fe20007ffe0ff */
[----:B------:R-:W-:Y:S01]  /*2c90*/  IMAD R201, R201, 0x9, R60 ;  /* 0x00000009c9c97824 */ /* 0x000fe200078e023c */
[----:B------:R-:W-:Y:S01]  /*2ca0*/  LOP3.LUT R200, R29, 0xffff, RZ, 0xc0, !PT ;  /* 0x0000ffff1dc87812 */ /* 0x000fe200078ec0ff */
[----:B------:R-:W-:Y:S01]  /*2cb0*/  IMAD R203, R24, 0x9, R203 ;  /* 0x0000000918cb7824 */ /* 0x000fe200078e02cb */
[----:B------:R-:W-:Y:S01]  /*2cc0*/  IADD3 R51, PT, PT, R5, 0x1e, RZ ;  /* 0x0000001e05337810 */ /* 0x000fe20007ffe0ff */
[----:B------:R-:W-:Y:S01]  /*2cd0*/  IMAD R29, R45, 0x38, R0 ;  /* 0x000000382d1d7824 */ /* 0x000fe200078e0200 */
[----:B------:R-:W-:Y:S01]  /*2ce0*/  SHF.R.U32.HI R5, RZ, 0x4, R5 ;  /* 0x00000004ff057819 */ /* 0x000fe20000011605 */
[----:B------:R-:W-:Y:S01]  /*2cf0*/  IMAD R200, R200, 0x9, R35 ;  /* 0x00000009c8c87824 */ /* 0x000fe200078e0223 */
[----:B------:R-:W-:Y:S02]  /*2d00*/  SHF.R.U32.HI R24, RZ, 0x4, R4 ;  /* 0x00000004ff187819 */ /* 0x000fe40000011604 */
[----:B------:R-:W-:-:S02]  /*2d10*/  SHF.L.U32 R37, R195, 0x1, RZ ;  /* 0x00000001c3257819 */ /* 0x000fc400000006ff */
[----:B------:R-:W-:Y:S02]  /*2d20*/  SHF.R.U32.HI R2, RZ, 0x4, R2 ;  /* 0x00000004ff027819 */ /* 0x000fe40000011602 */
[----:B------:R-:W-:Y:S02]  /*2d30*/  SHF.R.U32.HI R14, RZ, 0x4, R3 ;  /* 0x00000004ff0e7819 */ /* 0x000fe40000011603 */
[----:B------:R-:W-:Y:S02]  /*2d40*/  SHF.R.U32.HI R6, RZ, 0x4, R6 ;  /* 0x00000004ff067819 */ /* 0x000fe40000011606 */
[----:B------:R-:W-:Y:S02]  /*2d50*/  SHF.R.U32.HI R8, RZ, 0x4, R8 ;  /* 0x00000004ff087819 */ /* 0x000fe40000011608 */
[----:B------:R-:W-:Y:S02]  /*2d60*/  SHF.R.U32.HI R0, RZ, 0x4, R9 ;  /* 0x00000004ff007819 */ /* 0x000fe40000011609 */
[----:B------:R-:W-:-:S02]  /*2d70*/  SHF.R.U32.HI R4, RZ, 0x4, R15 ;  /* 0x00000004ff047819 */ /* 0x000fc4000001160f */
[----:B------:R-:W-:Y:S02]  /*2d80*/  SHF.R.U32.HI R16, RZ, 0x4, R16 ;  /* 0x00000004ff107819 */ /* 0x000fe40000011610 */
[----:B------:R-:W-:Y:S02]  /*2d90*/  SHF.R.U32.HI R80, RZ, 0x4, R28 ;  /* 0x00000004ff507819 */ /* 0x000fe4000001161c */
[C---:B------:R-:W-:Y:S02]  /*2da0*/  IADD3 R35, PT, PT, R194.reuse, 0xe, RZ ;  /* 0x0000000ec2237810 */ /* 0x040fe40007ffe0ff */
[C---:B------:R-:W-:Y:S02]  /*2db0*/  IADD3 R34, PT, PT, R194.reuse, 0xc, RZ ;  /* 0x0000000cc2227810 */ /* 0x040fe40007ffe0ff */
[C---:B------:R-:W-:Y:S02]  /*2dc0*/  IADD3 R32, PT, PT, R194.reuse, 0x6, RZ ;  /* 0x00000006c2207810 */ /* 0x040fe40007ffe0ff */
[----:B------:R-:W-:-:S02]  /*2dd0*/  IADD3 R31, PT, PT, R194, 0x4, RZ ;  /* 0x00000004c21f7810 */ /* 0x000fc40007ffe0ff */
[----:B------:R-:W-:Y:S02]  /*2de0*/  SHF.R.U32.HI R50, RZ, 0x4, R7 ;  /* 0x00000004ff327819 */ /* 0x000fe40000011607 */
[----:B------:R-:W-:Y:S02]  /*2df0*/  SHF.R.U32.HI R60, RZ, 0x4, R17 ;  /* 0x00000004ff3c7819 */ /* 0x000fe40000011611 */
[----:B------:R-:W-:Y:S02]  /*2e00*/  SHF.R.U32.HI R62, RZ, 0x4, R18 ;  /* 0x00000004ff3e7819 */ /* 0x000fe40000011612 */
[----:B------:R-:W-:Y:S02]  /*2e10*/  SHF.R.U32.HI R64, RZ, 0x4, R19 ;  /* 0x00000004ff407819 */ /* 0x000fe40000011613 */
[----:B------:R-:W-:Y:S02]  /*2e20*/  SHF.R.U32.HI R66, RZ, 0x4, R20 ;  /* 0x00000004ff427819 */ /* 0x000fe40000011614 */
[----:B------:R-:W-:-:S02]  /*2e30*/  SHF.R.U32.HI R68, RZ, 0x4, R21 ;  /* 0x00000004ff447819 */ /* 0x000fc40000011615 */
[----:B------:R-:W-:Y:S02]  /*2e40*/  SHF.R.U32.HI R70, RZ, 0x4, R26 ;  /* 0x00000004ff467819 */ /* 0x000fe4000001161a */
[----:B------:R-:W-:Y:S01]  /*2e50*/  SHF.R.U32.HI R72, RZ, 0x4, R27 ;  /* 0x00000004ff487819 */ /* 0x000fe2000001161b */
[----:B------:R-:W-:Y:S01]  /*2e60*/  IMAD R27, R45, -0x124, R36 ;  /* 0xfffffedc2d1b7824 */ /* 0x000fe200078e0224 */
[----:B------:R-:W-:Y:S02]  /*2e70*/  SHF.R.U32.HI R74, RZ, 0x4, R25 ;  /* 0x00000004ff4a7819 */ /* 0x000fe40000011619 */
[----:B------:R-:W-:Y:S02]  /*2e80*/  SHF.R.U32.HI R52, RZ, 0x4, R11 ;  /* 0x00000004ff347819 */ /* 0x000fe4000001160b */
[----:B------:R-:W-:Y:S02]  /*2e90*/  SHF.R.U32.HI R76, RZ, 0x4, R22 ;  /* 0x00000004ff4c7819 */ /* 0x000fe40000011616 */
[----:B------:R-:W-:-:S02]  /*2ea0*/  SHF.R.U32.HI R78, RZ, 0x4, R23 ;  /* 0x00000004ff4e7819 */ /* 0x000fc40000011617 */
[----:B------:R-:W-:Y:S02]  /*2eb0*/  SHF.R.U32.HI R54, RZ, 0x4, R12 ;  /* 0x00000004ff367819 */ /* 0x000fe4000001160c */
[----:B------:R-:W-:Y:S02]  /*2ec0*/  SHF.R.U32.HI R56, RZ, 0x4, R10 ;  /* 0x00000004ff387819 */ /* 0x000fe4000001160a */
[----:B------:R-:W-:Y:S02]  /*2ed0*/  SHF.R.U32.HI R82, RZ, 0x4, R51 ;  /* 0x00000004ff527819 */ /* 0x000fe40000011633 */
[----:B------:R-:W-:Y:S02]  /*2ee0*/  LOP3.LUT R28, R5, 0x1, RZ, 0xc0, !PT ;  /* 0x00000001051c7812 */ /* 0x000fe400078ec0ff */
[----:B------:R-:W-:Y:S02]  /*2ef0*/  SHF.R.U32.HI R58, RZ, 0x4, R49 ;  /* 0x00000004ff3a7819 */ /* 0x000fe40000011631 */
[----:B------:R-:W-:-:S02]  /*2f00*/  LOP3.LUT R26, R37, 0x1, R2, 0xf8, !PT ;  /* 0x00000001251a7812 */ /* 0x000fc400078ef802 */
[C---:B------:R-:W-:Y:S02]  /*2f10*/  LOP3.LUT R25, R37.reuse, 0x1, R14, 0xf8, !PT ;  /* 0x0000000125197812 */ /* 0x040fe400078ef80e */
[C---:B------:R-:W-:Y:S02]  /*2f20*/  LOP3.LUT R22, R37.reuse, 0x1, R6, 0xf8, !PT ;  /* 0x0000000125167812 */ /* 0x040fe400078ef806 */
[C---:B------:R-:W-:Y:S02]  /*2f30*/  LOP3.LUT R21, R37.reuse, 0x1, R8, 0xf8, !PT ;  /* 0x0000000125157812 */ /* 0x040fe400078ef808 */
[C---:B------:R-:W-:Y:S02]  /*2f40*/  LOP3.LUT R20, R37.reuse, 0x1, R0, 0xf8, !PT ;  /* 0x0000000125147812 */ /* 0x040fe400078ef800 */
[C---:B------:R-:W-:Y:S02]  /*2f50*/  LOP3.LUT R19, R37.reuse, 0x1, R4, 0xf8, !PT ;  /* 0x0000000125137812 */ /* 0x040fe400078ef804 */
[----:B------:R-:W-:-:S02]  /*2f60*/  LOP3.LUT R18, R37, 0x1, R16, 0xf8, !PT ;  /* 0x0000000125127812 */ /* 0x000fc400078ef810 */
[----:B------:R-:W-:Y:S02]  /*2f70*/  LOP3.LUT R194, R194, 0xe, RZ, 0xc0, !PT ;  /* 0x0000000ec2c27812 */ /* 0x000fe400078ec0ff */
[----:B------:R-:W-:Y:S02]  /*2f80*/  SHF.R.U32.HI R196, RZ, 0x5, R196 ;  /* 0x00000005ffc47819 */ /* 0x000fe400000116c4 */
[----:B------:R-:W-:Y:S02]  /*2f90*/  LOP3.LUT R35, R35, 0xe, RZ, 0xc0, !PT ;  /* 0x0000000e23237812 */ /* 0x000fe400078ec0ff */
[----:B------:R-:W-:Y:S02]  /*2fa0*/  LOP3.LUT R34, R34, 0xe, RZ, 0xc0, !PT ;  /* 0x0000000e22227812 */ /* 0x000fe400078ec0ff */
[----:B------:R-:W-:Y:S02]  /*2fb0*/  LOP3.LUT R33, R33, 0xe, RZ, 0xc0, !PT ;  /* 0x0000000e21217812 */ /* 0x000fe400078ec0ff */
[----:B------:R-:W-:-:S02]  /*2fc0*/  LOP3.LUT R32, R32, 0xe, RZ, 0xc0, !PT ;  /* 0x0000000e20207812 */ /* 0x000fc400078ec0ff */
[----:B------:R-:W-:Y:S02]  /*2fd0*/  LOP3.LUT R31, R31, 0xe, RZ, 0xc0, !PT ;  /* 0x0000000e1f1f7812 */ /* 0x000fe400078ec0ff */
[----:B------:R-:W-:Y:S02]  /*2fe0*/  LOP3.LUT R30, R30, 0xe, RZ, 0xc0, !PT ;  /* 0x0000000e1e1e7812 */ /* 0x000fe400078ec0ff */
[C---:B------:R-:W-:Y:S02]  /*2ff0*/  LOP3.LUT R24, R37.reuse, 0x1, R24, 0xf8, !PT ;  /* 0x0000000125187812 */ /* 0x040fe400078ef818 */
[C---:B------:R-:W-:Y:S02]  /*3000*/  LOP3.LUT R23, R37.reuse, 0x1, R50, 0xf8, !PT ;  /* 0x0000000125177812 */ /* 0x040fe400078ef832 */
[C---:B------:R-:W-:Y:S02]  /*3010*/  LOP3.LUT R17, R37.reuse, 0x1, R60, 0xf8, !PT ;  /* 0x0000000125117812 */ /* 0x040fe400078ef83c */
[----:B------:R-:W-:-:S02]  /*3020*/  LOP3.LUT R16, R37, 0x1, R62, 0xf8, !PT ;  /* 0x0000000125107812 */ /* 0x000fc400078ef83e */
[C---:B------:R-:W-:Y:S02]  /*3030*/  LOP3.LUT R15, R37.reuse, 0x1, R64, 0xf8, !PT ;  /* 0x00000001250f7812 */ /* 0x040fe400078ef840 */
[C---:B------:R-:W-:Y:S02]  /*3040*/  LOP3.LUT R14, R37.reuse, 0x1, R66, 0xf8, !PT ;  /* 0x00000001250e7812 */ /* 0x040fe400078ef842 */
        /* <DEDUP_REMOVED lines=12> */
[----:B------:R-:W-:Y:S02]  /*3110*/  LOP3.LUT R0, R37, 0x1, R58, 0xf8, !PT ;  /* 0x0000000125007812 */ /* 0x000fe400078ef83a */
[C---:B------:R-:W-:Y:S02]  /*3120*/  LOP3.LUT R198, R28.reuse, R37, RZ, 0xfc, !PT ;  /* 0x000000251cc67212 */ /* 0x040fe400078efcff */
[----:B------:R-:W-:Y:S02]  /*3130*/  LOP3.LUT R197, R28, 0x1, RZ, 0x3c, !PT ;  /* 0x000000011cc57812 */ /* 0x000fe400078e3cff */
[----:B------:R-:W-:-:S02]  /*3140*/  IADD3 R245, PT, PT, R131, R46, RZ ;  /* 0x0000002e83f57210 */ /* 0x000fc40007ffe0ff */
[----:B0--3--:R-:W-:-:S07]  /*3150*/  IADD3 R214, PT, PT, R131, R214, RZ ;  /* 0x000000d683d67210 */ /* 0x009fce0007ffe0ff */
.L_x_16:
[----:B------:R-:W2:Y:S04]  /*3160*/  LDL R48, [R1+0x8] ;  /* 0x0000080001307983 */ /* 0x000ea80000100800 */
[----:B------:R-:W3:Y:S04]  /*3170*/  LDL R47, [R1+0x4] ;  /* 0x00000400012f7983 */ /* 0x000ee80000100800 */
[----:B------:R-:W4:Y:S01]  /*3180*/  LDL R46, [R1] ;  /* 0x00000000012e7983 */ /* 0x000f220000100800 */
[----:B------:R-:W-:-:S03]  /*3190*/  UPLOP3.LUT UP1, UPT, UPT, UPT, UP0, 0x80, 0x8 ;  /* 0x000000000008789c */ /* 0x000fc60003f2f000 */
[----:B------:R-:W5:Y:S01]  /*31a0*/  LDL R58, [R1+0xc] ;  /* 0x00000c00013a7983 */ /* 0x000f620000100800 */
[C---:B------:R-:W-:Y:S01]  /*31b0*/  IMAD R126, R38.reuse, 0x1880, R252 ;  /* 0x00001880267e7824 */ /* 0x040fe200078e02fc */
[----:B------:R-:W-:Y:S01]  /*31c0*/  MOV R59, RZ ;  /* 0x000000ff003b7202 */ /* 0x000fe20000000f00 */
[C---:B------:R-:W-:Y:S02]  /*31d0*/  IMAD R125, R38.reuse, 0x1880, R251 ;  /* 0x00001880267d7824 */ /* 0x040fe400078e02fb */
[C---:B------:R-:W-:Y:S02]  /*31e0*/  IMAD R124, R38.reuse, 0x1880, R250 ;  /* 0x00001880267c7824 */ /* 0x040fe400078e02fa */
[C---:B------:R-:W-:Y:S02]  /*31f0*/  IMAD R123, R38.reuse, 0x1880, R248 ;  /* 0x00001880267b7824 */ /* 0x040fe400078e02f8 */
[C---:B------:R-:W-:Y:S02]  /*3200*/  IMAD R122, R38.reuse, 0x1880, R247 ;  /* 0x00001880267a7824 */ /* 0x040fe400078e02f7 */
[----:B------:R-:W-:-:S02]  /*3210*/  IMAD R121, R38, 0x1880, R246 ;  /* 0x0000188026797824 */ /* 0x000fc400078e02f6 */
[C---:B------:R-:W-:Y:S02]  /*3220*/  IMAD R120, R38.reuse, 0x1880, R245 ;  /* 0x0000188026787824 */ /* 0x040fe400078e02f5 */
        /* <DEDUP_REMOVED lines=44> */
[C---:B--2---:R-:W-:Y:S02]  /*34f0*/  IMAD R129, R38.reuse, 0x1880, R48 ;  /* 0x0000188026817824 */ /* 0x044fe400078e0230 */
[C---:B------:R-:W-:Y:S02]  /*3500*/  IMAD R48, R38.reuse, 0x1880, R225 ;  /* 0x0000188026307824 */ /* 0x040fe400078e02e1 */
[----:B---3--:R-:W-:-:S02]  /*3510*/  IMAD R128, R38, 0x1880, R47 ;  /* 0x0000188026807824 */ /* 0x008fc400078e022f */
[C---:B------:R-:W-:Y:S02]  /*3520*/  IMAD R47, R38.reuse, 0x1880, R224 ;  /* 0x00001880262f7824 */ /* 0x040fe400078e02e0 */
[C---:B----4-:R-:W-:Y:S02]  /*3530*/  IMAD R127, R38.reuse, 0x1880, R46 ;  /* 0x00001880267f7824 */ /* 0x050fe400078e022e */
[C---:B------:R-:W-:Y:S02]  /*3540*/  IMAD R46, R38.reuse, 0x1880, R223 ;  /* 0x00001880262e7824 */ /* 0x040fe400078e02df */
[----:B-----5:R-:W-:-:S07]  /*3550*/  IMAD R58, R38, 0x1880, R58 ;  /* 0x00001880263a7824 */ /* 0x020fce00078e023a */
.L_x_15:
[----:B------:R-:W-:Y:S01]  /*3560*/  LOP3.LUT P4, R77, R59, RZ, R198, 0xfa, !PT ;  /* 0x000000ff3b4d7212 */ /* 0x000fe2000788fac6 */
[----:B------:R-:W0:Y:S01]  /*3570*/  LDC.64 R60, c[0x0][0x380] ;  /* 0x0000e000ff3c7b82 */ /* 0x000e220000000a00 */
[----:B------:R-:W-:Y:S01]  /*3580*/  IADD3 R76, PT, PT, R198, R59, RZ ;  /* 0x0000003bc64c7210 */ /* 0x000fe20007ffe0ff */
[----:B------:R-:W-:Y:S01]  /*3590*/  IMAD.IADD R69, R9, 0x1, R59 ;  /* 0x0000000109457824 */ /* 0x000fe200078e023b */
[----:B------:R-:W-:Y:S02]  /*35a0*/  ISETP.EQ.OR P0, PT, R35, RZ, !P4 ;  /* 0x000000ff2300720c */ /* 0x000fe40006702670 */
[----:B------:R-:W-:Y:S02]  /*35b0*/  CS2R R152, SRZ ;  /* 0x0000000000987805 */ /* 0x000fe4000001ff00 */
[----:B------:R-:W-:Y:S02]  /*35c0*/  LOP3.LUT P5, R62, R59, RZ, R9, 0xfa, !PT ;  /* 0x000000ff3b3e7212 */ /* 0x000fe400078afa09 */
[----:B------:R-:W-:-:S02]  /*35d0*/  ISETP.GT.U32.OR P0, PT, R76, 0xe, P0 ;  /* 0x0000000e4c00780c */ /* 0x000fc40000704470 */
[----:B------:R-:W-:Y:S02]  /*35e0*/  ISETP.NE.AND P6, PT, R31, RZ, PT ;  /* 0x000000ff1f00720c */ /* 0x000fe40003fc5270 */
[----:B------:R-:W-:Y:S02]  /*35f0*/  ISETP.EQ.OR P5, PT, R41, RZ, !P5 ;  /* 0x000000ff2900720c */ /* 0x000fe40006fa2670 */
[----:B------:R-:W-:Y:S02]  /*3600*/  ISETP.EQ.OR P6, PT, R62, RZ, !P6 ;  /* 0x000000ff3e00720c */ /* 0x000fe400077c2670 */
[C---:B------:R-:W-:Y:S02]  /*3610*/  ISETP.GT.U32.OR P5, PT, R69.reuse, 0xe, P5 ;  /* 0x0000000e4500780c */ /* 0x040fe40002fa4470 */
[----:B------:R-:W-:-:S03]  /*3620*/  ISETP.GT.U32.OR P6, PT, R69, 0xe, P6 ;  /* 0x0000000e4500780c */ /* 0x000fc600037c4470 */
[C---:B------:R-:W-:Y:S01]  /*3630*/  @!P0 IMAD R63, R59.reuse, 0xe, R58 ;  /* 0x0000000e3b3f8824 */ /* 0x040fe200078e023a */
[----:B------:R-:W-:Y:S01]  /*3640*/  LOP3.LUT P2, R68, R59, RZ, R4, 0xfa, !PT ;  /* 0x000000ff3b447212 */ /* 0x000fe2000784fa04 */
[----:B------:R-:W-:Y:S02]  /*3650*/  IMAD R64, R38, 0x1880, R176 ;  /* 0x0000188026407824 */ /* 0x000fe400078e02b0 */
[----:B0-----:R-:W-:-:S04]  /*3660*/  @!P0 IMAD.WIDE R62, R63, 0x4, R60 ;  /* 0x000000043f3e8825 */ /* 0x001fc800078e023c */
[----:B------:R-:W-:Y:S01]  /*3670*/  IMAD R66, R38, 0x1880, R175 ;  /* 0x0000188026427824 */ /* 0x000fe200078e02af */
[----:B------:R0:W2:Y:S01]  /*3680*/  @!P0 LDG.E.CONSTANT R152, desc[UR6][R62.64] ;  /* 0x000000063e988981 */ /* 0x0000a2000c1e9900 */
[----:B------:R-:W-:Y:S01]  /*3690*/  ISETP.NE.AND P3, PT, R194, RZ, PT ;  /* 0x000000ffc200720c */ /* 0x000fe20003f65270 */
[C---:B------:R-:W-:Y:S01]  /*36a0*/  @!P5 IMAD R65, R59.reuse, 0xe, R64 ;  /* 0x0000000e3b41d824 */ /* 0x040fe200078e0240 */
[----:B------:R-:W-:Y:S01]  /*36b0*/  IADD3 R78, PT, PT, R4, R59, RZ ;  /* 0x0000003b044e7210 */ /* 0x000fe20007ffe0ff */
[C---:B------:R-:W-:Y:S01]  /*36c0*/  @!P6 IMAD R67, R59.reuse, 0xe, R66 ;  /* 0x0000000e3b43e824 */ /* 0x040fe200078e0242 */
[----:B------:R-:W-:Y:S02]  /*36d0*/  LOP3.LUT P0, R66, R59, RZ, R6, 0xfa, !PT ;  /* 0x000000ff3b427212 */ /* 0x000fe4000780fa06 */
[----:B------:R-:W-:Y:S02]  /*36e0*/  CS2R R158, SRZ ;  /* 0x00000000009e7805 */ /* 0x000fe4000001ff00 */
[----:B------:R-:W-:-:S02]  /*36f0*/  ISETP.EQ.OR P2, PT, R39, RZ, !P2 ;  /* 0x000000ff2700720c */ /* 0x000fc40005742670 */
[----:B------:R-:W-:Y:S01]  /*3700*/  IADD3 R72, PT, PT, R6, R59, RZ ;  /* 0x0000003b06487210 */ /* 0x000fe20007ffe0ff */
[--C-:B0-----:R-:W-:Y:S01]  /*3710*/  @!P5 IMAD.WIDE R62, R65, 0x4, R60.reuse ;  /* 0x00000004413ed825 */ /* 0x101fe200078e023c */
[----:B------:R-:W-:Y:S02]  /*3720*/  ISETP.EQ.OR P3, PT, R68, RZ, !P3 ;  /* 0x000000ff4400720c */ /* 0x000fe40005f62670 */
[----:B------:R-:W-:Y:S01]  /*3730*/  ISETP.NE.AND P1, PT, R30, RZ, PT ;  /* 0x000000ff1e00720c */ /* 0x000fe20003f25270 */
[----:B------:R-:W-:Y:S01]  /*3740*/  @!P6 IMAD.WIDE R64, R67, 0x4, R60 ;  /* 0x000000044340e825 */ /* 0x000fe200078e023c */
[----:B------:R-:W-:Y:S01]  /*3750*/  ISETP.EQ.OR P0, PT, R40, RZ, !P0 ;  /* 0x000000ff2800720c */ /* 0x000fe20004702670 */
[----:B------:R0:W3:Y:S01]  /*3760*/  @!P5 LDG.E.CONSTANT R159, desc[UR6][R62.64] ;  /* 0x000000063e9fd981 */ /* 0x0000e2000c1e9900 */
[C---:B------:R-:W-:Y:S02]  /*3770*/  ISETP.GT.U32.OR P2, PT, R78.reuse, 0xe, P2 ;  /* 0x0000000e4e00780c */ /* 0x040fe40001744470 */
[----:B------:R-:W-:Y:S01]  /*3780*/  ISETP.GT.U32.OR P3, PT, R78, 0xe, P3 ;  /* 0x0000000e4e00780c */ /* 0x000fe20001f64470 */
[----:B------:R1:W4:Y:S01]  /*3790*/  @!P6 LDG.E.CONSTANT R158, desc[UR6][R64.64] ;  /* 0x00000006409ee981 */ /* 0x000322000c1e9900 */
[----:B------:R-:W-:-:S02]  /*37a0*/  ISETP.GT.U32.OR P0, PT, R72, 0xe, P0 ;  /* 0x0000000e4800780c */ /* 0x000fc40000704470 */
[----:B------:R-:W-:Y:S01]  /*37b0*/  LOP3.LUT P6, RZ, R59, R9, RZ, 0xfc, !PT ;  /* 0x000000093bff7212 */ /* 0x000fe200078cfcff */
[----:B------:R-:W-:Y:S01]  /*37c0*/  IMAD R68, R38, 0x1880, R170 ;  /* 0x0000188026447824 */ /* 0x000fe200078e02aa */
[----:B------:R-:W-:Y:S02]  /*37d0*/  ISETP.EQ.OR P1, PT, R66, RZ, !P1 ;  /* 0x000000ff4200720c */ /* 0x000fe40004f22670 */
[----:B------:R-:W-:Y:S02]  /*37e0*/  CS2R R70, SRZ ;  /* 0x0000000000467805 */ /* 0x000fe4000001ff00 */
[----:B------:R-:W-:Y:S01]  /*37f0*/  ISETP.EQ.OR P5, PT, R41, RZ, !P6 ;  /* 0x000000ff2900720c */ /* 0x000fe200077a2670 */
[C---:B------:R-:W-:Y:S01]  /*3800*/  IMAD R66, R38.reuse, 0x1880, R167 ;  /* 0x0000188026427824 */ /* 0x040fe200078e02a7 */
[----:B------:R-:W-:Y:S01]  /*3810*/  ISETP.EQ.OR P6, PT, R31, RZ, !P6 ;  /* 0x000000ff1f00720c */ /* 0x000fe200077c2670 */
[----:B0-----:R-:W-:Y:S01]  /*3820*/  IMAD R62, R38, 0x1880, R173 ;  /* 0x00001880263e7824 */ /* 0x001fe200078e02ad */
[----:B------:R-:W-:Y:S01]  /*3830*/  CS2R R156, SRZ ;  /* 0x00000000009c7805 */ /* 0x000fe2000001ff00 */
[----:B------:R-:W-:Y:S01]  /*3840*/  @!P2 IMAD R67, R59, 0xe, R68 ;  /* 0x0000000e3b43a824 */ /* 0x000fe200078e0244 */
[----:B------:R-:W-:-:S02]  /*3850*/  ISETP.GT.U32.OR P5, PT, R69, 0xe, P5 ;  /* 0x0000000e4500780c */ /* 0x000fc40002fa4470 */
[----:B------:R-:W-:Y:S02]  /*3860*/  CS2R R74, SRZ ;  /* 0x00000000004a7805 */ /* 0x000fe4000001ff00 */
[----:B------:R-:W-:Y:S01]  /*3870*/  ISETP.GT.U32.OR P6, PT, R69, 0xe, P6 ;  /* 0x0000000e4500780c */ /* 0x000fe200037c4470 */
[C---:B------:R-:W-:Y:S01]  /*3880*/  @!P3 IMAD R69, R59.reuse, 0xe, R66 ;  /* 0x0000000e3b45b824 */ /* 0x040fe200078e0242 */
[----:B------:R-:W-:Y:S01]  /*3890*/  ISETP.GT.U32.OR P1, PT, R72, 0xe, P1 ;  /* 0x0000000e4800780c */ /* 0x000fe20000f24470 */
[----:B------:R-:W-:Y:S01]  /*38a0*/  @!P0 IMAD R63, R59, 0xe, R62 ;  /* 0x0000000e3b3f8824 */ /* 0x000fe200078e023e */
[----:B------:R-:W-:Y:S01]  /*38b0*/  IADD3 R80, PT, PT, R26, R59, RZ ;  /* 0x0000003b1a507210 */ /* 0x000fe20007ffe0ff */
[----:B------:R-:W-:-:S04]  /*38c0*/  @!P2 IMAD.WIDE R66, R67, 0x4, R60 ;  /* 0x000000044342a825 */ /* 0x000fc800078e023c */
[C---:B------:R-:W-:Y:S01]  /*38d0*/  IMAD R82, R38.reuse, 0x1880, R191 ;  /* 0x0000188026527824 */ /* 0x040fe200078e02bf */
[----:B------:R-:W4:Y:S01]  /*38e0*/  @!P2 LDG.E.CONSTANT R71, desc[UR6][R66.64] ;  /* 0x000000064247a981 */ /* 0x000f22000c1e9900 */
[----:B------:R-:W-:Y:S01]  /*38f0*/  @!P0 IMAD.WIDE R62, R63, 0x4, R60 ;  /* 0x000000043f3e8825 */ /* 0x000fe200078e023c */
[C---:B------:R-:W-:Y:S02]  /*3900*/  LOP3.LUT P2, RZ, R59.reuse, R6, RZ, 0xfc, !PT ;  /* 0x000000063bff7212 */ /* 0x040fe4000784fcff */
[----:B------:R-:W-:Y:S01]  /*3910*/  MOV R160, RZ ;  /* 0x000000ff00a07202 */ /* 0x000fe20000000f00 */
[----:B-1----:R-:W-:Y:S01]  /*3920*/  IMAD R64, R38, 0x1880, R171 ;  /* 0x0000188026407824 */ /* 0x002fe200078e02ab */
[----:B------:R-:W4:Y:S01]  /*3930*/  @!P0 LDG.E.CONSTANT R156, desc[UR6][R62.64] ;  /* 0x000000063e9c8981 */ /* 0x000f22000c1e9900 */
[----:B------:R-:W-:Y:S02]  /*3940*/  ISETP.EQ.OR P0, PT, R40, RZ, !P2 ;  /* 0x000000ff2800720c */ /* 0x000fe40005702670 */
[----:B------:R-:W-:Y:S01]  /*3950*/  @!P1 IMAD R65, R59, 0xe, R64 ;  /* 0x0000000e3b419824 */ /* 0x000fe200078e0240 */
[----:B------:R-:W-:-:S02]  /*3960*/  CS2R R150, SRZ ;  /* 0x0000000000967805 */ /* 0x000fc4000001ff00 */
[----:B------:R-:W-:Y:S01]  /*3970*/  ISETP.GT.U32.OR P0, PT, R72, 0xe, P0 ;  /* 0x0000000e4800780c */ /* 0x000fe20000704470 */
[----:B------:R-:W-:Y:S01]  /*3980*/  @!P3 IMAD.WIDE R68, R69, 0x4, R60 ;  /* 0x000000044544b825 */ /* 0x000fe200078e023c */
[----:B------:R-:W-:-:S03]  /*3990*/  CS2R R154, SRZ ;  /* 0x00000000009a7805 */ /* 0x000fc6000001ff00 */
[----:B------:R-:W-:Y:S01]  /*39a0*/  HFMA2 R169, -RZ, RZ, 0, 0 ;  /* 0x00000000ffa97431 */ /* 0x000fe200000001ff */
[----:B------:R-:W-:Y:S01]  /*39b0*/  MOV R166, RZ ;  /* 0x000000ff00a67202 */ /* 0x000fe20000000f00 */
[----:B------:R-:W-:Y:S01]  /*39c0*/  @!P1 IMAD.WIDE R64, R65, 0x4, R60 ;  /* 0x0000000441409825 */ /* 0x000fe200078e023c */
[----:B------:R0:W4:Y:S03]  /*39d0*/  @!P3 LDG.E.CONSTANT R70, desc[UR6][R68.64] ;  /* 0x000000064446b981 */ /* 0x000126000c1e9900 */
[C---:B------:R-:W-:Y:S01]  /*39e0*/  @!P6 IMAD R79, R59.reuse, 0xe, R111 ;  /* 0x0000000e3b4fe824 */ /* 0x040fe200078e026f */
[----:B------:R1:W4:Y:S01]  /*39f0*/  @!P1 LDG.E.CONSTANT R75, desc[UR6][R64.64] ;  /* 0x00000006404b9981 */ /* 0x000322000c1e9900 */
[C---:B------:R-:W-:Y:S01]  /*3a00*/  @!P5 IMAD R73, R59.reuse, 0xe, R112 ;  /* 0x0000000e3b49d824 */ /* 0x040fe200078e0270 */
[----:B------:R-:W-:Y:S02]  /*3a10*/  LOP3.LUT P1, RZ, R59, R4, RZ, 0xfc, !PT ;  /* 0x000000043bff7212 */ /* 0x000fe4000782fcff */
[----:B------:R-:W-:-:S02]  /*3a20*/  ISETP.EQ.OR P2, PT, R30, RZ, !P2 ;  /* 0x000000ff1e00720c */ /* 0x000fc40005742670 */
[----:B------:R-:W-:Y:S02]  /*3a30*/  CS2R R164, SRZ ;  /* 0x0000000000a47805 */ /* 0x000fe4000001ff00 */
[----:B0-----:R-:W-:Y:S01]  /*3a40*/  CS2R R68, SRZ ;  /* 0x0000000000447805 */ /* 0x001fe2000001ff00 */
[--C-:B------:R-:W-:Y:S01]  /*3a50*/  @!P5 IMAD.WIDE.U32 R62, R73, 0x4, R60.reuse ;  /* 0x00000004493ed825 */ /* 0x100fe200078e003c */
[----:B------:R-:W-:Y:S02]  /*3a60*/  ISETP.EQ.OR P3, PT, R39, RZ, !P1 ;  /* 0x000000ff2700720c */ /* 0x000fe40004f62670 */
[----:B------:R-:W-:Y:S01]  /*3a70*/  CS2R R180, SRZ ;  /* 0x0000000000b47805 */ /* 0x000fe2000001ff00 */
[----:B------:R-:W-:Y:S02]  /*3a80*/  HFMA2 R185, -RZ, RZ, 0, 0 ;  /* 0x00000000ffb97431 */ /* 0x000fe400000001ff */
[----:B-1----:R-:W-:Y:S01]  /*3a90*/  @!P6 IMAD.WIDE.U32 R64, R79, 0x4, R60 ;  /* 0x000000044f40e825 */ /* 0x002fe200078e003c */
[----:B------:R-:W-:Y:S01]  /*3aa0*/  ISETP.GT.U32.OR P2, PT, R72, 0xe, P2 ;  /* 0x0000000e4800780c */ /* 0x000fe20001744470 */
[----:B------:R0:W4:Y:S02]  /*3ab0*/  @!P5 LDG.E.CONSTANT R69, desc[UR6][R62.64] ;  /* 0x000000063e45d981 */ /* 0x000124000c1e9900 */
[C---:B------:R-:W-:Y:S01]  /*3ac0*/  @!P0 IMAD R67, R59.reuse, 0xe, R110 ;  /* 0x0000000e3b438824 */ /* 0x040fe200078e026e */
[----:B------:R-:W-:Y:S01]  /*3ad0*/  CS2R R72, SRZ ;  /* 0x0000000000487805 */ /* 0x000fe2000001ff00 */
[----:B------:R1:W4:Y:S01]  /*3ae0*/  @!P6 LDG.E.CONSTANT R68, desc[UR6][R64.64] ;  /* 0x000000064044e981 */ /* 0x000322000c1e9900 */
[----:B------:R-:W-:-:S02]  /*3af0*/  LOP3.LUT P6, RZ, R59, R22, RZ, 0xfc, !PT ;  /* 0x000000163bff7212 */ /* 0x000fc400078cfcff */
[----:B------:R-:W-:Y:S01]  /*3b00*/  ISETP.GT.U32.OR P3, PT, R78, 0xe, P3 ;  /* 0x0000000e4e00780c */ /* 0x000fe20001f64470 */
[----:B------:R-:W-:Y:S02]  /*3b10*/  IMAD.MOV.U32 R186, RZ, RZ, RZ ;  /* 0x000000ffffba7224 */ /* 0x000fe400078e00ff */
[----:B------:R-:W-:Y:S02]  /*3b20*/  HFMA2 R146, -RZ, RZ, 0, 0 ;  /* 0x00000000ff927431 */ /* 0x000fe400000001ff */
[----:B0-----:R-:W-:Y:S01]  /*3b30*/  @!P0 IMAD.WIDE.U32 R62, R67, 0x4, R60 ;  /* 0x00000004433e8825 */ /* 0x001fe200078e003c */
[----:B------:R-:W-:Y:S01]  /*3b40*/  IADD3 R79, PT, PT, R22, R59, RZ ;  /* 0x0000003b164f7210 */ /* 0x000fe20007ffe0ff */
[----:B------:R-:W-:Y:S01]  /*3b50*/  BAR.SYNC.DEFER_BLOCKING 0x0 ;  /* 0x0000000000007b1d */ /* 0x000fe20000010000 */
[----:B------:R-:W-:Y:S02]  /*3b60*/  ISETP.EQ.OR P6, PT, R44, RZ, !P6 ;  /* 0x000000ff2c00720c */ /* 0x000fe400077c2670 */
[----:B------:R-:W-:-:S02]  /*3b70*/  LOP3.LUT P5, RZ, R59, R26, RZ, 0xfc, !PT ;  /* 0x0000001a3bff7212 */ /* 0x000fc400078afcff */
[----:B------:R-:W-:Y:S01]  /*3b80*/  ISETP.GT.U32.OR P6, PT, R79, 0xe, P6 ;  /* 0x0000000e4f00780c */ /* 0x000fe200037c4470 */
[----:B------:R0:W4:Y:S01]  /*3b90*/  @!P0 LDG.E.CONSTANT R72, desc[UR6][R62.64] ;  /* 0x000000063e488981 */ /* 0x000122000c1e9900 */
[C---:B------:R-:W-:Y:S02]  /*3ba0*/  LOP3.LUT P0, RZ, R59.reuse, R21, RZ, 0xfc, !PT ;  /* 0x000000153bff7212 */ /* 0x040fe4000780fcff */
[----:B------:R-:W-:Y:S01]  /*3bb0*/  ISETP.EQ.OR P5, PT, R34, RZ, !P5 ;  /* 0x000000ff2200720c */ /* 0x000fe20006fa2670 */
[----:B------:R-:W-:Y:S01]  /*3bc0*/  @!P2 IMAD R81, R59, 0xe, R55 ;  /* 0x0000000e3b51a824 */ /* 0x000fe200078e0237 */
[----:B------:R-:W-:Y:S02]  /*3bd0*/  IADD3 R79, PT, PT, R21, R59, RZ ;  /* 0x0000003b154f7210 */ /* 0x000fe40007ffe0ff */
[----:B------:R-:W-:Y:S02]  /*3be0*/  ISETP.EQ.OR P0, PT, R43, RZ, !P0 ;  /* 0x000000ff2b00720c */ /* 0x000fe40004702670 */
[----:B------:R-:W-:Y:S01]  /*3bf0*/  ISETP.EQ.OR P1, PT, R194, RZ, !P1 ;  /* 0x000000ffc200720c */ /* 0x000fe20004f22670 */
[----:B------:R-:W-:Y:S01]  /*3c00*/  @!P3 IMAD R83, R59, 0xe, R54 ;  /* 0x0000000e3b53b824 */ /* 0x000fe200078e0236 */
[----:B------:R-:W-:Y:S01]  /*3c10*/  ISETP.GT.U32.OR P5, PT, R80, 0xe, P5 ;  /* 0x0000000e5000780c */ /* 0x000fe20002fa4470 */
[----:B-1----:R-:W-:Y:S01]  /*3c20*/  @!P2 IMAD.WIDE.U32 R64, R81, 0x4, R60 ;  /* 0x000000045140a825 */ /* 0x002fe200078e003c */
[----:B------:R-:W-:-:S02]  /*3c30*/  ISETP.GT.U32.OR P0, PT, R79, 0xe, P0 ;  /* 0x0000000e4f00780c */ /* 0x000fc40000704470 */
[----:B------:R-:W-:Y:S01]  /*3c40*/  ISETP.GT.U32.OR P1, PT, R78, 0xe, P1 ;  /* 0x0000000e4e00780c */ /* 0x000fe20000f24470 */
[----:B------:R-:W-:Y:S01]  /*3c50*/  @!P3 IMAD.WIDE.U32 R66, R83, 0x4, R60 ;  /* 0x000000045342b825 */ /* 0x000fe200078e003c */
[----:B------:R1:W4:Y:S03]  /*3c60*/  @!P2 LDG.E.CONSTANT R73, desc[UR6][R64.64] ;  /* 0x000000064049a981 */ /* 0x000326000c1e9900 */
[----:B0-----:R-:W-:Y:S01]  /*3c70*/  @!P6 IMAD R63, R59, 0xe, R82 ;  /* 0x0000000e3b3fe824 */ /* 0x001fe200078e0252 */
[----:B------:R0:W4:Y:S03]  /*3c80*/  @!P3 LDG.E.CONSTANT R74, desc[UR6][R66.64] ;  /* 0x00000006424ab981 */ /* 0x000126000c1e9900 */
[----:B------:R-:W-:-:S04]  /*3c90*/  @!P6 IMAD.WIDE R62, R63, 0x4, R60 ;  /* 0x000000043f3ee825 */ /* 0x000fc800078e023c */
[----:B-1----:R-:W-:Y:S01]  /*3ca0*/  IMAD R65, R195, 0x1c, R193 ;  /* 0x0000001cc3417824 */ /* 0x002fe200078e02c1 */
[----:B------:R1:W3:Y:S01]  /*3cb0*/  @!P6 LDG.E.CONSTANT R153, desc[UR6][R62.64] ;  /* 0x000000063e99e981 */ /* 0x0002e2000c1e9900 */
[C---:B------:R-:W-:Y:S02]  /*3cc0*/  IMAD R64, R38.reuse, 0x1880, R189 ;  /* 0x0000188026407824 */ /* 0x040fe400078e02bd */
[----:B0-----:R-:W-:Y:S02]  /*3cd0*/  IMAD R66, R38, 0x1880, R188 ;  /* 0x0000188026427824 */ /* 0x001fe400078e02bc */
[----:B------:R-:W-:Y:S02]  /*3ce0*/  IMAD R78, R196, 0xc4, R65 ;  /* 0x000000c4c44e7824 */ /* 0x000fe400078e0241 */
[C---:B------:R-:W-:Y:S02]  /*3cf0*/  @!P5 IMAD R65, R59.reuse, 0xe, R64 ;  /* 0x0000000e3b41d824 */ /* 0x040fe400078e0240 */
[----:B------:R-:W-:Y:S01]  /*3d00*/  @!P0 IMAD R67, R59, 0xe, R66 ;  /* 0x0000000e3b438824 */ /* 0x000fe200078e0242 */
[----:B------:R-:W-:Y:S01]  /*3d10*/  ISETP.EQ.OR P4, PT, R193, RZ, !P4 ;  /* 0x000000ffc100720c */ /* 0x000fe20006782670 */
[----:B------:R-:W-:-:S02]  /*3d20*/  @!P1 IMAD R79, R59, 0xe, R53 ;  /* 0x0000000e3b4f9824 */ /* 0x000fc400078e0235 */
[----:B-1----:R-:W-:Y:S01]  /*3d30*/  @!P5 IMAD.WIDE R62, R65, 0x4, R60 ;  /* 0x00000004413ed825 */ /* 0x002fe200078e023c */
[----:B------:R-:W-:-:S03]  /*3d40*/  ISETP.GT.U32.OR P4, PT, R76, 0xe, P4 ;  /* 0x0000000e4c00780c */ /* 0x000fc60002784470 */
[--C-:B------:R-:W-:Y:S01]  /*3d50*/  @!P0 IMAD.WIDE R64, R67, 0x4, R60.reuse ;  /* 0x0000000443408825 */ /* 0x100fe200078e023c */
[----:B------:R-:W-:Y:S01]  /*3d60*/  LOP3.LUT P2, RZ, R59, R0, RZ, 0xfc, !PT ;  /* 0x000000003bff7212 */ /* 0x000fe2000784fcff */
[----:B------:R-:W4:Y:S02]  /*3d70*/  @!P5 LDG.E.CONSTANT R154, desc[UR6][R62.64] ;  /* 0x000000063e9ad981 */ /* 0x000f24000c1e9900 */
[----:B------:R-:W-:Y:S01]  /*3d80*/  @!P1 IMAD.WIDE.U32 R66, R79, 0x4, R60 ;  /* 0x000000044f429825 */ /* 0x000fe200078e003c */
[----:B------:R-:W-:Y:S01]  /*3d90*/  IADD3 R80, PT, PT, R0, R59, RZ ;  /* 0x0000003b00507210 */ /* 0x000fe20007ffe0ff */
[----:B------:R-:W4:Y:S02]  /*3da0*/  @!P0 LDG.E.CONSTANT R155, desc[UR6][R64.64] ;  /* 0x00000006409b8981 */ /* 0x000f24000c1e9900 */
[----:B------:R-:W-:Y:S01]  /*3db0*/  IMAD.IADD R79, R131, 0x1, R78 ;  /* 0x00000001834f7824 */ /* 0x000fe200078e024e */
[----:B------:R-:W-:Y:S01]  /*3dc0*/  ISETP.EQ.OR P2, PT, R35, RZ, !P2 ;  /* 0x000000ff2300720c */ /* 0x000fe20005742670 */
[----:B------:R0:W4:Y:S02]  /*3dd0*/  @!P1 LDG.E.CONSTANT R160, desc[UR6][R66.64] ;  /* 0x0000000642a09981 */ /* 0x000124000c1e9900 */
[----:B------:R-:W-:-:S04]  /*3de0*/  IMAD R168, R38, 0x1880, R79 ;  /* 0x0000188026a87824 */ /* 0x000fc800078e024f */
[----:B------:R-:W-:Y:S01]  /*3df0*/  IMAD R168, R59, 0xe, R168 ;  /* 0x0000000e3ba87824 */ /* 0x000fe200078e02a8 */
[----:B------:R-:W-:-:S04]  /*3e00*/  ISETP.GT.U32.OR P2, PT, R80, 0xe, P2 ;  /* 0x0000000e5000780c */ /* 0x000fc80001744470 */
[----:B------:R-:W-:Y:S02]  /*3e10*/  @!P4 IADD3 R79, PT, PT, R168, -0xf, RZ ;  /* 0xfffffff1a84fc810 */ /* 0x000fe40007ffe0ff */
[----:B------:R-:W-:-:S03]  /*3e20*/  LOP3.LUT P3, RZ, R59, R18, RZ, 0xfc, !PT ;  /* 0x000000123bff7212 */ /* 0x000fc6000786fcff */
[----:B0-----:R-:W-:Y:S01]  /*3e30*/  @!P4 IMAD.WIDE R66, R79, 0x4, R60 ;  /* 0x000000044f42c825 */ /* 0x001fe200078e023c */
[----:B------:R-:W-:Y:S02]  /*3e40*/  IADD3 R81, PT, PT, R18, R59, RZ ;  /* 0x0000003b12517210 */ /* 0x000fe40007ffe0ff */
[----:B------:R-:W-:Y:S02]  /*3e50*/  ISETP.EQ.OR P3, PT, R44, RZ, !P3 ;  /* 0x000000ff2c00720c */ /* 0x000fe40005f62670 */
[----:B------:R0:W2:Y:S01]  /*3e60*/  @!P4 LDG.E.CONSTANT R151, desc[UR6][R66.64] ;  /* 0x000000064297c981 */ /* 0x0000a2000c1e9900 */
[----:B------:R-:W-:Y:S01]  /*3e70*/  IMAD R80, R38, 0x1880, R162 ;  /* 0x0000188026507824 */ /* 0x000fe200078e02a2 */
[----:B------:R-:W-:Y:S01]  /*3e80*/  ISETP.GT.U32.OR P3, PT, R81, 0xe, P3 ;  /* 0x0000000e5100780c */ /* 0x000fe20001f64470 */
[C---:B------:R-:W-:Y:S02]  /*3e90*/  @!P2 IMAD R83, R59.reuse, 0xe, R52 ;  /* 0x0000000e3b53a824 */ /* 0x040fe400078e0234 */
[C---:B------:R-:W-:Y:S01]  /*3ea0*/  @!P2 IMAD R81, R59.reuse, 0xe, R80 ;  /* 0x0000000e3b51a824 */ /* 0x040fe200078e0250 */
[----:B------:R-:W-:Y:S01]  /*3eb0*/  LOP3.LUT P1, RZ, R59, R25, RZ, 0xfc, !PT ;  /* 0x000000193bff7212 */ /* 0x000fe2000782fcff */
[----:B------:R-:W-:-:S04]  /*3ec0*/  @!P2 IMAD.WIDE.U32 R64, R83, 0x4, R60 ;  /* 0x000000045340a825 */ /* 0x000fc800078e003c */
[----:B------:R-:W-:Y:S01]  /*3ed0*/  @!P2 IMAD.WIDE R62, R81, 0x4, R60 ;  /* 0x00000004513ea825 */ /* 0x000fe200078e023c */
[----:B------:R-:W-:Y:S01]  /*3ee0*/  IADD3 R78, PT, PT, R25, R59, RZ ;  /* 0x0000003b194e7210 */ /* 0x000fe20007ffe0ff */
[----:B------:R-:W4:Y:S01]  /*3ef0*/  @!P2 LDG.E.CONSTANT R166, desc[UR6][R64.64] ;  /* 0x0000000640a6a981 */ /* 0x000f22000c1e9900 */
[----:B------:R-:W-:Y:S01]  /*3f00*/  ISETP.EQ.OR P1, PT, R33, RZ, !P1 ;  /* 0x000000ff2100720c */ /* 0x000fe20004f22670 */
[----:B------:R-:W-:Y:S02]  /*3f10*/  IMAD R82, R38, 0x1880, R161 ;  /* 0x0000188026527824 */ /* 0x000fe400078e02a1 */
[----:B------:R1:W4:Y:S01]  /*3f20*/  @!P2 LDG.E.CONSTANT R169, desc[UR6][R62.64] ;  /* 0x000000063ea9a981 */ /* 0x000322000c1e9900 */
[C---:B------:R-:W-:Y:S01]  /*3f30*/  LOP3.LUT P2, RZ, R59.reuse, R20, RZ, 0xfc, !PT ;  /* 0x000000143bff7212 */ /* 0x040fe2000784fcff */
[C---:B------:R-:W-:Y:S01]  /*3f40*/  @!P3 IMAD R79, R59.reuse, 0xe, R82 ;  /* 0x0000000e3b4fb824 */ /* 0x040fe200078e0252 */
[----:B------:R-:W-:Y:S01]  /*3f50*/  ISETP.GT.U32.OR P1, PT, R78, 0xe, P1 ;  /* 0x0000000e4e00780c */ /* 0x000fe20000f24470 */
[C---:B------:R-:W-:Y:S01]  /*3f60*/  @!P3 IMAD R81, R59.reuse, 0xe, R51 ;  /* 0x0000000e3b51b824 */ /* 0x040fe200078e0233 */
[----:B------:R-:W-:-:S02]  /*3f70*/  LOP3.LUT P4, RZ, R59, R17, RZ, 0xfc, !PT ;  /* 0x000000113bff7212 */ /* 0x000fc4000788fcff */
[----:B0-----:R-:W-:Y:S02]  /*3f80*/  CS2R R66, SRZ ;  /* 0x0000000000427805 */ /* 0x001fe4000001ff00 */
[-C--:B------:R-:W-:Y:S02]  /*3f90*/  IADD3 R78, PT, PT, R20, R59.reuse, RZ ;  /* 0x0000003b144e7210 */ /* 0x080fe40007ffe0ff */
[----:B------:R-:W-:Y:S01]  /*3fa0*/  ISETP.EQ.OR P2, PT, R42, RZ, !P2 ;  /* 0x000000ff2a00720c */ /* 0x000fe20005742670 */
[----:B-1----:R-:W-:Y:S01]  /*3fb0*/  @!P3 IMAD.WIDE R62, R79, 0x4, R60 ;  /* 0x000000044f3eb825 */ /* 0x002fe200078e023c */
[----:B------:R-:W-:-:S03]  /*3fc0*/  IADD3 R80, PT, PT, R17, R59, RZ ;  /* 0x0000003b11507210 */ /* 0x000fc60007ffe0ff */
[----:B------:R-:W-:Y:S01]  /*3fd0*/  @!P3 IMAD.WIDE.U32 R64, R81, 0x4, R60 ;  /* 0x000000045140b825 */ /* 0x000fe200078e003c */
[----:B------:R-:W-:Y:S01]  /*3fe0*/  ISETP.EQ.OR P4, PT, R34, RZ, !P4 ;  /* 0x000000ff2200720c */ /* 0x000fe20006782670 */
[----:B------:R0:W4:Y:S01]  /*3ff0*/  @!P3 LDG.E.CONSTANT R67, desc[UR6][R62.64] ;  /* 0x000000063e43b981 */ /* 0x000122000c1e9900 */
[----:B------:R-:W-:Y:S01]  /*4000*/  ISETP.GT.U32.OR P2, PT, R78, 0xe, P2 ;  /* 0x0000000e4e00780c */ /* 0x000fe20001744470 */
[----:B------:R-:W-:Y:S01]  /*4010*/  IMAD R78, R38, 0x1880, R187 ;  /* 0x00001880264e7824 */ /* 0x000fe200078e02bb */
[----:B------:R-:W-:Y:S01]  /*4020*/  ISETP.GT.U32.OR P4, PT, R80, 0xe, P4 ;  /* 0x0000000e5000780c */ /* 0x000fe20002784470 */
[----:B------:R1:W4:Y:S01]  /*4030*/  @!P3 LDG.E.CONSTANT R66, desc[UR6][R64.64] ;  /* 0x000000064042b981 */ /* 0x000322000c1e9900 */
[C---:B------:R-:W-:Y:S01]  /*4040*/  LOP3.LUT P3, RZ, R59.reuse, R16, RZ, 0xfc, !PT ;  /* 0x000000103bff7212 */ /* 0x040fe2000786fcff */
[----:B------:R-:W-:Y:S01]  /*4050*/  @!P1 IMAD R79, R59, 0xe, R78 ;  /* 0x0000000e3b4f9824 */ /* 0x000fe200078e024e */
[----:B------:R-:W-:Y:S01]  /*4060*/  IADD3 R78, PT, PT, R16, R59, RZ ;  /* 0x0000003b104e7210 */ /* 0x000fe20007ffe0ff */
[----:B------:R-:W-:Y:S01]  /*4070*/  IMAD R80, R38, 0x1880, R184 ;  /* 0x0000188026507824 */ /* 0x000fe200078e02b8 */
[----:B------:R-:W-:Y:S01]  /*4080*/  ISETP.EQ.OR P3, PT, R43, RZ, !P3 ;  /* 0x000000ff2b00720c */ /* 0x000fe20005f62670 */
[----:B0-----:R-:W-:-:S03]  /*4090*/  @!P1 IMAD.WIDE R62, R79, 0x4, R60 ;  /* 0x000000044f3e9825 */ /* 0x001fc600078e023c */
[----:B------:R-:W-:Y:S01]  /*40a0*/  ISETP.GT.U32.OR P3, PT, R78, 0xe, P3 ;  /* 0x0000000e4e00780c */ /* 0x000fe20001f64470 */
[----:B------:R-:W-:Y:S01]  /*40b0*/  @!P2 IMAD R79, R59, 0xe, R80 ;  /* 0x0000000e3b4fa824 */ /* 0x000fe200078e0250 */
[----:B------:R0:W4:Y:S01]  /*40c0*/  @!P1 LDG.E.CONSTANT R157, desc[UR6][R62.64] ;  /* 0x000000063e9d9981 */ /* 0x000122000c1e9900 */
[----:B-1----:R-:W-:-:S04]  /*40d0*/  IMAD R64, R38, 0x1880, R145 ;  /* 0x0000188026407824 */ /* 0x002fc800078e0291 */
[----:B------:R-:W-:Y:S02]  /*40e0*/  @!P4 IMAD R65, R59, 0xe, R64 ;  /* 0x0000000e3b41c824 */ /* 0x000fe400078e0240 */
[----:B------:R-:W-:Y:S02]  /*40f0*/  HFMA2 R64, -RZ, RZ, 0, 0 ;  /* 0x00000000ff407431 */ /* 0x000fe400000001ff */
[----:B0-----:R-:W-:-:S04]  /*4100*/  @!P2 IMAD.WIDE R62, R79, 0x4, R60 ;  /* 0x000000044f3ea825 */ /* 0x001fc800078e023c */
[----:B------:R-:W-:Y:S01]  /*4110*/  IMAD R78, R38, 0x1880, R140 ;  /* 0x00001880264e7824 */ /* 0x000fe200078e028c */
[----:B------:R0:W4:Y:S03]  /*4120*/  @!P2 LDG.E.CONSTANT R164, desc[UR6][R62.64] ;  /* 0x000000063ea4a981 */ /* 0x000126000c1e9900 */
[----:B------:R-:W-:Y:S02]  /*4130*/  @!P3 IMAD R79, R59, 0xe, R78 ;  /* 0x0000000e3b4fb824 */ /* 0x000fe400078e024e */
[----:B0-----:R-:W-:-:S04]  /*4140*/  @!P4 IMAD.WIDE R62, R65, 0x4, R60 ;  /* 0x00000004413ec825 */ /* 0x001fc800078e023c */
[----:B------:R-:W-:Y:S01]  /*4150*/  IMAD.MOV.U32 R65, RZ, RZ, RZ ;  /* 0x000000ffff417224 */ /* 0x000fe200078e00ff */
[----:B------:R0:W4:Y:S01]  /*4160*/  @!P4 LDG.E.CONSTANT R64, desc[UR6][R62.64] ;  /* 0x000000063e40c981 */ /* 0x000122000c1e9900 */
[----:B------:R-:W-:Y:S01]  /*4170*/  MOV R78, RZ ;  /* 0x000000ff004e7202 */ /* 0x000fe20000000f00 */
[----:B------:R-:W-:Y:S02]  /*4180*/  @!P3 IMAD R81, R59, 0xe, R49 ;  /* 0x0000000e3b51b824 */ /* 0x000fe400078e0231 */
[----:B0-----:R-:W-:-:S04]  /*4190*/  @!P3 IMAD.WIDE R62, R79, 0x4, R60 ;  /* 0x000000044f3eb825 */ /* 0x001fc800078e023c */
[----:B------:R-:W-:Y:S01]  /*41a0*/  @!P4 IMAD R79, R59, 0xe, R50 ;  /* 0x0000000e3b4fc824 */ /* 0x000fe200078e0232 */
[----:B------:R0:W4:Y:S03]  /*41b0*/  @!P3 LDG.E.CONSTANT R65, desc[UR6][R62.64] ;  /* 0x000000063e41b981 */ /* 0x000126000c1e9900 */
[----:B0-----:R-:W-:-:S04]  /*41c0*/  @!P4 IMAD.WIDE.U32 R62, R79, 0x4, R60 ;  /* 0x000000044f3ec825 */ /* 0x001fc800078e003c */
[----:B------:R-:W-:Y:S01]  /*41d0*/  HFMA2 R79, -RZ, RZ, 0, 0 ;  /* 0x00000000ff4f7431 */ /* 0x000fe200000001ff */
[----:B------:R0:W5:Y:S02]  /*41e0*/  @!P4 LDG.E.CONSTANT R78, desc[UR6][R62.64] ;  /* 0x000000063e4ec981 */ /* 0x000164000c1e9900 */
[----:B0-----:R-:W-:-:S05]  /*41f0*/  @!P3 IMAD.WIDE.U32 R62, R81, 0x4, R60 ;  /* 0x00000004513eb825 */ /* 0x001fca00078e003c */
[----:B------:R0:W5:Y:S01]  /*4200*/  @!P3 LDG.E.CONSTANT R79, desc[UR6][R62.64] ;  /* 0x000000063e4fb981 */ /* 0x000162000c1e9900 */
[----:B------:R-:W-:Y:S02]  /*4210*/  LOP3.LUT P3, RZ, R59, R15, RZ, 0xfc, !PT ;  /* 0x0000000f3bff7212 */ /* 0x000fe4000786fcff */
[----:B------:R-:W-:Y:S02]  /*4220*/  IADD3 R80, PT, PT, R15, R59, RZ ;  /* 0x0000003b0f507210 */ /* 0x000fe40007ffe0ff */
[----:B------:R-:W-:-:S04]  /*4230*/  ISETP.EQ.OR P3, PT, R33, RZ, !P3 ;  /* 0x000000ff2100720c */ /* 0x000fc80005f62670 */
[----:B------:R-:W-:Y:S02]  /*4240*/  ISETP.GT.U32.OR P3, PT, R80, 0xe, P3 ;  /* 0x0000000e5000780c */ /* 0x000fe40001f64470 */
[----:B------:R-:W-:-:S04]  /*4250*/  LOP3.LUT R80, R37, 0x1, R28, 0xf6, !PT ;  /* 0x0000000125507812 */ /* 0x000fc800078ef61c */
[----:B------:R-:W-:Y:S02]  /*4260*/  LOP3.LUT P4, RZ, R59, R80, RZ, 0xfc, !PT ;  /* 0x000000503bff7212 */ /* 0x000fe4000788fcff */
[----:B------:R-:W-:Y:S02]  /*4270*/  IADD3 R80, PT, PT, R80, R59, RZ ;  /* 0x0000003b50507210 */ /* 0x000fe40007ffe0ff */
[----:B------:R-:W-:-:S04]  /*4280*/  ISETP.EQ.OR P4, PT, R193, RZ, !P4 ;  /* 0x000000ffc100720c */ /* 0x000fc80006782670 */
[----:B------:R-:W-:Y:S01]  /*4290*/  ISETP.GT.U32.OR P4, PT, R80, 0xe, P4 ;  /* 0x0000000e5000780c */ /* 0x000fe20002784470 */
[----:B------:R-:W-:-:S04]  /*42a0*/  IMAD R80, R38, 0x1880, R139 ;  /* 0x0000188026507824 */ /* 0x000fc800078e028b */
[C---:B0-----:R-:W-:Y:S02]  /*42b0*/  @!P3 IMAD R63, R59.reuse, 0xe, R80 ;  /* 0x0000000e3b3fb824 */ /* 0x041fe400078e0250 */
[----:B------:R-:W-:Y:S02]  /*42c0*/  @!P3 IMAD R81, R59, 0xe, R48 ;  /* 0x0000000e3b51b824 */ /* 0x000fe400078e0230 */
[----:B------:R-:W-:Y:S01]  /*42d0*/  @!P3 IMAD.WIDE R62, R63, 0x4, R60 ;  /* 0x000000043f3eb825 */ /* 0x000fe200078e023c */
[----:B------:R-:W-:-:S04]  /*42e0*/  MOV R80, RZ ;  /* 0x000000ff00507202 */ /* 0x000fc80000000f00 */
[----:B------:R0:W4:Y:S01]  /*42f0*/  @!P3 LDG.E.CONSTANT R181, desc[UR6][R62.64] ;  /* 0x000000063eb5b981 */ /* 0x000122000c1e9900 */
[----:B------:R-:W-:Y:S02]  /*4300*/  IMAD R82, R38, 0x1880, R163 ;  /* 0x0000188026527824 */ /* 0x000fe400078e02a3 */
[----:B0-----:R-:W-:Y:S01]  /*4310*/  @!P3 IMAD.WIDE.U32 R62, R81, 0x4, R60 ;  /* 0x00000004513eb825 */ /* 0x001fe200078e003c */
[----:B------:R-:W-:-:S04]  /*4320*/  @!P4 IADD3 R81, PT, PT, R197, R59, RZ ;  /* 0x0000003bc551c210 */ /* 0x000fc80007ffe0ff */
[----:B------:R0:W5:Y:S01]  /*4330*/  @!P3 LDG.E.CONSTANT R80, desc[UR6][R62.64] ;  /* 0x000000063e50b981 */ /* 0x000162000c1e9900 */
[----:B------:R-:W-:Y:S01]  /*4340*/  @!P4 IMAD R81, R81, 0xe, R82 ;  /* 0x0000000e5151c824 */ /* 0x000fe200078e0252 */
[----:B------:R-:W-:Y:S02]  /*4350*/  @!P4 IADD3 R82, PT, PT, R197, R59, RZ ;  /* 0x0000003bc552c210 */ /* 0x000fe40007ffe0ff */
[----:B------:R-:W-:Y:S01]  /*4360*/  LOP3.LUT P3, RZ, R59, R24, RZ, 0xfc, !PT ;  /* 0x000000183bff7212 */ /* 0x000fe2000786fcff */
[----:B0-----:R-:W-:-:S04]  /*4370*/  @!P4 IMAD.WIDE R62, R81, 0x4, R60 ;  /* 0x00000004513ec825 */ /* 0x001fc800078e023c */
[----:B------:R-:W-:Y:S01]  /*4380*/  @!P4 IMAD R81, R82, 0xe, R109 ;  /* 0x0000000e5251c824 */ /* 0x000fe200078e026d */
[----:B------:R0:W4:Y:S01]  /*4390*/  @!P4 LDG.E.CONSTANT R185, desc[UR6][R62.64] ;  /* 0x000000063eb9c981 */ /* 0x000122000c1e9900 */
[----:B------:R-:W-:Y:S02]  /*43a0*/  ISETP.EQ.OR P3, PT, R194, 0x8, !P3 ;  /* 0x00000008c200780c */ /* 0x000fe40005f62670 */
[----:B0-----:R-:W-:Y:S01]  /*43b0*/  @!P4 IMAD.WIDE.U32 R62, R81, 0x4, R60 ;  /* 0x00000004513ec825 */ /* 0x001fe200078e003c */
[----:B------:R-:W-:-:S04]  /*43c0*/  IADD3 R81, PT, PT, R24, R59, RZ ;  /* 0x0000003b18517210 */ /* 0x000fc80007ffe0ff */
[----:B------:R0:W4:Y:S01]  /*43d0*/  @!P4 LDG.E.CONSTANT R186, desc[UR6][R62.64] ;  /* 0x000000063ebac981 */ /* 0x000122000c1e9900 */
[----:B------:R-:W-:Y:S02]  /*43e0*/  LOP3.LUT P4, RZ, R59, R14, RZ, 0xfc, !PT ;  /* 0x0000000e3bff7212 */ /* 0x000fe4000788fcff */
[----:B------:R-:W-:Y:S02]  /*43f0*/  ISETP.GT.U32.OR P3, PT, R81, 0xe, P3 ;  /* 0x0000000e5100780c */ /* 0x000fe40001f64470 */
[----:B------:R-:W-:Y:S02]  /*4400*/  ISETP.EQ.OR P4, PT, R42, RZ, !P4 ;  /* 0x000000ff2a00720c */ /* 0x000fe40006782670 */
[----:B------:R-:W-:Y:S01]  /*4410*/  IADD3 R81, PT, PT, R14, R59, RZ ;  /* 0x0000003b0e517210 */ /* 0x000fe20007ffe0ff */
[----:B------:R-:W-:-:S03]  /*4420*/  IMAD R82, R38, 0x1880, R182 ;  /* 0x0000188026527824 */ /* 0x000fc600078e02b6 */
[----:B------:R-:W-:-:S05]  /*4430*/  ISETP.GT.U32.OR P4, PT, R81, 0xe, P4 ;  /* 0x0000000e5100780c */ /* 0x000fca0002784470 */
[----:B------:R-:W-:-:S04]  /*4440*/  @!P3 IMAD R81, R59, 0xe, R82 ;  /* 0x0000000e3b51b824 */ /* 0x000fc800078e0252 */
[----:B0-----:R-:W-:Y:S01]  /*4450*/  @!P3 IMAD.WIDE R62, R81, 0x4, R60 ;  /* 0x00000004513eb825 */ /* 0x001fe200078e023c */
[----:B------:R-:W-:-:S03]  /*4460*/  MOV R81, RZ ;  /* 0x000000ff00517202 */ /* 0x000fc60000000f00 */
[----:B------:R-:W-:Y:S01]  /*4470*/  @!P4 IMAD R83, R59, 0xe, R129 ;  /* 0x0000000e3b53c824 */ /* 0x000fe200078e0281 */
[----:B------:R0:W4:Y:S01]  /*4480*/  @!P3 LDG.E.CONSTANT R165, desc[UR6][R62.64] ;  /* 0x000000063ea5b981 */ /* 0x000122000c1e9900 */
[----:B------:R-:W-:Y:S02]  /*4490*/  HFMA2 R82, -RZ, RZ, 0, 0 ;  /* 0x00000000ff527431 */ /* 0x000fe400000001ff */
[----:B0-----:R-:W-:-:S04]  /*44a0*/  @!P4 IMAD.WIDE R62, R83, 0x4, R60 ;  /* 0x00000004533ec825 */ /* 0x001fc800078e023c */
[----:B------:R-:W-:Y:S01]  /*44b0*/  @!P4 IMAD R83, R59, 0xe, R47 ;  /* 0x0000000e3b53c824 */ /* 0x000fe200078e022f */
[----:B------:R0:W5:Y:S03]  /*44c0*/  @!P4 LDG.E.CONSTANT R81, desc[UR6][R62.64] ;  /* 0x000000063e51c981 */ /* 0x000166000c1e9900 */
[----:B0-----:R-:W-:-:S05]  /*44d0*/  @!P4 IMAD.WIDE.U32 R62, R83, 0x4, R60 ;  /* 0x00000004533ec825 */ /* 0x001fca00078e003c */
[----:B------:R0:W5:Y:S01]  /*44e0*/  @!P4 LDG.E.CONSTANT R82, desc[UR6][R62.64] ;  /* 0x000000063e52c981 */ /* 0x000162000c1e9900 */
[----:B------:R-:W-:Y:S02]  /*44f0*/  LOP3.LUT P4, RZ, R59, R13, RZ, 0xfc, !PT ;  /* 0x0000000d3bff7212 */ /* 0x000fe4000788fcff */
[----:B------:R-:W-:Y:S02]  /*4500*/  IADD3 R83, PT, PT, R13, R59, RZ ;  /* 0x0000003b0d537210 */ /* 0x000fe40007ffe0ff */
[----:B------:R-:W-:-:S04]  /*4510*/  ISETP.EQ.OR P4, PT, R194, 0x8, !P4 ;  /* 0x00000008c200780c */ /* 0x000fc80006782670 */
[----:B------:R-:W-:Y:S02]  /*4520*/  ISETP.GT.U32.OR P4, PT, R83, 0xe, P4 ;  /* 0x0000000e5300780c */ /* 0x000fe40002784470 */
[----:B------:R-:W-:-:S11]  /*4530*/  MOV R83, RZ ;  /* 0x000000ff00537202 */ /* 0x000fd60000000f00 */
[----:B------:R-:W-:-:S04]  /*4540*/  @!P4 IMAD R147, R59, 0xe, R128 ;  /* 0x0000000e3b93c824 */ /* 0x000fc800078e0280 */
        /* <DEDUP_REMOVED lines=8> */
[----:B------:R-:W-:Y:S01]  /*45d0*/  ISETP.GT.U32.OR P4, PT, R147, 0xe, P4 ;  /* 0x0000000e9300780c */ /* 0x000fe20002784470 */
[----:B------:R-:W-:Y:S01]  /*45e0*/  IMAD.MOV.U32 R147, RZ, RZ, RZ ;  /* 0x000000ffff937224 */ /* 0x000fe200078e00ff */
        /* <DEDUP_REMOVED lines=9> */
[----:B------:R-:W-:-:S04]  /*4680*/  ISETP.EQ.OR P4, PT, R32, RZ, !P4 ;  /* 0x000000ff2000720c */ /* 0x000fc80006782670 */
[----:B------:R-:W-:Y:S01]  /*4690*/  ISETP.GT.U32.OR P4, PT, R149, 0xe, P4 ;  /* 0x0000000e9500780c */ /* 0x000fe20002784470 */
[----:B------:R-:W-:-:S12]  /*46a0*/  HFMA2 R149, -RZ, RZ, 0, 0 ;  /* 0x00000000ff957431 */ /* 0x000fd800000001ff */
        /* <DEDUP_REMOVED lines=10> */
[----:B--2---:R1:W-:Y:S04]  /*4750*/  STS [R36], R151 ;  /* 0x0000009724007388 */ /* 0x0043e80000000800 */
[----:B------:R2:W-:Y:S08]  /*4760*/  STS [R36+0x4], R152 ;  /* 0x0000049824007388 */ /* 0x0005f00000000800 */
[----:B------:R-:W-:Y:S01]  /*4770*/  @!P4 IMAD R177, R59, 0xe, R125 ;  /* 0x0000000e3bb1c824 */ /* 0x000fe200078e027d */
[----:B-1----:R-:W-:Y:S01]  /*4780*/  MOV R151, RZ ;  /* 0x000000ff00977202 */ /* 0x002fe20000000f00 */
[----:B--2---:R-:W-:-:S02]  /*4790*/  HFMA2 R152, -RZ, RZ, 0, 0 ;  /* 0x00000000ff987431 */ /* 0x004fc400000001ff */
        /* <DEDUP_REMOVED lines=9> */
[----:B---3--:R1:W-:Y:S04]  /*4830*/  STS [R36+0x8], R153 ;  /* 0x0000089924007388 */ /* 0x0083e80000000800 */
[----:B----4-:R2:W-:Y:S08]  /*4840*/  STS [R36+0xc], R154 ;  /* 0x00000c9a24007388 */ /* 0x0105f00000000800 */
[----:B------:R-:W-:Y:S01]  /*4850*/  @!P4 IMAD R177, R59, 0xe, R124 ;  /* 0x0000000e3bb1c824 */ /* 0x000fe200078e027c */
[----:B-1----:R-:W-:-:S03]  /*4860*/  MOV R153, RZ ;  /* 0x000000ff00997202 */ /* 0x002fc60000000f00 */
[----:B0-----:R-:W-:-:S04]  /*4870*/  @!P4 IMAD.WIDE R62, R177, 0x4, R60 ;  /* 0x00000004b13ec825 */ /* 0x001fc800078e023c */
[----:B------:R-:W-:Y:S01]  /*4880*/  @!P4 IMAD R177, R59, 0xe, R88 ;  /* 0x0000000e3bb1c824 */ /* 0x000fe200078e0258 */
[----:B------:R0:W5:Y:S01]  /*4890*/  @!P4 LDG.E.CONSTANT R153, desc[UR6][R62.64] ;  /* 0x000000063e99c981 */ /* 0x000162000c1e9900 */
[----:B--2---:R-:W-:Y:S02]  /*48a0*/  IMAD.MOV.U32 R154, RZ, RZ, RZ ;  /* 0x000000ffff9a7224 */ /* 0x004fe400078e00ff */
[----:B0-----:R-:W-:-:S05]  /*48b0*/  @!P4 IMAD.WIDE.U32 R62, R177, 0x4, R60 ;  /* 0x00000004b13ec825 */ /* 0x001fca00078e003c */
[----:B------:R0:W5:Y:S01]  /*48c0*/  @!P4 LDG.E.CONSTANT R154, desc[UR6][R62.64] ;  /* 0x000000063e9ac981 */ /* 0x000162000c1e9900 */
[----:B------:R-:W-:Y:S02]  /*48d0*/  LOP3.LUT P4, RZ, R59, R7, RZ, 0xfc, !PT ;  /* 0x000000073bff7212 */ /* 0x000fe4000788fcff */
[----:B------:R-:W-:Y:S02]  /*48e0*/  IADD3 R172, PT, PT, R7, R59, RZ ;  /* 0x0000003b07ac7210 */ /* 0x000fe40007ffe0ff */
[----:B------:R-:W-:-:S04]  /*48f0*/  ISETP.EQ.OR P4, PT, R40, RZ, !P4 ;  /* 0x000000ff2800720c */ /* 0x000fc80006782670 */
[----:B------:R-:W-:Y:S01]  /*4900*/  ISETP.GT.U32.OR P4, PT, R172, 0xe, P4 ;  /* 0x0000000eac00780c */ /* 0x000fe20002784470 */
[----:B------:R1:W-:Y:S02]  /*4910*/  STS [R36+0x10], R155 ;  /* 0x0000109b24007388 */ /* 0x0003e40000000800 */
[----:B-1----:R-:W-:-:S10]  /*4920*/  HFMA2 R155, -RZ, RZ, 0, 0 ;  /* 0x00000000ff9b7431 */ /* 0x002fd400000001ff */
[----:B------:R-:W-:-:S04]  /*4930*/  @!P4 IMAD R177, R59, 0xe, R57 ;  /* 0x0000000e3bb1c824 */ /* 0x000fc800078e0239 */
[----:B0-----:R-:W-:Y:S01]  /*4940*/  @!P4 IMAD.WIDE R62, R177, 0x4, R60 ;  /* 0x00000004b13ec825 */ /* 0x001fe200078e023c */
[----:B------:R0:W-:Y:S03]  /*4950*/  STS [R36+0x14], R157 ;  /* 0x0000149d24007388 */ /* 0x0001e60000000800 */
[----:B------:R-:W-:Y:S01]  /*4960*/  @!P4 IMAD R177, R59, 0xe, R89 ;  /* 0x0000000e3bb1c824 */ /* 0x000fe200078e0259 */
[----:B------:R1:W5:Y:S01]  /*4970*/  @!P4 LDG.E.CONSTANT R155, desc[UR6][R62.64] ;  /* 0x000000063e9bc981 */ /* 0x000362000c1e9900 */
[----:B0-----:R-:W-:Y:S02]  /*4980*/  MOV R157, RZ ;  /* 0x000000ff009d7202 */ /* 0x001fe40000000f00 */
[----:B-1----:R-:W-:-:S05]  /*4990*/  @!P4 IMAD.WIDE.U32 R62, R177, 0x4, R60 ;  /* 0x00000004b13ec825 */ /* 0x002fca00078e003c */
[----:B------:R0:W5:Y:S01]  /*49a0*/  @!P4 LDG.E.CONSTANT R157, desc[UR6][R62.64] ;  /* 0x000000063e9dc981 */ /* 0x000162000c1e9900 */
[----:B------:R-:W-:Y:S02]  /*49b0*/  LOP3.LUT P4, RZ, R59, R19, RZ, 0xfc, !PT ;  /* 0x000000133bff7212 */ /* 0x000fe4000788fcff */
[----:B------:R-:W-:Y:S02]  /*49c0*/  IADD3 R172, PT, PT, R19, R59, RZ ;  /* 0x0000003b13ac7210 */ /* 0x000fe40007ffe0ff */
[----:B------:R-:W-:-:S04]  /*49d0*/  ISETP.EQ.OR P4, PT, R193, 0x8, !P4 ;  /* 0x00000008c100780c */ /* 0x000fc80006782670 */
[----:B------:R-:W-:Y:S01]  /*49e0*/  ISETP.GT.U32.OR P4, PT, R172, 0xe, P4 ;  /* 0x0000000eac00780c */ /* 0x000fe20002784470 */
[----:B------:R-:W-:-:S12]  /*49f0*/  IMAD R172, R38, 0x1880, R179 ;  /* 0x0000188026ac7824 */ /* 0x000fd800078e02b3 */
[----:B------:R-:W-:Y:S02]  /*4a00*/  @!P4 IMAD R177, R59, 0xe, R172 ;  /* 0x0000000e3bb1c824 */ /* 0x000fe400078e02ac */
[----:B------:R-:W-:Y:S02]  /*4a10*/  HFMA2 R172, -RZ, RZ, 0, 0 ;  /* 0x00000000ffac7431 */ /* 0x000fe400000001ff */
[----:B0-----:R-:W-:-:S05]  /*4a20*/  @!P4 IMAD.WIDE R62, R177, 0x4, R60 ;  /* 0x00000004b13ec825 */ /* 0x001fca00078e023c */
[----:B------:R0:W2:Y:S01]  /*4a30*/  @!P4 LDG.E.CONSTANT R172, desc[UR6][R62.64] ;  /* 0x000000063eacc981 */ /* 0x0000a2000c1e9900 */
[----:B------:R-:W-:-:S04]  /*4a40*/  LOP3.LUT R84, R84, 0xfffffffd, RZ, 0xc0, !PT ;  /* 0xfffffffd54547812 */ /* 0x000fc800078ec0ff */
[----:B------:R-:W-:-:S04]  /*4a50*/  @P6 LOP3.LUT R84, R84, 0x2, RZ, 0xfc, !PT ;  /* 0x0000000254546812 */ /* 0x000fc800078efcff */
[----:B------:R-:W-:-:S04]  /*4a60*/  LOP3.LUT R84, R84, 0xfffffffe, RZ, 0xc0, !PT ;  /* 0xfffffffe54547812 */ /* 0x000fc800078ec0ff */
[----:B------:R-:W-:Y:S02]  /*4a70*/  @P5 LOP3.LUT R84, R84, 0x1, RZ, 0xfc, !PT ;  /* 0x0000000154545812 */ /* 0x000fe400078efcff */
[----:B------:R-:W-:Y:S02]  /*4a80*/  LOP3.LUT P5, RZ, R59, R23, RZ, 0xfc, !PT ;  /* 0x000000173bff7212 */ /* 0x000fe400078afcff */
[----:B------:R-:W-:Y:S02]  /*4a90*/  IADD3 R174, PT, PT, R23, R59, RZ ;  /* 0x0000003b17ae7210 */ /* 0x000fe40007ffe0ff */
[----:B------:R-:W-:-:S04]  /*4aa0*/  ISETP.EQ.OR P5, PT, R32, RZ, !P5 ;  /* 0x000000ff2000720c */ /* 0x000fc80006fa2670 */
[----:B------:R-:W-:Y:S01]  /*4ab0*/  ISETP.GT.U32.OR P5, PT, R174, 0xe, P5 ;  /* 0x0000000eae00780c */ /* 0x000fe20002fa4470 */
[----:B------:R1:W-:Y:S01]  /*4ac0*/  STS [R36+0x18], R164 ;  /* 0x000018a424007388 */ /* 0x0003e20000000800 */
[----:B------:R-:W-:Y:S01]  /*4ad0*/  MOV R174, RZ ;  /* 0x000000ff00ae7202 */ /* 0x000fe20000000f00 */
[----:B-1----:R-:W-:-:S10]  /*4ae0*/  IMAD R164, R38, 0x1880, R178 ;  /* 0x0000188026a47824 */ /* 0x002fd400078e02b2 */
[----:B------:R-:W-:-:S04]  /*4af0*/  @!P5 IMAD R177, R59, 0xe, R164 ;  /* 0x0000000e3bb1d824 */ /* 0x000fc800078e02a4 */
[----:B0-----:R-:W-:-:S05]  /*4b00*/  @!P5 IMAD.WIDE R62, R177, 0x4, R60 ;  /* 0x00000004b13ed825 */ /* 0x001fca00078e023c */
[----:B------:R0:W3:Y:S01]  /*4b10*/  @!P5 LDG.E.CONSTANT R174, desc[UR6][R62.64] ;  /* 0x000000063eaed981 */ /* 0x0000e2000c1e9900 */
[----:B------:R-:W-:Y:S02]  /*4b20*/  LOP3.LUT P6, RZ, R59, R5, RZ, 0xfc, !PT ;  /* 0x000000053bff7212 */ /* 0x000fe400078cfcff */
[----:B------:R-:W-:Y:S02]  /*4b30*/  IADD3 R164, PT, PT, R5, R59, RZ ;  /* 0x0000003b05a47210 */ /* 0x000fe40007ffe0ff */
[----:B------:R-:W-:Y:S02]  /*4b40*/  ISETP.EQ.OR P6, PT, R30, RZ, !P6 ;  /* 0x000000ff1e00720c */ /* 0x000fe400077c2670 */
[----:B------:R-:W-:Y:S02]  /*4b50*/  LOP3.LUT R84, R84, 0xffffff7f, RZ, 0xc0, !PT ;  /* 0xffffff7f54547812 */ /* 0x000fe400078ec0ff */
[----:B------:R-:W-:Y:S02]  /*4b60*/  ISETP.GT.U32.OR P6, PT, R164, 0xe, P6 ;  /* 0x0000000ea400780c */ /* 0x000fe400037c4470 */
[----:B------:R-:W-:-:S04]  /*4b70*/  @P0 LOP3.LUT R84, R84, 0x80, RZ, 0xfc, !PT ;  /* 0x0000008054540812 */ /* 0x000fc800078efcff */
[C---:B------:R-:W-:Y:S01]  /*4b80*/  LOP3.LUT P0, RZ, R84.reuse, 0x1, RZ, 0xc0, !PT ;  /* 0x0000000154ff7812 */ /* 0x040fe2000780c0ff */
[----:B------:R1:W-:Y:S01]  /*4b90*/  STS [R36+0x1c], R165 ;  /* 0x00001ca524007388 */ /* 0x0003e20000000800 */
[----:B------:R-:W-:-:S05]  /*4ba0*/  LOP3.LUT R84, R84, 0xfffffeff, RZ, 0xc0, !PT ;  /* 0xfffffeff54547812 */ /* 0x000fca00078ec0ff */
[----:B------:R-:W-:Y:S01]  /*4bb0*/  @!P6 IMAD R177, R59, 0xe, R123 ;  /* 0x0000000e3bb1e824 */ /* 0x000fe200078e027b */
[----:B-1----:R-:W-:-:S03]  /*4bc0*/  CS2R R164, SRZ ;  /* 0x0000000000a47805 */ /* 0x002fc6000001ff00 */
[----:B0-----:R-:W-:Y:S02]  /*4bd0*/  @!P6 IMAD.WIDE R62, R177, 0x4, R60 ;  /* 0x00000004b13ee825 */ /* 0x001fe400078e023c */
[----:B------:R-:W-:Y:S02]  /*4be0*/  @P0 LOP3.LUT R84, R84, 0x100, RZ, 0xfc, !PT ;  /* 0x0000010054540812 */ /* 0x000fe400078efcff */
[----:B------:R-:W-:Y:S01]  /*4bf0*/  @!P6 IMAD R177, R59, 0xe, R90 ;  /* 0x0000000e3bb1e824 */ /* 0x000fe200078e025a */
[----:B------:R0:W5:Y:S01]  /*4c00*/  @!P6 LDG.E.CONSTANT R164, desc[UR6][R62.64] ;  /* 0x000000063ea4e981 */ /* 0x000162000c1e9900 */
[C---:B------:R-:W-:Y:S02]  /*4c10*/  LOP3.LUT P0, RZ, R84.reuse, 0x2, RZ, 0xc0, !PT ;  /* 0x0000000254ff7812 */ /* 0x040fe4000780c0ff */
[----:B0-----:R-:W-:Y:S01]  /*4c20*/  @!P6 IMAD.WIDE.U32 R62, R177, 0x4, R60 ;  /* 0x00000004b13ee825 */ /* 0x001fe200078e003c */
[----:B------:R-:W-:-:S04]  /*4c30*/  LOP3.LUT R84, R84, 0xfffffdff, RZ, 0xc0, !PT ;  /* 0xfffffdff54547812 */ /* 0x000fc800078ec0ff */
[----:B------:R0:W5:Y:S01]  /*4c40*/  @!P6 LDG.E.CONSTANT R165, desc[UR6][R62.64] ;  /* 0x000000063ea5e981 */ /* 0x000162000c1e9900 */
[----:B------:R-:W-:Y:S01]  /*4c50*/  LOP3.LUT P6, RZ, R59, R3, RZ, 0xfc, !PT ;  /* 0x000000033bff7212 */ /* 0x000fe200078cfcff */
[----:B------:R-:W-:-:S03]  /*4c60*/  IMAD.IADD R177, R3, 0x1, R59 ;  /* 0x0000000103b17824 */ /* 0x000fc600078e023b */
[----:B------:R-:W-:Y:S02]  /*4c70*/  ISETP.EQ.OR P6, PT, R39, RZ, !P6 ;  /* 0x000000ff2700720c */ /* 0x000fe400077c2670 */
[----:B------:R-:W-:Y:S02]  /*4c80*/  @P0 LOP3.LUT R84, R84, 0x200, RZ, 0xfc, !PT ;  /* 0x0000020054540812 */ /* 0x000fe400078efcff */
[----:B------:R-:W-:Y:S02]  /*4c90*/  ISETP.GT.U32.OR P0, PT, R177, 0xe, P6 ;  /* 0x0000000eb100780c */ /* 0x000fe40003704470 */
[----:B------:R-:W-:Y:S02]  /*4ca0*/  LOP3.LUT P6, RZ, R59, R2, RZ, 0xfc, !PT ;  /* 0x000000023bff7212 */ /* 0x000fe400078cfcff */
[----:B------:R-:W-:Y:S01]  /*4cb0*/  LOP3.LUT R84, R84, 0xfffffbff, RZ, 0xc0, !PT ;  /* 0xfffffbff54547812 */ /* 0x000fe200078ec0ff */
[----:B------:R1:W-:Y:S01]  /*4cc0*/  STS [R36+0x28], R159 ;  /* 0x0000289f24007388 */ /* 0x0003e20000000800 */
[----:B------:R-:W-:-:S02]  /*4cd0*/  ISETP.EQ.OR P6, PT, R194, RZ, !P6 ;  /* 0x000000ffc200720c */ /* 0x000fc400077c2670 */
[----:B------:R-:W-:-:S05]  /*4ce0*/  @P1 LOP3.LUT R84, R84, 0x400, RZ, 0xfc, !PT ;  /* 0x0000040054541812 */ /* 0x000fca00078efcff */
[----:B------:R-:W-:Y:S02]  /*4cf0*/  @!P0 IMAD R177, R59, 0xe, R122 ;  /* 0x0000000e3bb18824 */ /* 0x000fe400078e027a */
[----:B-1----:R-:W-:Y:S01]  /*4d00*/  HFMA2 R159, -RZ, RZ, 0, 0 ;  /* 0x00000000ff9f7431 */ /* 0x002fe200000001ff */
[----:B------:R-:W-:Y:S01]  /*4d10*/  LOP3.LUT R84, R84, 0xffffffef, RZ, 0xc0, !PT ;  /* 0xffffffef54547812 */ /* 0x000fe200078ec0ff */
[----:B0-----:R-:W-:-:S03]  /*4d20*/  @!P0 IMAD.WIDE R62, R177, 0x4, R60 ;  /* 0x00000004b13e8825 */ /* 0x001fc600078e023c */
[----:B------:R-:W-:Y:S02]  /*4d30*/  @P0 LOP3.LUT R84, R84, 0x10, RZ, 0xfc, !PT ;  /* 0x0000001054540812 */ /* 0x000fe400078efcff */
[----:B------:R0:W5:Y:S02]  /*4d40*/  @!P0 LDG.E.CONSTANT R159, desc[UR6][R62.64] ;  /* 0x000000063e9f8981 */ /* 0x000164000c1e9900 */
[----:B------:R-:W-:Y:S02]  /*4d50*/  LOP3.LUT R84, R84, 0xfffffff7, RZ, 0xc0, !PT ;  /* 0xfffffff754547812 */ /* 0x000fe400078ec0ff */
[----:B------:R1:W-:Y:S02]  /*4d60*/  STS [R36+0x2c], R158 ;  /* 0x00002c9e24007388 */ /* 0x0003e40000000800 */
[----:B-1----:R-:W-:Y:S02]  /*4d70*/  MOV R158, RZ ;  /* 0x000000ff009e7202 */ /* 0x002fe40000000f00 */
[----:B------:R1:W-:Y:S02]  /*4d80*/  STS [R36+0x30], R156 ;  /* 0x0000309c24007388 */ /* 0x0003e40000000800 */
[----:B-1----:R-:W-:-:S02]  /*4d90*/  HFMA2 R156, -RZ, RZ, 0, 0 ;  /* 0x00000000ff9c7431 */ /* 0x002fc400000001ff */
[----:B------:R1:W-:Y:S01]  /*4da0*/  STS [R36+0x34], R75 ;  /* 0x0000344b24007388 */ /* 0x0003e20000000800 */
[----:B------:R-:W-:-:S03]  /*4db0*/  HFMA2 R183, -RZ, RZ, 0, 0 ;  /* 0x00000000ffb77431 */ /* 0x000fc600000001ff */
[----:B------:R4:W-:Y:S01]  /*4dc0*/  STS [R36+0x38], R71 ;  /* 0x0000384724007388 */ /* 0x0009e20000000800 */
[----:B-1----:R-:W-:-:S03]  /*4dd0*/  @!P2 IMAD R75, R59, 0xe, R116 ;  /* 0x0000000e3b4ba824 */ /* 0x002fc600078e0274 */
[----:B------:R1:W-:Y:S01]  /*4de0*/  STS [R36+0x40], R185 ;  /* 0x000040b924007388 */ /* 0x0003e20000000800 */
[----:B----4-:R-:W-:-:S03]  /*4df0*/  @!P3 IMAD R71, R59, 0xe, R115 ;  /* 0x0000000e3b47b824 */ /* 0x010fc600078e0273 */
[----:B------:R-:W-:Y:S01]  /*4e00*/  STS [R36+0x44], R169 ;  /* 0x000044a924007388 */ /* 0x000fe20000000800 */
[----:B-1----:R-:W-:-:S03]  /*4e10*/  IMAD.MOV.U32 R185, RZ, RZ, RZ ;  /* 0x000000ffffb97224 */ /* 0x002fc600078e00ff */
[----:B--2---:R1:W-:Y:S02]  /*4e20*/  STS [R36+0x20], R172 ;  /* 0x000020ac24007388 */ /* 0x0043e40000000800 */
[----:B-1----:R-:W-:-:S04]  /*4e30*/  IADD3 R172, PT, PT, R2, R59, RZ ;  /* 0x0000003b02ac7210 */ /* 0x002fc80007ffe0ff */
[----:B------:R-:W-:Y:S02]  /*4e40*/  ISETP.GT.U32.OR P1, PT, R172, 0xe, P6 ;  /* 0x0000000eac00780c */ /* 0x000fe40003724470 */
[----:B------:R-:W-:-:S04]  /*4e50*/  LOP3.LUT P6, RZ, R59, R28, R37, 0xfe, !PT ;  /* 0x0000001c3bff7212 */ /* 0x000fc800078cfe25 */
[----:B------:R-:W-:-:S04]  /*4e60*/  ISETP.EQ.OR P6, PT, R35, RZ, !P6 ;  /* 0x000000ff2300720c */ /* 0x000fc800077c2670 */
[----:B------:R-:W-:-:S03]  /*4e70*/  ISETP.GT.U32.OR P0, PT, R76, 0xe, P6 ;  /* 0x0000000e4c00780c */ /* 0x000fc60003704470 */
[----:B------:R-:W-:Y:S01]  /*4e80*/  @!P1 IMAD R177, R59, 0xe, R121 ;  /* 0x0000000e3bb19824 */ /* 0x000fe200078e0279 */
[----:B------:R-:W-:-:S03]  /*4e90*/  ISETP.NE.AND P6, PT, R193, RZ, PT ;  /* 0x000000ffc100720c */ /* 0x000fc60003fc5270 */
[----:B0-----:R-:W-:Y:S01]  /*4ea0*/  @!P1 IMAD.WIDE R62, R177, 0x4, R60 ;  /* 0x00000004b13e9825 */ /* 0x001fe200078e023c */
[----:B------:R-:W-:-:S03]  /*4eb0*/  @P1 LOP3.LUT R84, R84, 0x8, RZ, 0xfc, !PT ;  /* 0x0000000854541812 */ /* 0x000fc600078efcff */
[----:B------:R-:W-:Y:S01]  /*4ec0*/  HFMA2 R172, -RZ, RZ, 0, 0 ;  /* 0x00000000ffac7431 */ /* 0x000fe200000001ff */
[----:B------:R-:W-:Y:S01]  /*4ed0*/  ISETP.EQ.OR P6, PT, R77, RZ, !P6 ;  /* 0x000000ff4d00720c */ /* 0x000fe200077c2670 */
[----:B------:R0:W5:Y:S01]  /*4ee0*/  @!P1 LDG.E.CONSTANT R158, desc[UR6][R62.64] ;  /* 0x000000063e9e9981 */ /* 0x000162000c1e9900 */
[----:B------:R-:W-:Y:S01]  /*4ef0*/  @!P0 IMAD R77, R59, 0xe, R120 ;  /* 0x0000000e3b4d8824 */ /* 0x000fe200078e0278 */
[C---:B------:R-:W-:Y:S02]  /*4f00*/  LOP3.LUT P1, RZ, R84.reuse, 0x400, RZ, 0xc0, !PT ;  /* 0x0000040054ff7812 */ /* 0x040fe4000782c0ff */
[----:B------:R-:W-:-:S04]  /*4f10*/  LOP3.LUT R84, R84, 0xfffffffb, RZ, 0xc0, !PT ;  /* 0xfffffffb54547812 */ /* 0x000fc800078ec0ff */
[----:B------:R-:W-:Y:S01]  /*4f20*/  @P0 LOP3.LUT R84, R84, 0x4, RZ, 0xfc, !PT ;  /* 0x0000000454540812 */ /* 0x000fe200078efcff */
[----:B0-----:R-:W-:-:S05]  /*4f30*/  @!P0 IMAD.WIDE.U32 R62, R77, 0x4, R60 ;  /* 0x000000044d3e8825 */ /* 0x001fca00078e003c */
[----:B------:R0:W5:Y:S01]  /*4f40*/  @!P0 LDG.E.CONSTANT R172, desc[UR6][R62.64] ;  /* 0x000000063eac8981 */ /* 0x000162000c1e9900 */
[----:B------:R-:W-:Y:S02]  /*4f50*/  LOP3.LUT P0, RZ, R84, 0x200, RZ, 0xc0, !PT ;  /* 0x0000020054ff7812 */ /* 0x000fe4000780c0ff */
[----:B------:R-:W-:Y:S01]  /*4f60*/  ISETP.GT.U32.OR P6, PT, R76, 0xe, P6 ;  /* 0x0000000e4c00780c */ /* 0x000fe200037c4470 */
[----:B---3--:R1:W-:Y:S01]  /*4f70*/  STS [R36+0x24], R174 ;  /* 0x000024ae24007388 */ /* 0x0083e20000000800 */
[----:B------:R-:W-:-:S09]  /*4f80*/  LOP3.LUT R84, R84, 0xffffffbf, RZ, 0xc0, !PT ;  /* 0xffffffbf54547812 */ /* 0x000fd200078ec0ff */
[----:B------:R-:W-:Y:S01]  /*4f90*/  @!P0 IMAD R77, R59, 0xe, R119 ;  /* 0x0000000e3b4d8824 */ /* 0x000fe200078e0277 */
[----:B-1----:R-:W-:-:S03]  /*4fa0*/  MOV R174, RZ ;  /* 0x000000ff00ae7202 */ /* 0x002fc60000000f00 */
[----:B0-----:R-:W-:Y:S01]  /*4fb0*/  @!P0 IMAD.WIDE.U32 R62, R77, 0x4, R60 ;  /* 0x000000044d3e8825 */ /* 0x001fe200078e003c */
[----:B------:R-:W-:-:S04]  /*4fc0*/  @P6 LOP3.LUT R84, R84, 0x40, RZ, 0xfc, !PT ;  /* 0x0000004054546812 */ /* 0x000fc800078efcff */
[----:B------:R0:W5:Y:S01]  /*4fd0*/  @!P0 LDG.E.CONSTANT R174, desc[UR6][R62.64] ;  /* 0x000000063eae8981 */ /* 0x000162000c1e9900 */
[----:B------:R-:W-:-:S13]  /*4fe0*/  LOP3.LUT P0, RZ, R84, 0x100, RZ, 0xc0, !PT ;  /* 0x0000010054ff7812 */ /* 0x000fda000780c0ff */
[----:B------:R-:W-:-:S04]  /*4ff0*/  @!P0 IMAD R77, R59, 0xe, R118 ;  /* 0x0000000e3b4d8824 */ /* 0x000fc800078e0276 */
[----:B0-----:R-:W-:-:S05]  /*5000*/  @!P0 IMAD.WIDE.U32 R62, R77, 0x4, R60 ;  /* 0x000000044d3e8825 */ /* 0x001fca00078e003c */
[----:B------:R0:W5:Y:S01]  /*5010*/  @!P0 LDG.E.CONSTANT R156, desc[UR6][R62.64] ;  /* 0x000000063e9c8981 */ /* 0x000162000c1e9900 */
[----:B------:R-:W-:Y:S02]  /*5020*/  LOP3.LUT P0, RZ, R84, 0x80, RZ, 0xc0, !PT ;  /* 0x0000008054ff7812 */ /* 0x000fe4000780c0ff */
[----:B------:R-:W-:-:S11]  /*5030*/  MOV R177, RZ ;  /* 0x000000ff00b17202 */ /* 0x000fd60000000f00 */
[----:B------:R-:W-:-:S04]  /*5040*/  @!P0 IMAD R77, R59, 0xe, R117 ;  /* 0x0000000e3b4d8824 */ /* 0x000fc800078e0275 */
[----:B0-----:R-:W-:-:S04]  /*5050*/  @!P0 IMAD.WIDE.U32 R62, R77, 0x4, R60 ;  /* 0x000000044d3e8825 */ /* 0x001fc800078e003c */
[----:B------:R-:W-:Y:S01]  /*5060*/  @!P1 IMAD R77, R59, 0xe, R56 ;  /* 0x0000000e3b4d9824 */ /* 0x000fe200078e0238 */
[----:B------:R0:W5:Y:S03]  /*5070*/  @!P0 LDG.E.CONSTANT R177, desc[UR6][R62.64] ;  /* 0x000000063eb18981 */ /* 0x000166000c1e9900 */
[----:B0-----:R-:W-:-:S05]  /*5080*/  @!P1 IMAD.WIDE.U32 R62, R77, 0x4, R60 ;  /* 0x000000044d3e9825 */ /* 0x001fca00078e003c */
[----:B------:R0:W5:Y:S02]  /*5090*/  @!P1 LDG.E.CONSTANT R180, desc[UR6][R62.64] ;  /* 0x000000063eb49981 */ /* 0x000164000c1e9900 */
[----:B0-----:R-:W-:-:S05]  /*50a0*/  @!P2 IMAD.WIDE.U32 R62, R75, 0x4, R60 ;  /* 0x000000044b3ea825 */ /* 0x001fca00078e003c */
[----:B------:R0:W5:Y:S01]  /*50b0*/  @!P2 LDG.E.CONSTANT R183, desc[UR6][R62.64] ;  /* 0x000000063eb7a981 */ /* 0x000162000c1e9900 */
[----:B------:R-:W-:Y:S01]  /*50c0*/  MOV R169, RZ ;  /* 0x000000ff00a97202 */ /* 0x000fe20000000f00 */
[----:B------:R-:W-:Y:S02]  /*50d0*/  HFMA2 R190, -RZ, RZ, 0, 0 ;  /* 0x00000000ffbe7431 */ /* 0x000fe400000001ff */
[----:B0-----:R-:W-:-:S04]  /*50e0*/  @!P3 IMAD.WIDE.U32 R62, R71, 0x4, R60 ;  /* 0x00000004473eb825 */ /* 0x001fc800078e003c */
[----:B------:R-:W-:Y:S01]  /*50f0*/  @!P4 IMAD R71, R59, 0xe, R114 ;  /* 0x0000000e3b47c824 */ /* 0x000fe200078e0272 */
[----:B------:R0:W5:Y:S03]  /*5100*/  @!P3 LDG.E.CONSTANT R185, desc[UR6][R62.64] ;  /* 0x000000063eb9b981 */ /* 0x000166000c1e9900 */
[----:B0-----:R-:W-:-:S04]  /*5110*/  @!P4 IMAD.WIDE.U32 R62, R71, 0x4, R60 ;  /* 0x00000004473ec825 */ /* 0x001fc800078e003c */
[----:B------:R-:W-:Y:S01]  /*5120*/  @!P5 IMAD R71, R59, 0xe, R113 ;  /* 0x0000000e3b47d824 */ /* 0x000fe200078e0271 */
[----:B------:R0:W5:Y:S01]  /*5130*/  @!P4 LDG.E.CONSTANT R169, desc[UR6][R62.64] ;  /* 0x000000063ea9c981 */ /* 0x000162000c1e9900 */
[----:B------:R-:W-:Y:S02]  /*5140*/  MOV R192, RZ ;  /* 0x000000ff00c07202 */ /* 0x000fe40000000f00 */
[--C-:B0-----:R-:W-:Y:S01]  /*5150*/  @!P5 IMAD.WIDE.U32 R62, R71, 0x4, R60.reuse ;  /* 0x00000004473ed825 */ /* 0x101fe200078e003c */
[----:B------:R0:W-:Y:S04]  /*5160*/  STS [R36+0x3c], R70 ;  /* 0x00003c4624007388 */ /* 0x0001e80000000800 */
[----:B------:R1:W5:Y:S04]  /*5170*/  @!P5 LDG.E.CONSTANT R190, desc[UR6][R62.64] ;  /* 0x000000063ebed981 */ /* 0x000368000c1e9900 */
[----:B------:R0:W-:Y:S04]  /*5180*/  STS [R36+0x48], R67 ;  /* 0x0000484324007388 */ /* 0x0001e80000000800 */
[----:B------:R0:W-:Y:S01]  /*5190*/  STS [R36+0x4c], R64 ;  /* 0x00004c4024007388 */ /* 0x0001e20000000800 */
[----:B-1----:R-:W-:-:S03]  /*51a0*/  IMAD.WIDE.U32 R62, R168, 0x4, R60 ;  /* 0x00000004a83e7825 */ /* 0x002fc600078e003c */
[----:B------:R0:W-:Y:S04]  /*51b0*/  STS [R36+0x50], R65 ;  /* 0x0000504124007388 */ /* 0x0001e80000000800 */
        /* <DEDUP_REMOVED lines=10> */
[----:B------:R0:W5:Y:S01]  /*5260*/  @!P6 LDG.E.CONSTANT R192, desc[UR6][R62.64+0x2d4] ;  /* 0x0002d4063ec0e981 */ /* 0x000162000c1e9900 */
[----:B------:R-:W-:Y:S01]  /*5270*/  ISETP.GT.U32.AND P6, PT, R45, 0xc, PT ;  /* 0x0000000c2d00780c */ /* 0x000fe20003fc4070 */
[----:B------:R-:W-:Y:S01]  /*5280*/  BSSY.RECONVERGENT B0, `(.L_x_13) ;  /* 0x000004e000007945 */ /* 0x000fe20003800200 */
[----:B------:R-:W-:-:S11]  /*5290*/  LOP3.LUT R84, R84, 0xffffffdf, RZ, 0xc0, !PT ;  /* 0xffffffdf54547812 */ /* 0x000fd600078ec0ff */
[----:B------:R-:W-:Y:S01]  /*52a0*/  @P6 LOP3.LUT R84, R84, 0x20, RZ, 0xfc, !PT ;  /* 0x0000002054546812 */ /* 0x000fe200078efcff */
[----:B0-----:R-:W-:Y:S06]  /*52b0*/  @P6 BRA `(.L_x_14) ;  /* 0x0000000400286947 */ /* 0x001fec0003800000 */
[----:B------:R-:W-:Y:S02]  /*52c0*/  P2R R65, PR, RZ, 0x2 ;  /* 0x00000002ff417803 */ /* 0x000fe40000000000 */
[C---:B------:R-:W-:Y:S02]  /*52d0*/  LOP3.LUT P1, RZ, R84.reuse, 0x40, RZ, 0xc0, !PT ;  /* 0x0000004054ff7812 */ /* 0x040fe4000782c0ff */
[----:B------:R-:W-:Y:S02]  /*52e0*/  P2R R71, PR, RZ, 0x4 ;  /* 0x00000004ff477803 */ /* 0x000fe40000000000 */
[----:B------:R-:W-:Y:S02]  /*52f0*/  LOP3.LUT P2, RZ, R84, 0x10, RZ, 0xc0, !PT ;  /* 0x0000001054ff7812 */ /* 0x000fe4000784c0ff */
[----:B------:R-:W-:Y:S01]  /*5300*/  MOV R64, RZ ;  /* 0x000000ff00407202 */ /* 0x000fe20000000f00 */
[----:B------:R-:W-:Y:S01]  /*5310*/  @!P5 IMAD R67, R59, 0xe, R101 ;  /* 0x0000000e3b43d824 */ /* 0x000fe200078e0265 */
[----:B------:R-:W-:-:S02]  /*5320*/  P2R R68, PR, RZ, 0x8 ;  /* 0x00000008ff447803 */ /* 0x000fc40000000000 */
[C---:B------:R-:W-:Y:S02]  /*5330*/  LOP3.LUT P3, RZ, R84.reuse, 0x8, RZ, 0xc0, !PT ;  /* 0x0000000854ff7812 */ /* 0x040fe4000786c0ff */
[----:B------:R-:W-:Y:S01]  /*5340*/  P2R R69, PR, RZ, 0x10 ;  /* 0x00000010ff457803 */ /* 0x000fe20000000000 */
[----:B------:R0:W2:Y:S01]  /*5350*/  @!P1 LDG.E.CONSTANT R64, desc[UR6][R62.64+0x5e4] ;  /* 0x0005e4063e409981 */ /* 0x0000a2000c1e9900 */
[----:B------:R-:W-:Y:S02]  /*5360*/  ISETP.NE.AND P1, PT, R65, RZ, PT ;  /* 0x000000ff4100720c */ /* 0x000fe40003f25270 */
[----:B------:R-:W-:Y:S02]  /*5370*/  MOV R65, RZ ;  /* 0x000000ff00417202 */ /* 0x000fe40000000f00 */
[----:B------:R-:W-:Y:S02]  /*5380*/  MOV R66, RZ ;  /* 0x000000ff00427202 */ /* 0x000fe40000000f00 */
[----:B------:R-:W-:-:S02]  /*5390*/  LOP3.LUT P4, RZ, R84, 0x4, RZ, 0xc0, !PT ;  /* 0x0000000454ff7812 */ /* 0x000fc4000788c0ff */
[----:B------:R-:W-:Y:S01]  /*53a0*/  P2R R70, PR, RZ, 0x40 ;  /* 0x00000040ff467803 */ /* 0x000fe20000000000 */
[----:B0-----:R-:W-:Y:S01]  /*53b0*/  @!P5 IMAD.WIDE.U32 R62, R67, 0x4, R60 ;  /* 0x00000004433ed825 */ /* 0x001fe200078e003c */
[----:B------:R-:W-:-:S03]  /*53c0*/  LOP3.LUT P6, RZ, R84, 0x2, RZ, 0xc0, !PT ;  /* 0x0000000254ff7812 */ /* 0x000fc600078cc0ff */
[----:B------:R-:W-:Y:S01]  /*53d0*/  @!P2 IMAD R67, R59, 0xe, R91 ;  /* 0x0000000e3b43a824 */ /* 0x000fe200078e025b */
[----:B------:R0:W3:Y:S03]  /*53e0*/  @!P5 LDG.E.CONSTANT R65, desc[UR6][R62.64] ;  /* 0x000000063e41d981 */ /* 0x0000e6000c1e9900 */
[----:B0-----:R-:W-:-:S05]  /*53f0*/  @!P2 IMAD.WIDE.U32 R62, R67, 0x4, R60 ;  /* 0x00000004433ea825 */ /* 0x001fca00078e003c */
[----:B------:R0:W4:Y:S01]  /*5400*/  @!P2 LDG.E.CONSTANT R66, desc[UR6][R62.64] ;  /* 0x000000063e42a981 */ /* 0x000122000c1e9900 */
[----:B------:R-:W-:Y:S01]  /*5410*/  ISETP.NE.AND P2, PT, R71, RZ, PT ;  /* 0x000000ff4700720c */ /* 0x000fe20003f45270 */
[----:B------:R-:W-:Y:S01]  /*5420*/  @!P3 IMAD R71, R59, 0xe, R92 ;  /* 0x0000000e3b47b824 */ /* 0x000fe200078e025c */
[----:B------:R-:W-:-:S03]  /*5430*/  MOV R67, RZ ;  /* 0x000000ff00437202 */ /* 0x000fc60000000f00 */
[----:B0-----:R-:W-:Y:S01]  /*5440*/  @!P3 IMAD.WIDE.U32 R62, R71, 0x4, R60 ;  /* 0x00000004473eb825 */ /* 0x001fe200078e003c */
[----:B------:R-:W-:-:S03]  /*5450*/  LOP3.LUT P5, RZ, R84, 0x1, RZ, 0xc0, !PT ;  /* 0x0000000154ff7812 */ /* 0x000fc600078ac0ff */
[----:B------:R-:W-:Y:S01]  /*5460*/  @!P4 IMAD R71, R59, 0xe, R93 ;  /* 0x0000000e3b47c824 */ /* 0x000fe200078e025d */
[----:B------:R0:W4:Y:S01]  /*5470*/  @!P3 LDG.E.CONSTANT R67, desc[UR6][R62.64] ;  /* 0x000000063e43b981 */ /* 0x000122000c1e9900 */
[----:B------:R-:W-:Y:S02]  /*5480*/  ISETP.NE.AND P3, PT, R68, RZ, PT ;  /* 0x000000ff4400720c */ /* 0x000fe40003f65270 */
[----:B------:R-:W-:Y:S01]  /*5490*/  MOV R68, RZ ;  /* 0x000000ff00447202 */ /* 0x000fe20000000f00 */
[----:B0-----:R-:W-:-:S04]  /*54a0*/  @!P4 IMAD.WIDE.U32 R62, R71, 0x4, R60 ;  /* 0x00000004473ec825 */ /* 0x001fc800078e003c */
[----:B------:R-:W-:Y:S01]  /*54b0*/  @!P6 IMAD R71, R59, 0xe, R94 ;  /* 0x0000000e3b47e824 */ /* 0x000fe200078e025e */
[----:B------:R0:W4:Y:S01]  /*54c0*/  @!P4 LDG.E.CONSTANT R68, desc[UR6][R62.64] ;  /* 0x000000063e44c981 */ /* 0x000122000c1e9900 */
[----:B------:R-:W-:Y:S01]  /*54d0*/  ISETP.NE.AND P4, PT, R69, RZ, PT ;  /* 0x000000ff4500720c */ /* 0x000fe20003f85270 */
[----:B------:R-:W-:Y:S02]  /*54e0*/  IMAD.MOV.U32 R69, RZ, RZ, RZ ;  /* 0x000000ffff457224 */ /* 0x000fe400078e00ff */
[----:B0-----:R-:W-:-:S04]  /*54f0*/  @!P6 IMAD.WIDE.U32 R62, R71, 0x4, R60 ;  /* 0x00000004473ee825 */ /* 0x001fc800078e003c */
[C---:B------:R-:W-:Y:S01]  /*5500*/  @!P5 IMAD R71, R59.reuse, 0xe, R95 ;  /* 0x0000000e3b47d824 */ /* 0x040fe200078e025f */
[----:B------:R0:W4:Y:S01]  /*5510*/  @!P6 LDG.E.CONSTANT R69, desc[UR6][R62.64] ;  /* 0x000000063e45e981 */ /* 0x000122000c1e9900 */
[----:B------:R-:W-:Y:S02]  /*5520*/  ISETP.NE.AND P6, PT, R70, RZ, PT ;  /* 0x000000ff4600720c */ /* 0x000fe40003fc5270 */
[----:B------:R-:W-:Y:S01]  /*5530*/  MOV R70, RZ ;  /* 0x000000ff00467202 */ /* 0x000fe20000000f00 */
[----:B------:R-:W-:Y:S02]  /*5540*/  @!P0 IMAD R73, R59, 0xe, R96 ;  /* 0x0000000e3b498824 */ /* 0x000fe400078e0260 */
[----:B0-----:R-:W-:Y:S01]  /*5550*/  @!P5 IMAD.WIDE.U32 R62, R71, 0x4, R60 ;  /* 0x00000004473ed825 */ /* 0x001fe200078e003c */
[----:B------:R-:W-:-:S04]  /*5560*/  MOV R71, RZ ;  /* 0x000000ff00477202 */ /* 0x000fc80000000f00 */
[----:B------:R0:W4:Y:S01]  /*5570*/  @!P5 LDG.E.CONSTANT R70, desc[UR6][R62.64] ;  /* 0x000000063e46d981 */ /* 0x000122000c1e9900 */
[----:B------:R-:W-:Y:S01]  /*5580*/  MOV R72, RZ ;  /* 0x000000ff00487202 */ /* 0x000fe20000000f00 */
[----:B------:R-:W-:Y:S02]  /*5590*/  @!P2 IMAD R75, R59, 0xe, R98 ;  /* 0x0000000e3b4ba824 */ /* 0x000fe400078e0262 */
[----:B0-----:R-:W-:-:S04]  /*55a0*/  @!P0 IMAD.WIDE.U32 R62, R73, 0x4, R60 ;  /* 0x00000004493e8825 */ /* 0x001fc800078e003c */
[C---:B------:R-:W-:Y:S01]  /*55b0*/  @!P1 IMAD R73, R59.reuse, 0xe, R97 ;  /* 0x0000000e3b499824 */ /* 0x040fe200078e0261 */
[----:B------:R0:W4:Y:S01]  /*55c0*/  @!P0 LDG.E.CONSTANT R71, desc[UR6][R62.64] ;  /* 0x000000063e478981 */ /* 0x000122000c1e9900 */
[----:B------:R-:W-:Y:S02]  /*55d0*/  @!P3 IMAD R77, R59, 0xe, R99 ;  /* 0x0000000e3b4db824 */ /* 0x000fe400078e0263 */
[----:B0-----:R-:W-:Y:S01]  /*55e0*/  @!P1 IMAD.WIDE.U32 R62, R73, 0x4, R60 ;  /* 0x00000004493e9825 */ /* 0x001fe200078e003c */
[----:B------:R-:W-:-:S04]  /*55f0*/  MOV R73, RZ ;  /* 0x000000ff00497202 */ /* 0x000fc80000000f00 */
[----:B------:R0:W4:Y:S02]  /*5600*/  @!P1 LDG.E.CONSTANT R72, desc[UR6][R62.64] ;  /* 0x000000063e489981 */ /* 0x000124000c1e9900 */
[----:B0-----:R-:W-:-:S05]  /*5610*/  @!P2 IMAD.WIDE.U32 R62, R75, 0x4, R60 ;  /* 0x000000044b3ea825 */ /* 0x001fca00078e003c */
[----:B------:R0:W4:Y:S01]  /*5620*/  @!P2 LDG.E.CONSTANT R73, desc[UR6][R62.64] ;  /* 0x000000063e49a981 */ /* 0x000122000c1e9900 */
[----:B------:R-:W-:Y:S01]  /*5630*/  MOV R75, RZ ;  /* 0x000000ff004b7202 */ /* 0x000fe20000000f00 */
[----:B0-----:R-:W-:-:S04]  /*5640*/  @!P3 IMAD.WIDE.U32 R62, R77, 0x4, R60 ;  /* 0x000000044d3eb825 */ /* 0x001fc800078e003c */
[----:B------:R-:W-:Y:S01]  /*5650*/  @!P4 IMAD R77, R59, 0xe, R100 ;  /* 0x0000000e3b4dc824 */ /* 0x000fe200078e0264 */
[----:B------:R-:W4:Y:S03]  /*5660*/  @!P3 LDG.E.CONSTANT R75, desc[UR6][R62.64] ;  /* 0x000000063e4bb981 */ /* 0x000f26000c1e9900 */
[----:B------:R-:W-:Y:S01]  /*5670*/  @!P4 IMAD.WIDE.U32 R60, R77, 0x4, R60 ;  /* 0x000000044d3cc825 */ /* 0x000fe200078e003c */
[----:B------:R-:W-:-:S06]  /*5680*/  MOV R77, RZ ;  /* 0x000000ff004d7202 */ /* 0x000fcc0000000f00 */
[----:B------:R-:W4:Y:S04]  /*5690*/  @!P4 LDG.E.CONSTANT R77, desc[UR6][R60.64] ;  /* 0x000000063c4dc981 */ /* 0x000f28000c1e9900 */
[----:B--2---:R0:W-:Y:S04]  /*56a0*/  STS [R36+0x100], R64 ;  /* 0x0001004024007388 */ /* 0x0041e80000000800 */
[----:B---3--:R0:W-:Y:S04]  /*56b0*/  STS [R36+0x124], R65 ;  /* 0x0001244124007388 */ /* 0x0081e80000000800 */
[----:B----4-:R0:W-:Y:S04]  /*56c0*/  STS [R36+0xf8], R66 ;  /* 0x0000f84224007388 */ /* 0x0101e80000000800 */
        /* <DEDUP_REMOVED lines=8> */
[----:B------:R0:W-:Y:S02]  /*5750*/  STS [R36+0x120], R77 ;  /* 0x0001204d24007388 */ /* 0x0001e40000000800 */
.L_x_14:
[----:B------:R-:W-:Y:S05]  /*5760*/  BSYNC.RECONVERGENT B0 ;  /* 0x0000000000007941 */ /* 0x000fea0003800200 */
.L_x_13:
[----:B------:R-:W1:Y:S01]  /*5770*/  LDC.64 R60, c[0x0][0x388] ;  /* 0x0000e200ff3c7b82 */ /* 0x000e620000000a00 */
[C---:B0-----:R-:W-:Y:S02]  /*5780*/  IMAD R65, R59.reuse, 0x3, R108 ;  /* 0x000000033b417824 */ /* 0x041fe400078e026c */
[C---:B------:R-:W-:Y:S02]  /*5790*/  IMAD R63, R59.reuse, 0x3, R107 ;  /* 0x000000033b3f7824 */ /* 0x040fe400078e026b */
[----:B------:R-:W-:Y:S02]  /*57a0*/  IMAD R67, R59, 0x3, R106 ;  /* 0x000000033b437824 */ /* 0x000fe400078e026a */
[C---:B------:R-:W-:Y:S02]  /*57b0*/  IMAD R66, R38.reuse, 0x120, R137 ;  /* 0x0000012026427824 */ /* 0x040fe400078e0289 */
[----:B------:R-:W-:-:S04]  /*57c0*/  IMAD R68, R38, 0x120, R136 ;  /* 0x0000012026447824 */ /* 0x000fc800078e0288 */
[----:B------:R-:W-:Y:S02]  /*57d0*/  IMAD R71, R59, 0x3, R68 ;  /* 0x000000033b477824 */ /* 0x000fe400078e0244 */
[----:B------:R-:W-:Y:S02]  /*57e0*/  IMAD R68, R38, 0x120, R135 ;  /* 0x0000012026447824 */ /* 0x000fe400078e0287 */
[----:B-1----:R-:W-:-:S04]  /*57f0*/  IMAD.WIDE.U32 R64, R65, 0x4, R60 ;  /* 0x0000000441407825 */ /* 0x002fc800078e003c */
[--C-:B------:R-:W-:Y:S01]  /*5800*/  IMAD.WIDE.U32 R62, R63, 0x4, R60.reuse ;  /* 0x000000043f3e7825 */ /* 0x100fe200078e003c */
[----:B------:R0:W2:Y:S05]  /*5810*/  LDG.E.CONSTANT R69, desc[UR6][R64.64] ;  /* 0x0000000640457981 */ /* 0x0000aa000c1e9900 */
[----:B------:R-:W3:Y:S01]  /*5820*/  LDG.E.CONSTANT R62, desc[UR6][R62.64] ;  /* 0x000000063e3e7981 */ /* 0x000ee2000c1e9900 */
[----:B0-----:R-:W-:-:S04]  /*5830*/  IMAD.WIDE.U32 R64, R67, 0x4, R60 ;  /* 0x0000000443407825 */ /* 0x001fc800078e003c */
[----:B------:R-:W-:Y:S01]  /*5840*/  IMAD R67, R59, 0x3, R66 ;  /* 0x000000033b437824 */ /* 0x000fe200078e0242 */
[----:B------:R0:W3:Y:S03]  /*5850*/  LDG.E.CONSTANT R63, desc[UR6][R64.64] ;  /* 0x00000006403f7981 */ /* 0x0000e6000c1e9900 */
[----:B------:R-:W-:-:S04]  /*5860*/  IMAD.WIDE.U32 R66, R67, 0x4, R60 ;  /* 0x0000000443427825 */ /* 0x000fc800078e003c */
[----:B------:R-:W-:Y:S01]  /*5870*/  IMAD R70, R38, 0x120, R133 ;  /* 0x0000012026467824 */ /* 0x000fe200078e0285 */
[----:B------:R1:W4:Y:S01]  /*5880*/  LDG.E.CONSTANT R77, desc[UR6][R66.64] ;  /* 0x00000006424d7981 */ /* 0x000322000c1e9900 */
[----:B0-----:R-:W-:-:S04]  /*5890*/  IMAD.WIDE.U32 R64, R71, 0x4, R60 ;  /* 0x0000000447407825 */ /* 0x001fc800078e003c */
[----:B------:R-:W-:Y:S02]  /*58a0*/  IMAD R71, R59, 0x3, R68 ;  /* 0x000000033b477824 */ /* 0x000fe400078e0244 */
[----:B------:R-:W-:Y:S01]  /*58b0*/  IMAD R68, R38, 0x120, R134 ;  /* 0x0000012026447824 */ /* 0x000fe200078e0286 */
[----:B------:R-:W2:Y:S01]  /*58c0*/  LDG.E.CONSTANT R64, desc[UR6][R64.64] ;  /* 0x0000000640407981 */ /* 0x000ea2000c1e9900 */
[----:B-1----:R-:W-:-:S04]  /*58d0*/  IMAD.WIDE.U32 R66, R71, 0x4, R60 ;  /* 0x0000000447427825 */ /* 0x002fc800078e003c */
[C---:B------:R-:W-:Y:S02]  /*58e0*/  IMAD R71, R59.reuse, 0x3, R68 ;  /* 0x000000033b477824 */ /* 0x040fe400078e0244 */
[C---:B------:R-:W-:Y:S02]  /*58f0*/  IMAD R73, R59.reuse, 0x3, R70 ;  /* 0x000000033b497824 */ /* 0x040fe400078e0246 */
[----:B------:R-:W-:Y:S01]  /*5900*/  IMAD R68, R38, 0x120, R132 ;  /* 0x0000012026447824 */ /* 0x000fe200078e0284 */
[----:B------:R0:W2:Y:S01]  /*5910*/  LDG.E.CONSTANT R65, desc[UR6][R66.64] ;  /* 0x0000000642417981 */ /* 0x0000a2000c1e9900 */
[C---:B------:R-:W-:Y:S02]  /*5920*/  @!P6 IMAD R181, R59.reuse, 0x3, R105 ;  /* 0x000000033bb5e824 */ /* 0x040fe400078e0269 */
[----:B------:R-:W-:Y:S02]  /*5930*/  IMAD R75, R59, 0x3, R68 ;  /* 0x000000033b4b7824 */ /* 0x000fe400078e0244 */
[----:B0-----:R-:W-:-:S04]  /*5940*/  IMAD.WIDE.U32 R66, R71, 0x4, R60 ;  /* 0x0000000447427825 */ /* 0x001fc800078e003c */
[----:B------:R-:W-:Y:S02]  /*5950*/  IMAD.WIDE.U32 R70, R73, 0x4, R60 ;  /* 0x0000000449467825 */ /* 0x000fe400078e003c */
[----:B------:R-:W4:Y:S02]  /*5960*/  LDG.E.CONSTANT R66, desc[UR6][R66.64] ;  /* 0x0000000642427981 */ /* 0x000f24000c1e9900 */
[----:B------:R-:W-:Y:S02]  /*5970*/  IMAD R73, R38, 0x60, R59 ;  /* 0x0000006026497824 */ /* 0x000fe400078e023b */
[----:B------:R0:W4:Y:S02]  /*5980*/  LDG.E.CONSTANT R67, desc[UR6][R70.64] ;  /* 0x0000000646437981 */ /* 0x000124000c1e9900 */
[----:B------:R-:W-:Y:S02]  /*5990*/  IMAD R73, R73, 0x3, RZ ;  /* 0x0000000349497824 */ /* 0x000fe400078e02ff */
[----:B0-----:R-:W-:-:S04]  /*59a0*/  IMAD.WIDE.U32 R70, R75, 0x4, R60 ;  /* 0x000000044b467825 */ /* 0x001fc800078e003c */
[----:B------:R-:W-:Y:S01]  /*59b0*/  @!P6 IMAD.WIDE.U32 R74, R181, 0x4, R60 ;  /* 0x00000004b54ae825 */ /* 0x000fe200078e003c */
[----:B------:R0:W4:Y:S03]  /*59c0*/  LDG.E.CONSTANT R68, desc[UR6][R70.64] ;  /* 0x0000000646447981 */ /* 0x000126000c1e9900 */
[----:B------:R-:W-:Y:S01]  /*59d0*/  @!P6 IMAD R181, R59, 0x3, R104 ;  /* 0x000000033bb5e824 */ /* 0x000fe200078e0268 */
[----:B------:R-:W-:Y:S01]  /*59e0*/  IADD3 R73, PT, PT, R138, R73, R130 ;  /* 0x000000498a497210 */ /* 0x000fe20007ffe082 */
[----:B------:R-:W4:Y:S02]  /*59f0*/  @!P6 LDG.E.CONSTANT R74, desc[UR6][R74.64] ;  /* 0x000000064a4ae981 */ /* 0x000f24000c1e9900 */
[----:B0-----:R-:W-:-:S04]  /*5a00*/  @!P6 IMAD.WIDE.U32 R70, R181, 0x4, R60 ;  /* 0x00000004b546e825 */ /* 0x001fc800078e003c */
[----:B------:R-:W-:Y:S01]  /*5a10*/  @!P6 IMAD R181, R59, 0x3, R103 ;  /* 0x000000033bb5e824 */ /* 0x000fe200078e0267 */
[----:B------:R0:W4:Y:S01]  /*5a20*/  @!P6 LDG.E.CONSTANT R75, desc[UR6][R70.64] ;  /* 0x00000006464be981 */ /* 0x000122000c1e9900 */
[----:B------:R-:W-:-:S05]  /*5a30*/  IMAD.WIDE.U32 R72, R73, 0x4, R60 ;  /* 0x0000000449487825 */ /* 0x000fca00078e003c */
[----:B------:R-:W4:Y:S01]  /*5a40*/  LDG.E.CONSTANT R76, desc[UR6][R72.64] ;  /* 0x00000006484c7981 */ /* 0x000f22000c1e9900 */
[----:B0-----:R-:W-:-:S04]  /*5a50*/  @!P6 IMAD.WIDE.U32 R70, R181, 0x4, R60 ;  /* 0x00000004b546e825 */ /* 0x001fc800078e003c */
[----:B------:R-:W-:Y:S02]  /*5a60*/  @!P6 IMAD R181, R59, 0x3, R102 ;  /* 0x000000033bb5e824 */ /* 0x000fe400078e0266 */
[----:B------:R-:W4:Y:S02]  /*5a70*/  @!P6 LDG.E.CONSTANT R70, desc[UR6][R70.64] ;  /* 0x000000064646e981 */ /* 0x000f24000c1e9900 */
[----:B------:R-:W-:-:S05]  /*5a80*/  @!P6 IMAD.WIDE.U32 R60, R181, 0x4, R60 ;  /* 0x00000004b53ce825 */ /* 0x000fca00078e003c */
[----:B------:R-:W4:Y:S01]  /*5a90*/  @!P6 LDG.E.CONSTANT R71, desc[UR6][R60.64] ;  /* 0x000000063c47e981 */ /* 0x000f22000c1e9900 */
[----:B------:R-:W0:Y:S03]  /*5aa0*/  S2UR UR5, SR_CgaCtaId ;  /* 0x00000000000579c3 */ /* 0x000e260000008800 */
[----:B-----5:R-:W-:Y:S04]  /*5ab0*/  STS [R36+0xcc], R78 ;  /* 0x0000cc4e24007388 */ /* 0x020fe80000000800 */
[----:B------:R-:W-:Y:S04]  /*5ac0*/  STS [R36+0xd0], R79 ;  /* 0x0000d04f24007388 */ /* 0x000fe80000000800 */
        /* <DEDUP_REMOVED lines=28> */
[----:B------:R-:W-:Y:S01]  /*5c90*/  STS [R36+0x80], R192 ;  /* 0x000080c024007388 */ /* 0x000fe20000000800 */
[----:B------:R-:W-:-:S02]  /*5ca0*/  UMOV UR4, 0x400 ;  /* 0x0000040000047882 */ /* 0x000fc40000000000 */
[----:B0-----:R-:W-:Y:S01]  /*5cb0*/  ULEA UR4, UR5, UR4, 0x18 ;  /* 0x0000000405047291 */ /* 0x001fe2000f8ec0ff */
[----:B---3--:R-:W-:Y:S04]  /*5cc0*/  STS.64 [R29+0x20], R62 ;  /* 0x0000203e1d007388 */ /* 0x008fe80000000a00 */
[----:B--2---:R-:W-:Y:S04]  /*5cd0*/  STS.64 [R29+0x8], R64 ;  /* 0x000008401d007388 */ /* 0x004fe80000000a00 */
[----:B----4-:R-:W-:Y:S04]  /*5ce0*/  STS.64 [R29+0x10], R66 ;  /* 0x000010421d007388 */ /* 0x010fe80000000a00 */
[----:B------:R-:W-:Y:S04]  /*5cf0*/  STS.64 [R29+0x18], R68 ;  /* 0x000018441d007388 */ /* 0x000fe80000000a00 */
[----:B------:R-:W-:Y:S04]  /*5d00*/  @!P6 STS.64 [R29+0x28], R74 ;  /* 0x0000284a1d00e388 */ /* 0x000fe80000000a00 */
[----:B------:R-:W-:Y:S04]  /*5d10*/  STS.64 [R29], R76 ;  /* 0x0000004c1d007388 */ /* 0x000fe80000000a00 */
[----:B------:R-:W-:Y:S01]  /*5d20*/  @!P6 STS.64 [R29+0x30], R70 ;  /* 0x000030461d00e388 */ /* 0x000fe20000000a00 */
[----:B------:R-:W-:Y:S06]  /*5d30*/  BAR.SYNC.DEFER_BLOCKING 0x0 ;  /* 0x0000000000007b1d */ /* 0x000fec0000010000 */
[----:B------:R-:W-:Y:S04]  /*5d40*/  LDS R73, [R27] ;  /* 0x000000001b497984 */ /* 0x000fe80000000800 */
[----:B------:R-:W0:Y:S04]  /*5d50*/  LDS.128 R60, [UR4+0x1000] ;  /* 0x00100004ff3c7984 */ /* 0x000e280008000c00 */
[----:B------:R-:W1:Y:S04]  /*5d60*/  LDS R154, [R27+0x40] ;  /* 0x000040001b9a7984 */ /* 0x000e680000000800 */
[----:B------:R-:W2:Y:S04]  /*5d70*/  LDS.128 R64, [UR4+0x1180] ;  /* 0x00118004ff407984 */ /* 0x000ea80008000c00 */
[----:B------:R-:W3:Y:S04]  /*5d80*/  LDS R72, [R27+0x4] ;  /* 0x000004001b487984 */ /* 0x000ee80000000800 */
[----:B------:R-:W4:Y:S04]  /*5d90*/  LDS R156, [R27+0x44] ;  /* 0x000044001b9c7984 */ /* 0x000f280000000800 */
[----:B------:R-:W4:Y:S04]  /*5da0*/  LDS R69, [R27+0x8] ;  /* 0x000008001b457984 */ /* 0x000f280000000800 */
[----:B------:R-:W4:Y:S04]  /*5db0*/  LDS R155, [R27+0x48] ;  /* 0x000048001b9b7984 */ /* 0x000f280000000800 */
[----:B------:R-:W4:Y:S04]  /*5dc0*/  LDS R152, [R27+0x80] ;  /* 0x000080001b987984 */ /* 0x000f280000000800 */
[----:B------:R-:W4:Y:S04]  /*5dd0*/  LDS R150, [R27+0xc0] ;  /* 0x0000c0001b967984 */ /* 0x000f280000000800 */
[----:B------:R-:W-:Y:S04]  /*5de0*/  LDS R153, [R27+0x84] ;  /* 0x000084001b997984 */ /* 0x000fe80000000800 */
[----:B------:R-:W4:Y:S04]  /*5df0*/  LDS.128 R76, [UR4+0x1010] ;  /* 0x00101004ff4c7984 */ /* 0x000f280008000c00 */
[----:B------:R-:W4:Y:S04]  /*5e00*/  LDS.128 R80, [UR4+0x1190] ;  /* 0x00119004ff507984 */ /* 0x000f280008000c00 */
[----:B------:R-:W4:Y:S04]  /*5e10*/  LDS R151, [R27+0xc4] ;  /* 0x0000c4001b977984 */ /* 0x000f280000000800 */
[----:B------:R-:W4:Y:S01]  /*5e20*/  LDS R148, [R27+0x88] ;  /* 0x000088001b947984 */ /* 0x000f220000000800 */
[----:B0-----:R-:W-:-:S03]  /*5e30*/  FFMA R71, R73, R60, R142 ;  /* 0x0000003c49477223 */ /* 0x001fc6000000008e */
[----:B------:R-:W0:Y:S01]  /*5e40*/  LDS R146, [R27+0xc8] ;  /* 0x0000c8001b927984 */ /* 0x000e220000000800 */
[----:B-1----:R-:W-:Y:S01]  /*5e50*/  FFMA R143, R154, R60, R143 ;  /* 0x0000003c9a8f7223 */ /* 0x002fe2000000008f */
[-C--:B--2---:R-:W-:Y:S02]  /*5e60*/  FFMA R60, R73, R64.reuse, R141 ;  /* 0x00000040493c7223 */ /* 0x084fe4000000008d */
[----:B------:R-:W1:Y:S01]  /*5e70*/  LDS R149, [R27+0x100] ;  /* 0x000100001b957984 */ /* 0x000e620000000800 */
[-C--:B---3--:R-:W-:Y:S01]  /*5e80*/  FFMA R68, R72, R61.reuse, R71 ;  /* 0x0000003d48447223 */ /* 0x088fe20000000047 */
[----:B----4-:R-:W-:Y:S02]  /*5e90*/  FFMA R70, R156, R61, R143 ;  /* 0x0000003d9c467223 */ /* 0x010fe4000000008f */
[----:B------:R-:W2:Y:S01]  /*5ea0*/  LDS R147, [R27+0x140] ;  /* 0x000140001b937984 */ /* 0x000ea20000000800 */
[----:B------:R-:W-:Y:S01]  /*5eb0*/  FFMA R64, R154, R64, R144 ;  /* 0x000000409a407223 */ /* 0x000fe20000000090 */
[----:B------:R-:W-:-:S02]  /*5ec0*/  FFMA R61, R72, R65, R60 ;  /* 0x00000041483d7223 */ /* 0x000fc4000000003c */
[----:B------:R-:W3:Y:S01]  /*5ed0*/  LDS R142, [R27+0x104] ;  /* 0x000104001b8e7984 */ /* 0x000ee20000000800 */
[----:B------:R-:W-:Y:S01]  /*5ee0*/  FFMA R64, R156, R65, R64 ;  /* 0x000000419c407223 */ /* 0x000fe20000000040 */
[C---:B------:R-:W-:Y:S01]  /*5ef0*/  FFMA R60, R69.reuse, R66, R61 ;  /* 0x00000042453c7223 */ /* 0x040fe2000000003d */
[-C--:B------:R-:W-:Y:S01]  /*5f00*/  FFMA R65, R69, R62.reuse, R68 ;  /* 0x0000003e45417223 */ /* 0x080fe20000000044 */
[----:B------:R-:W4:Y:S01]  /*5f10*/  LDS R144, [R27+0x144] ;  /* 0x000144001b907984 */ /* 0x000f220000000800 */
[----:B------:R-:W-:-:S03]  /*5f20*/  FFMA R61, R155, R62, R70 ;  /* 0x0000003e9b3d7223 */ /* 0x000fc60000000046 */
[----:B------:R-:W-:Y:S04]  /*5f30*/  LDS R141, [R27+0x108] ;  /* 0x000108001b8d7984 */ /* 0x000fe80000000800 */
[----:B------:R-:W4:Y:S01]  /*5f40*/  LDS.128 R68, [UR4+0x1020] ;  /* 0x00102004ff447984 */ /* 0x000f220008000c00 */
[----:B------:R-:W-:-:S03]  /*5f50*/  FFMA R62, R152, R63, R65 ;  /* 0x0000003f983e7223 */ /* 0x000fc60000000041 */
[----:B------:R-:W4:Y:S01]  /*5f60*/  LDS.128 R72, [UR4+0x11a0] ;  /* 0x0011a004ff487984 */ /* 0x000f220008000c00 */
[----:B------:R-:W-:-:S03]  /*5f70*/  FFMA R65, R152, R67, R60 ;  /* 0x0000004398417223 */ /* 0x000fc6000000003c */
[----:B------:R-:W4:Y:S04]  /*5f80*/  LDS R143, [R27+0x148] ;  /* 0x000148001b8f7984 */ /* 0x000f280000000800 */
[----:B------:R-:W4:Y:S01]  /*5f90*/  LDS R154, [R27+0x180] ;  /* 0x000180001b9a7984 */ /* 0x000f220000000800 */
[----:B------:R-:W-:Y:S01]  /*5fa0*/  FFMA R64, R155, R66, R64 ;  /* 0x000000429b407223 */ /* 0x000fe20000000040 */
[----:B------:R-:W-:Y:S02]  /*5fb0*/  FFMA R60, R150, R63, R61 ;  /* 0x0000003f963c7223 */ /* 0x000fe4000000003d */
[----:B------:R-:W4:Y:S01]  /*5fc0*/  LDS R152, [R27+0x1c0] ;  /* 0x0001c0001b987984 */ /* 0x000f220000000800 */
[C---:B------:R-:W-:Y:S01]  /*5fd0*/  FFMA R61, R153.reuse, R76, R62 ;  /* 0x0000004c993d7223 */ /* 0x040fe2000000003e */
[----:B------:R-:W-:-:S02]  /*5fe0*/  FFMA R62, R153, R80, R65 ;  /* 0x00000050993e7223 */ /* 0x000fc40000000041 */
[----:B------:R-:W4:Y:S01]  /*5ff0*/  LDS R155, [R27+0x184] ;  /* 0x000184001b9b7984 */ /* 0x000f220000000800 */
[----:B------:R-:W-:Y:S01]  /*6000*/  FFMA R63, R151, R76, R60 ;  /* 0x0000004c973f7223 */ /* 0x000fe2000000003c */
[C---:B------:R-:W-:Y:S02]  /*6010*/  FFMA R60, R148.reuse, R77, R61 ;  /* 0x0000004d943c7223 */ /* 0x040fe4000000003d */
[----:B------:R-:W4:Y:S01]  /*6020*/  LDS R157, [R27+0x1c4] ;  /* 0x0001c4001b9d7984 */ /* 0x000f220000000800 */
[----:B------:R-:W-:-:S03]  /*6030*/  FFMA R61, R148, R81, R62 ;  /* 0x00000051943d7223 */ /* 0x000fc6000000003e */
[----:B------:R-:W4:Y:S01]  /*6040*/  LDS R148, [R27+0x188] ;  /* 0x000188001b947984 */ /* 0x000f220000000800 */
[----:B------:R-:W-:Y:S01]  /*6050*/  FFMA R64, R150, R67, R64 ;  /* 0x0000004396407223 */ /* 0x000fe20000000040 */
[C---:B0-----:R-:W-:Y:S01]  /*6060*/  FFMA R62, R146.reuse, R77, R63 ;  /* 0x0000004d923e7223 */ /* 0x041fe2000000003f */
[----:B-1----:R-:W-:Y:S01]  /*6070*/  FFMA R76, R149, R82, R61 ;  /* 0x00000052954c7223 */ /* 0x002fe2000000003d */
[----:B------:R-:W-:Y:S01]  /*6080*/  LDS R150, [R27+0x204] ;  /* 0x000204001b967984 */ /* 0x000fe20000000800 */
[----:B------:R-:W-:Y:S01]  /*6090*/  FFMA R64, R151, R80, R64 ;  /* 0x0000005097407223 */ /* 0x000fe20000000040 */
[----:B------:R-:W-:Y:S02]  /*60a0*/  FFMA R77, R149, R78, R60 ;  /* 0x0000004e954d7223 */ /* 0x000fe4000000003c */
[----:B------:R-:W-:Y:S01]  /*60b0*/  LDS R149, [R27+0x240] ;  /* 0x000240001b957984 */ /* 0x000fe20000000800 */
[----:B------:R-:W-:-:S03]  /*60c0*/  FFMA R64, R146, R81, R64 ;  /* 0x0000005192407223 */ /* 0x000fc60000000040 */
[----:B------:R-:W0:Y:S01]  /*60d0*/  LDS R146, [R27+0x1c8] ;  /* 0x0001c8001b927984 */ /* 0x000e220000000800 */
[C---:B--2---:R-:W-:Y:S01]  /*60e0*/  FFMA R81, R147.reuse, R78, R62 ;  /* 0x0000004e93517223 */ /* 0x044fe2000000003e */
[----:B------:R-:W-:Y:S02]  /*60f0*/  FFMA R82, R147, R82, R64 ;  /* 0x0000005293527223 */ /* 0x000fe40000000040 */
[----:B------:R-:W-:Y:S04]  /*6100*/  LDS R147, [R27+0x200] ;  /* 0x000200001b937984 */ /* 0x000fe80000000800 */
[----:B------:R-:W1:Y:S01]  /*6110*/  LDS.128 R60, [UR4+0x1030] ;  /* 0x00103004ff3c7984 */ /* 0x000e620008000c00 */
[----:B---3--:R-:W-:-:S03]  /*6120*/  FFMA R78, R142, R79, R77 ;  /* 0x0000004f8e4e7223 */ /* 0x008fc6000000004d */
[----:B------:R-:W2:Y:S01]  /*6130*/  LDS.128 R64, [UR4+0x11b0] ;  /* 0x0011b004ff407984 */ /* 0x000ea20008000c00 */
[-C--:B------:R-:W-:Y:S01]  /*6140*/  FFMA R77, R142, R83.reuse, R76 ;  /* 0x000000538e4d7223 */ /* 0x080fe2000000004c */
[C---:B----4-:R-:W-:Y:S02]  /*6150*/  FFMA R82, R144.reuse, R83, R82 ;  /* 0x0000005390527223 */ /* 0x050fe40000000052 */
[----:B------:R-:W3:Y:S01]  /*6160*/  LDS R156, [R27+0x244] ;  /* 0x000244001b9c7984 */ /* 0x000ee20000000800 */
[----:B------:R-:W-:Y:S01]  /*6170*/  FFMA R76, R144, R79, R81 ;  /* 0x0000004f904c7223 */ /* 0x000fe20000000051 */
[C---:B------:R-:W-:Y:S01]  /*6180*/  FFMA R79, R141.reuse, R68, R78 ;  /* 0x000000448d4f7223 */ /* 0x040fe2000000004e */
[-C--:B------:R-:W-:Y:S01]  /*6190*/  FFMA R78, R141, R72.reuse, R77 ;  /* 0x000000488d4e7223 */ /* 0x080fe2000000004d */
[----:B------:R-:W4:Y:S01]  /*61a0*/  LDS R151, [R27+0x208] ;  /* 0x000208001b977984 */ /* 0x000f220000000800 */
[C---:B------:R-:W-:Y:S01]  /*61b0*/  FFMA R82, R143.reuse, R72, R82 ;  /* 0x000000488f527223 */ /* 0x040fe20000000052 */
[----:B------:R-:W-:-:S02]  /*61c0*/  FFMA R77, R143, R68, R76 ;  /* 0x000000448f4d7223 */ /* 0x000fc4000000004c */
[----:B------:R-:W4:Y:S01]  /*61d0*/  LDS R153, [R27+0x248] ;  /* 0x000248001b997984 */ /* 0x000f220000000800 */
[C---:B------:R-:W-:Y:S01]  /*61e0*/  FFMA R68, R154.reuse, R69, R79 ;  /* 0x000000459a447223 */ /* 0x040fe2000000004f */
[-C--:B------:R-:W-:Y:S01]  /*61f0*/  FFMA R79, R154, R73.reuse, R78 ;  /* 0x000000499a4f7223 */ /* 0x080fe2000000004e */
[C---:B------:R-:W-:Y:S01]  /*6200*/  FFMA R82, R152.reuse, R73, R82 ;  /* 0x0000004998527223 */ /* 0x040fe20000000052 */
[----:B------:R-:W4:Y:S01]  /*6210*/  LDS R142, [R27+0x280] ;  /* 0x000280001b8e7984 */ /* 0x000f220000000800 */
[----:B------:R-:W-:Y:S01]  /*6220*/  FFMA R72, R152, R69, R77 ;  /* 0x0000004598487223 */ /* 0x000fe2000000004d */
[C---:B------:R-:W-:Y:S01]  /*6230*/  FFMA R69, R155.reuse, R70, R68 ;  /* 0x000000469b457223 */ /* 0x040fe20000000044 */
[-C--:B------:R-:W-:Y:S01]  /*6240*/  FFMA R68, R155, R74.reuse, R79 ;  /* 0x0000004a9b447223 */ /* 0x080fe2000000004f */
[----:B------:R-:W4:Y:S01]  /*6250*/  LDS R144, [R27+0x2c0] ;  /* 0x0002c0001b907984 */ /* 0x000f220000000800 */
[----:B------:R-:W-:-:S03]  /*6260*/  FFMA R74, R157, R74, R82 ;  /* 0x0000004a9d4a7223 */ /* 0x000fc60000000052 */
[----:B------:R-:W-:Y:S01]  /*6270*/  LDS R141, [R27+0x284] ;  /* 0x000284001b8d7984 */ /* 0x000fe20000000800 */
[----:B------:R-:W-:-:S03]  /*6280*/  FFMA R73, R157, R70, R72 ;  /* 0x000000469d497223 */ /* 0x000fc60000000048 */
[----:B------:R-:W4:Y:S01]  /*6290*/  LDS.128 R76, [UR4+0x1040] ;  /* 0x00104004ff4c7984 */ /* 0x000f220008000c00 */
[----:B------:R-:W-:-:S03]  /*62a0*/  FFMA R70, R148, R71, R69 ;  /* 0x0000004794467223 */ /* 0x000fc60000000045 */
[----:B------:R-:W4:Y:S01]  /*62b0*/  LDS.128 R80, [UR4+0x11c0] ;  /* 0x0011c004ff507984 */ /* 0x000f220008000c00 */
[----:B------:R-:W-:-:S03]  /*62c0*/  FFMA R69, R148, R75, R68 ;  /* 0x0000004b94457223 */ /* 0x000fc60000000044 */
[----:B------:R-:W4:Y:S04]  /*62d0*/  LDS R143, [R27+0x2c4] ;  /* 0x0002c4001b8f7984 */ /* 0x000f280000000800 */
[----:B------:R-:W4:Y:S04]  /*62e0*/  LDS R152, [R27+0x288] ;  /* 0x000288001b987984 */ /* 0x000f280000000800 */
[----:B------:R-:W4:Y:S04]  /*62f0*/  LDS R148, [R27+0x2c8] ;  /* 0x0002c8001b947984 */ /* 0x000f280000000800 */
[----:B------:R-:W4:Y:S04]  /*6300*/  LDS R155, [R27+0x300] ;  /* 0x000300001b9b7984 */ /* 0x000f280000000800 */
[----:B------:R-:W4:Y:S01]  /*6310*/  LDS R157, [R27+0x340] ;  /* 0x000340001b9d7984 */ /* 0x000f220000000800 */
[C---:B0-----:R-:W-:Y:S01]  /*6320*/  FFMA R68, R146.reuse, R71, R73 ;  /* 0x0000004792447223 */ /* 0x041fe20000000049 */
[----:B------:R-:W-:Y:S01]  /*6330*/  FFMA R74, R146, R75, R74 ;  /* 0x0000004b924a7223 */ /* 0x000fe2000000004a */
[-C--:B-1----:R-:W-:Y:S01]  /*6340*/  FFMA R71, R147, R60.reuse, R70 ;  /* 0x0000003c93477223 */ /* 0x082fe20000000046 */
[----:B------:R-:W0:Y:S01]  /*6350*/  LDS R146, [R27+0x304] ;  /* 0x000304001b927984 */ /* 0x000e220000000800 */
[----:B------:R-:W-:Y:S01]  /*6360*/  FFMA R73, R149, R60, R68 ;  /* 0x0000003c95497223 */ /* 0x000fe20000000044 */
[-C--:B--2---:R-:W-:Y:S01]  /*6370*/  FFMA R60, R147, R64.reuse, R69 ;  /* 0x00000040933c7223 */ /* 0x084fe20000000045 */
[----:B------:R-:W-:Y:S01]  /*6380*/  FFMA R74, R149, R64, R74 ;  /* 0x00000040954a7223 */ /* 0x000fe2000000004a */
[-C--:B------:R-:W-:Y:S01]  /*6390*/  FFMA R64, R150, R61.reuse, R71 ;  /* 0x0000003d96407223 */ /* 0x080fe20000000047 */
[----:B---3--:R-:W-:Y:S01]  /*63a0*/  FFMA R68, R156, R61, R73 ;  /* 0x0000003d9c447223 */ /* 0x008fe20000000049 */
[-C--:B------:R-:W-:Y:S01]  /*63b0*/  FFMA R61, R150, R65.reuse, R60 ;  /* 0x00000041963d7223 */ /* 0x080fe2000000003c */
[----:B------:R-:W-:Y:S01]  /*63c0*/  FFMA R74, R156, R65, R74 ;  /* 0x000000419c4a7223 */ /* 0x000fe2000000004a */
[----:B------:R-:W1:Y:S02]  /*63d0*/  LDS R150, [R27+0x344] ;  /* 0x000344001b967984 */ /* 0x000e640000000800 */
[----:B----4-:R-:W-:Y:S01]  /*63e0*/  FFMA R60, R151, R66, R61 ;  /* 0x00000042973c7223 */ /* 0x010fe2000000003d */
[-C--:B------:R-:W-:Y:S01]  /*63f0*/  FFMA R61, R153, R62.reuse, R68 ;  /* 0x0000003e993d7223 */ /* 0x080fe20000000044 */
[----:B------:R-:W-:Y:S01]  /*6400*/  FFMA R65, R151, R62, R64 ;  /* 0x0000003e97417223 */ /* 0x000fe20000000040 */
[----:B------:R-:W-:Y:S01]  /*6410*/  FFMA R66, R153, R66, R74 ;  /* 0x0000004299427223 */ /* 0x000fe2000000004a */
[----:B------:R-:W-:Y:S04]  /*6420*/  LDS R147, [R27+0x308] ;  /* 0x000308001b937984 */ /* 0x000fe80000000800 */
[----:B------:R-:W2:Y:S01]  /*6430*/  LDS.128 R68, [UR4+0x1050] ;  /* 0x00105004ff447984 */ /* 0x000ea20008000c00 */
[----:B------:R-:W-:-:S03]  /*6440*/  FFMA R62, R142, R63, R65 ;  /* 0x0000003f8e3e7223 */ /* 0x000fc60000000041 */
[----:B------:R-:W3:Y:S01]  /*6450*/  LDS.128 R72, [UR4+0x11d0] ;  /* 0x0011d004ff487984 */ /* 0x000ee20008000c00 */
[----:B------:R-:W-:-:S03]  /*6460*/  FFMA R65, R142, R67, R60 ;  /* 0x000000438e417223 */ /* 0x000fc6000000003c */
[----:B------:R-:W4:Y:S01]  /*6470*/  LDS R149, [R27+0x348] ;  /* 0x000348001b957984 */ /* 0x000f220000000800 */
[----:B------:R-:W-:-:S03]  /*6480*/  FFMA R60, R144, R63, R61 ;  /* 0x0000003f903c7223 */ /* 0x000fc6000000003d */
[----:B------:R-:W4:Y:S01]  /*6490*/  LDS R156, [R27+0x380] ;  /* 0x000380001b9c7984 */ /* 0x000f220000000800 */
[----:B------:R-:W-:Y:S01]  /*64a0*/  FFMA R66, R144, R67, R66 ;  /* 0x0000004390427223 */ /* 0x000fe20000000042 */
[C---:B------:R-:W-:Y:S02]  /*64b0*/  FFMA R61, R141.reuse, R76, R62 ;  /* 0x0000004c8d3d7223 */ /* 0x040fe4000000003e */
[----:B------:R-:W4:Y:S01]  /*64c0*/  LDS R154, [R27+0x3c0] ;  /* 0x0003c0001b9a7984 */ /* 0x000f220000000800 */
[----:B------:R-:W-:Y:S01]  /*64d0*/  FFMA R62, R141, R80, R65 ;  /* 0x000000508d3e7223 */ /* 0x000fe20000000041 */
[C---:B------:R-:W-:Y:S02]  /*64e0*/  FFMA R63, R143.reuse, R76, R60 ;  /* 0x0000004c8f3f7223 */ /* 0x040fe4000000003c */
[----:B------:R-:W4:Y:S01]  /*64f0*/  LDS R151, [R27+0x384] ;  /* 0x000384001b977984 */ /* 0x000f220000000800 */
[----:B------:R-:W-:Y:S01]  /*6500*/  FFMA R66, R143, R80, R66 ;  /* 0x000000508f427223 */ /* 0x000fe20000000042 */
[----:B------:R-:W-:-:S02]  /*6510*/  FFMA R60, R152, R77, R61 ;  /* 0x0000004d983c7223 */ /* 0x000fc4000000003d */
[----:B------:R-:W4:Y:S01]  /*6520*/  LDS R153, [R27+0x3c4] ;  /* 0x0003c4001b997984 */ /* 0x000f220000000800 */
[----:B------:R-:W-:Y:S01]  /*6530*/  FFMA R61, R152, R81, R62 ;  /* 0x00000051983d7223 */ /* 0x000fe2000000003e */
[C---:B------:R-:W-:Y:S01]  /*6540*/  FFMA R62, R148.reuse, R77, R63 ;  /* 0x0000004d943e7223 */ /* 0x040fe2000000003f */
[----:B------:R-:W-:Y:S01]  /*6550*/  FFMA R66, R148, R81, R66 ;  /* 0x0000005194427223 */ /* 0x000fe20000000042 */
[----:B------:R-:W4:Y:S01]  /*6560*/  LDS R142, [R27+0x388] ;  /* 0x000388001b8e7984 */ /* 0x000f220000000800 */
[----:B------:R-:W-:-:S03]  /*6570*/  FFMA R77, R155, R78, R60 ;  /* 0x0000004e9b4d7223 */ /* 0x000fc6000000003c */
[----:B------:R-:W4:Y:S01]  /*6580*/  LDS R144, [R27+0x3c8] ;  /* 0x0003c8001b907984 */ /* 0x000f220000000800 */
[----:B------:R-:W-:Y:S01]  /*6590*/  FFMA R76, R155, R82, R61 ;  /* 0x000000529b4c7223 */ /* 0x000fe2000000003d */
[C---:B------:R-:W-:Y:S01]  /*65a0*/  FFMA R81, R157.reuse, R78, R62 ;  /* 0x0000004e9d517223 */ /* 0x040fe2000000003e */
[----:B------:R-:W-:Y:S01]  /*65b0*/  FFMA R82, R157, R82, R66 ;  /* 0x000000529d527223 */ /* 0x000fe20000000042 */
[----:B------:R-:W-:Y:S04]  /*65c0*/  LDS R141, [R27+0x400] ;  /* 0x000400001b8d7984 */ /* 0x000fe80000000800 */
[----:B------:R-:W4:Y:S04]  /*65d0*/  LDS.128 R60, [UR4+0x1060] ;  /* 0x00106004ff3c7984 */ /* 0x000f280008000c00 */
[----:B------:R-:W4:Y:S04]  /*65e0*/  LDS R143, [R27+0x440] ;  /* 0x000440001b8f7984 */ /* 0x000f280000000800 */
[----:B------:R-:W4:Y:S04]  /*65f0*/  LDS.128 R64, [UR4+0x11e0] ;  /* 0x0011e004ff407984 */ /* 0x000f280008000c00 */
[----:B------:R-:W4:Y:S04]  /*6600*/  LDS R148, [R27+0x404] ;  /* 0x000404001b947984 */ /* 0x000f280000000800 */
[----:B------:R-:W4:Y:S04]  /*6610*/  LDS R152, [R27+0x444] ;  /* 0x000444001b987984 */ /* 0x000f280000000800 */
[----:B------:R-:W4:Y:S01]  /*6620*/  LDS R155, [R27+0x408] ;  /* 0x000408001b9b7984 */ /* 0x000f220000000800 */
[----:B0-----:R-:W-:-:S03]  /*6630*/  FFMA R78, R146, R79, R77 ;  /* 0x0000004f924e7223 */ /* 0x001fc6000000004d */
[----:B------:R-:W0:Y:S01]  /*6640*/  LDS R157, [R27+0x448] ;  /* 0x000448001b9d7984 */ /* 0x000e220000000800 */
[----:B------:R-:W-:-:S03]  /*6650*/  FFMA R77, R146, R83, R76 ;  /* 0x00000053924d7223 */ /* 0x000fc6000000004c */
[----:B------:R-:W0:Y:S01]  /*6660*/  LDS R146, [R27+0x480] ;  /* 0x000480001b927984 */ /* 0x000e220000000800 */
[C---:B-1----:R-:W-:Y:S01]  /*6670*/  FFMA R82, R150.reuse, R83, R82 ;  /* 0x0000005396527223 */ /* 0x042fe20000000052 */
[----:B------:R-:W-:Y:S01]  /*6680*/  FFMA R76, R150, R79, R81 ;  /* 0x0000004f964c7223 */ /* 0x000fe20000000051 */
[C---:B--2---:R-:W-:Y:S01]  /*6690*/  FFMA R79, R147.reuse, R68, R78 ;  /* 0x00000044934f7223 */ /* 0x044fe2000000004e */
[-C--:B---3--:R-:W-:Y:S01]  /*66a0*/  FFMA R78, R147, R72.reuse, R77 ;  /* 0x00000048934e7223 */ /* 0x088fe2000000004d */
[C---:B----4-:R-:W-:Y:S01]  /*66b0*/  FFMA R82, R149.reuse, R72, R82 ;  /* 0x0000004895527223 */ /* 0x050fe20000000052 */
[----:B------:R-:W-:Y:S01]  /*66c0*/  FFMA R77, R149, R68, R76 ;  /* 0x00000044954d7223 */ /* 0x000fe2000000004c */
[C---:B------:R-:W-:Y:S01]  /*66d0*/  FFMA R68, R156.reuse, R69, R79 ;  /* 0x000000459c447223 */ /* 0x040fe2000000004f */
[-C--:B------:R-:W-:Y:S01]  /*66e0*/  FFMA R79, R156, R73.reuse, R78 ;  /* 0x000000499c4f7223 */ /* 0x080fe2000000004e */
[C---:B------:R-:W-:Y:S01]  /*66f0*/  FFMA R82, R154.reuse, R73, R82 ;  /* 0x000000499a527223 */ /* 0x040fe20000000052 */
[----:B------:R-:W-:Y:S01]  /*6700*/  FFMA R72, R154, R69, R77 ;  /* 0x000000459a487223 */ /* 0x000fe2000000004d */
[C---:B------:R-:W-:Y:S01]  /*6710*/  FFMA R69, R151.reuse, R70, R68 ;  /* 0x0000004697457223 */ /* 0x040fe20000000044 */
[----:B------:R-:W1:Y:S01]  /*6720*/  LDS R150, [R27+0x4c0] ;  /* 0x0004c0001b967984 */ /* 0x000e620000000800 */
[-C--:B------:R-:W-:Y:S01]  /*6730*/  FFMA R68, R151, R74.reuse, R79 ;  /* 0x0000004a97447223 */ /* 0x080fe2000000004f */
[C---:B------:R-:W-:Y:S01]  /*6740*/  FFMA R74, R153.reuse, R74, R82 ;  /* 0x0000004a994a7223 */ /* 0x040fe20000000052 */
[----:B------:R-:W-:Y:S01]  /*6750*/  FFMA R73, R153, R70, R72 ;  /* 0x0000004699497223 */ /* 0x000fe20000000048 */
[----:B------:R-:W-:Y:S01]  /*6760*/  LDS R147, [R27+0x484] ;  /* 0x000484001b937984 */ /* 0x000fe20000000800 */
[----:B------:R-:W-:-:S03]  /*6770*/  FFMA R70, R142, R71, R69 ;  /* 0x000000478e467223 */ /* 0x000fc60000000045 */
[----:B------:R-:W2:Y:S01]  /*6780*/  LDS.128 R76, [UR4+0x1070] ;  /* 0x00107004ff4c7984 */ /* 0x000ea20008000c00 */
[----:B------:R-:W-:-:S03]  /*6790*/  FFMA R69, R142, R75, R68 ;  /* 0x0000004b8e457223 */ /* 0x000fc60000000044 */
[----:B------:R-:W3:Y:S01]  /*67a0*/  LDS.128 R80, [UR4+0x11f0] ;  /* 0x0011f004ff507984 */ /* 0x000ee20008000c00 */
[----:B------:R-:W-:-:S03]  /*67b0*/  FFMA R68, R144, R71, R73 ;  /* 0x0000004790447223 */ /* 0x000fc60000000049 */
[----:B------:R-:W4:Y:S01]  /*67c0*/  LDS R149, [R27+0x4c4] ;  /* 0x0004c4001b957984 */ /* 0x000f220000000800 */
[----:B------:R-:W-:-:S03]  /*67d0*/  FFMA R74, R144, R75, R74 ;  /* 0x0000004b904a7223 */ /* 0x000fc6000000004a */
[----:B------:R-:W4:Y:S01]  /*67e0*/  LDS R156, [R27+0x488] ;  /* 0x000488001b9c7984 */ /* 0x000f220000000800 */
[----:B------:R-:W-:-:S03]  /*67f0*/  FFMA R71, R141, R60, R70 ;  /* 0x0000003c8d477223 */ /* 0x000fc60000000046 */
[----:B------:R-:W4:Y:S01]  /*6800*/  LDS R154, [R27+0x4c8] ;  /* 0x0004c8001b9a7984 */ /* 0x000f220000000800 */
[----:B------:R-:W-:Y:S01]  /*6810*/  FFMA R73, R143, R60, R68 ;  /* 0x0000003c8f497223 */ /* 0x000fe20000000044 */
[-C--:B------:R-:W-:Y:S01]  /*6820*/  FFMA R60, R141, R64.reuse, R69 ;  /* 0x000000408d3c7223 */ /* 0x080fe20000000045 */
[----:B------:R-:W-:Y:S01]  /*6830*/  FFMA R74, R143, R64, R74 ;  /* 0x000000408f4a7223 */ /* 0x000fe2000000004a */
[----:B------:R-:W4:Y:S01]  /*6840*/  LDS R151, [R27+0x500] ;  /* 0x000500001b977984 */ /* 0x000f220000000800 */
[-C--:B------:R-:W-:Y:S01]  /*6850*/  FFMA R64, R148, R61.reuse, R71 ;  /* 0x0000003d94407223 */ /* 0x080fe20000000047 */
[----:B------:R-:W-:Y:S02]  /*6860*/  FFMA R68, R152, R61, R73 ;  /* 0x0000003d98447223 */ /* 0x000fe40000000049 */
[----:B------:R-:W4:Y:S01]  /*6870*/  LDS R153, [R27+0x540] ;  /* 0x000540001b997984 */ /* 0x000f220000000800 */
[-C--:B------:R-:W-:Y:S01]  /*6880*/  FFMA R61, R148, R65.reuse, R60 ;  /* 0x00000041943d7223 */ /* 0x080fe2000000003c */
[----:B------:R-:W-:-:S02]  /*6890*/  FFMA R74, R152, R65, R74 ;  /* 0x00000041984a7223 */ /* 0x000fc4000000004a */
[----:B------:R-:W4:Y:S01]  /*68a0*/  LDS R142, [R27+0x504] ;  /* 0x000504001b8e7984 */ /* 0x000f220000000800 */
[----:B------:R-:W-:Y:S01]  /*68b0*/  FFMA R60, R155, R66, R61 ;  /* 0x000000429b3c7223 */ /* 0x000fe2000000003d */
[-C--:B0-----:R-:W-:Y:S02]  /*68c0*/  FFMA R61, R157, R62.reuse, R68 ;  /* 0x0000003e9d3d7223 */ /* 0x081fe40000000044 */
[----:B------:R-:W0:Y:S01]  /*68d0*/  LDS R144, [R27+0x544] ;  /* 0x000544001b907984 */ /* 0x000e220000000800 */
[----:B------:R-:W-:Y:S01]  /*68e0*/  FFMA R65, R155, R62, R64 ;  /* 0x0000003e9b417223 */ /* 0x000fe20000000040 */
[----:B------:R-:W-:Y:S02]  /*68f0*/  FFMA R66, R157, R66, R74 ;  /* 0x000000429d427223 */ /* 0x000fe4000000004a */
[----:B------:R-:W-:Y:S04]  /*6900*/  LDS R141, [R27+0x508] ;  /* 0x000508001b8d7984 */ /* 0x000fe80000000800 */
[----:B------:R-:W0:Y:S01]  /*6910*/  LDS.128 R68, [UR4+0x1080] ;  /* 0x00108004ff447984 */ /* 0x000e220008000c00 */
[----:B------:R-:W-:-:S03]  /*6920*/  FFMA R62, R146, R63, R65 ;  /* 0x0000003f923e7223 */ /* 0x000fc60000000041 */
[----:B------:R-:W0:Y:S01]  /*6930*/  LDS.128 R72, [UR4+0x1200] ;  /* 0x00120004ff487984 */ /* 0x000e220008000c00 */
[----:B------:R-:W-:-:S03]  /*6940*/  FFMA R65, R146, R67, R60 ;  /* 0x0000004392417223 */ /* 0x000fc6000000003c */
[----:B------:R-:W0:Y:S04]  /*6950*/  LDS R143, [R27+0x548] ;  /* 0x000548001b8f7984 */ /* 0x000e280000000800 */
[----:B------:R-:W0:Y:S04]  /*6960*/  LDS R148, [R27+0x580] ;  /* 0x000580001b947984 */ /* 0x000e280000000800 */
[----:B------:R-:W0:Y:S04]  /*6970*/  LDS R146, [R27+0x5c0] ;  /* 0x0005c0001b927984 */ /* 0x000e280000000800 */
[----:B------:R-:W0:Y:S04]  /*6980*/  LDS R155, [R27+0x584] ;  /* 0x000584001b9b7984 */ /* 0x000e280000000800 */
[----:B------:R-:W0:Y:S01]  /*6990*/  LDS R157, [R27+0x5c4] ;  /* 0x0005c4001b9d7984 */ /* 0x000e220000000800 */
[C---:B-1----:R-:W-:Y:S01]  /*69a0*/  FFMA R60, R150.reuse, R63, R61 ;  /* 0x0000003f963c7223 */ /* 0x042fe2000000003d */
[----:B------:R-:W-:Y:S01]  /*69b0*/  FFMA R66, R150, R67, R66 ;  /* 0x0000004396427223 */ /* 0x000fe20000000042 */
[C---:B--2---:R-:W-:Y:S01]  /*69c0*/  FFMA R61, R147.reuse, R76, R62 ;  /* 0x0000004c933d7223 */ /* 0x044fe2000000003e */
[----:B---3--:R-:W-:Y:S01]  /*69d0*/  FFMA R62, R147, R80, R65 ;  /* 0x00000050933e7223 */ /* 0x008fe20000000041 */
[C---:B----4-:R-:W-:Y:S01]  /*69e0*/  FFMA R63, R149.reuse, R76, R60 ;  /* 0x0000004c953f7223 */ /* 0x050fe2000000003c */
[----:B------:R-:W-:Y:S01]  /*69f0*/  FFMA R66, R149, R80, R66 ;  /* 0x0000005095427223 */ /* 0x000fe20000000042 */
[C---:B------:R-:W-:Y:S01]  /*6a00*/  FFMA R60, R156.reuse, R77, R61 ;  /* 0x0000004d9c3c7223 */ /* 0x040fe2000000003d */
[----:B------:R-:W-:Y:S01]  /*6a10*/  FFMA R61, R156, R81, R62 ;  /* 0x000000519c3d7223 */ /* 0x000fe2000000003e */
[C---:B------:R-:W-:Y:S01]  /*6a20*/  FFMA R62, R154.reuse, R77, R63 ;  /* 0x0000004d9a3e7223 */ /* 0x040fe2000000003f */
[----:B------:R-:W1:Y:S01]  /*6a30*/  LDS R150, [R27+0x588] ;  /* 0x000588001b967984 */ /* 0x000e620000000800 */
[----:B------:R-:W-:-:S03]  /*6a40*/  FFMA R66, R154, R81, R66 ;  /* 0x000000519a427223 */ /* 0x000fc60000000042 */
[----:B------:R-:W2:Y:S01]  /*6a50*/  LDS R152, [R27+0x5c8] ;  /* 0x0005c8001b987984 */ /* 0x000ea20000000800 */
[C---:B------:R-:W-:Y:S01]  /*6a60*/  FFMA R77, R151.reuse, R78, R60 ;  /* 0x0000004e974d7223 */ /* 0x040fe2000000003c */
[----:B------:R-:W-:Y:S01]  /*6a70*/  FFMA R76, R151, R82, R61 ;  /* 0x00000052974c7223 */ /* 0x000fe2000000003d */
[C---:B------:R-:W-:Y:S01]  /*6a80*/  FFMA R81, R153.reuse, R78, R62 ;  /* 0x0000004e99517223 */ /* 0x040fe2000000003e */
[----:B------:R-:W-:Y:S01]  /*6a90*/  FFMA R82, R153, R82, R66 ;  /* 0x0000005299527223 */ /* 0x000fe20000000042 */
[----:B------:R-:W-:Y:S04]  /*6aa0*/  LDS R147, [R27+0x600] ;  /* 0x000600001b937984 */ /* 0x000fe80000000800 */
[----:B------:R-:W3:Y:S04]  /*6ab0*/  LDS.128 R60, [UR4+0x1090] ;  /* 0x00109004ff3c7984 */ /* 0x000ee80008000c00 */
[----:B------:R-:W4:Y:S01]  /*6ac0*/  LDS R149, [R27+0x640] ;  /* 0x000640001b957984 */ /* 0x000f220000000800 */
[----:B------:R-:W-:-:S03]  /*6ad0*/  FFMA R78, R142, R79, R77 ;  /* 0x0000004f8e4e7223 */ /* 0x000fc6000000004d */
[----:B------:R-:W4:Y:S01]  /*6ae0*/  LDS.128 R64, [UR4+0x1210] ;  /* 0x00121004ff407984 */ /* 0x000f220008000c00 */
[-C--:B------:R-:W-:Y:S01]  /*6af0*/  FFMA R77, R142, R83.reuse, R76 ;  /* 0x000000538e4d7223 */ /* 0x080fe2000000004c */
[C---:B0-----:R-:W-:Y:S02]  /*6b00*/  FFMA R82, R144.reuse, R83, R82 ;  /* 0x0000005390527223 */ /* 0x041fe40000000052 */
[----:B------:R-:W0:Y:S01]  /*6b10*/  LDS R154, [R27+0x604] ;  /* 0x000604001b9a7984 */ /* 0x000e220000000800 */
[----:B------:R-:W-:-:S03]  /*6b20*/  FFMA R76, R144, R79, R81 ;  /* 0x0000004f904c7223 */ /* 0x000fc60000000051 */
[----:B------:R-:W0:Y:S01]  /*6b30*/  LDS R156, [R27+0x644] ;  /* 0x000644001b9c7984 */ /* 0x000e220000000800 */
[C---:B------:R-:W-:Y:S01]  /*6b40*/  FFMA R79, R141.reuse, R68, R78 ;  /* 0x000000448d4f7223 */ /* 0x040fe2000000004e */
[-C--:B------:R-:W-:Y:S01]  /*6b50*/  FFMA R78, R141, R72.reuse, R77 ;  /* 0x000000488d4e7223 */ /* 0x080fe2000000004d */
[C---:B------:R-:W-:Y:S01]  /*6b60*/  FFMA R82, R143.reuse, R72, R82 ;  /* 0x000000488f527223 */ /* 0x040fe20000000052 */
[----:B------:R-:W0:Y:S01]  /*6b70*/  LDS R151, [R27+0x608] ;  /* 0x000608001b977984 */ /* 0x000e220000000800 */
[----:B------:R-:W-:Y:S01]  /*6b80*/  FFMA R77, R143, R68, R76 ;  /* 0x000000448f4d7223 */ /* 0x000fe2000000004c */
[C---:B------:R-:W-:Y:S02]  /*6b90*/  FFMA R68, R148.reuse, R69, R79 ;  /* 0x0000004594447223 */ /* 0x040fe4000000004f */
[----:B------:R-:W0:Y:S01]  /*6ba0*/  LDS R153, [R27+0x648] ;  /* 0x000648001b997984 */ /* 0x000e220000000800 */
[-C--:B------:R-:W-:Y:S01]  /*6bb0*/  FFMA R79, R148, R73.reuse, R78 ;  /* 0x00000049944f7223 */ /* 0x080fe2000000004e */
[C---:B------:R-:W-:Y:S01]  /*6bc0*/  FFMA R82, R146.reuse, R73, R82 ;  /* 0x0000004992527223 */ /* 0x040fe20000000052 */
[----:B------:R-:W-:Y:S01]  /*6bd0*/  FFMA R72, R146, R69, R77 ;  /* 0x0000004592487223 */ /* 0x000fe2000000004d */
[----:B------:R-:W0:Y:S01]  /*6be0*/  LDS R142, [R27+0x680] ;  /* 0x000680001b8e7984 */ /* 0x000e220000000800 */
[C---:B------:R-:W-:Y:S01]  /*6bf0*/  FFMA R69, R155.reuse, R70, R68 ;  /* 0x000000469b457223 */ /* 0x040fe20000000044 */
[----:B------:R-:W-:-:S02]  /*6c00*/  FFMA R68, R155, R74, R79 ;  /* 0x0000004a9b447223 */ /* 0x000fc4000000004f */
[----:B------:R-:W0:Y:S01]  /*6c10*/  LDS R144, [R27+0x6c0] ;  /* 0x0006c0001b907984 */ /* 0x000e220000000800 */
[----:B------:R-:W-:-:S03]  /*6c20*/  FFMA R74, R157, R74, R82 ;  /* 0x0000004a9d4a7223 */ /* 0x000fc60000000052 */
[----:B------:R-:W-:Y:S04]  /*6c30*/  LDS R143, [R27+0x684] ;  /* 0x000684001b8f7984 */ /* 0x000fe80000000800 */
[----:B------:R-:W0:Y:S04]  /*6c40*/  LDS.128 R76, [UR4+0x10a0] ;  /* 0x0010a004ff4c7984 */ /* 0x000e280008000c00 */
[----:B------:R-:W0:Y:S04]  /*6c50*/  LDS.128 R80, [UR4+0x1220] ;  /* 0x00122004ff507984 */ /* 0x000e280008000c00 */
[----:B------:R-:W0:Y:S04]  /*6c60*/  LDS R155, [R27+0x6c4] ;  /* 0x0006c4001b9b7984 */ /* 0x000e280000000800 */
[----:B------:R-:W0:Y:S04]  /*6c70*/  LDS R146, [R27+0x688] ;  /* 0x000688001b927984 */ /* 0x000e280000000800 */
[----:B------:R-:W0:Y:S01]  /*6c80*/  LDS R148, [R27+0x6c8] ;  /* 0x0006c8001b947984 */ /* 0x000e220000000800 */
[----:B------:R-:W-:-:S03]  /*6c90*/  FFMA R73, R157, R70, R72 ;  /* 0x000000469d497223 */ /* 0x000fc60000000048 */
[----:B------:R-:W0:Y:S04]  /*6ca0*/  LDS R157, [R27+0x700] ;  /* 0x000700001b9d7984 */ /* 0x000e280000000800 */
[----:B------:R-:W0:Y:S01]  /*6cb0*/  LDS R141, [R27+0x740] ;  /* 0x000740001b8d7984 */ /* 0x000e220000000800 */
[C---:B-1----:R-:W-:Y:S01]  /*6cc0*/  FFMA R70, R150.reuse, R71, R69 ;  /* 0x0000004796467223 */ /* 0x042fe20000000045 */
[----:B------:R-:W-:Y:S01]  /*6cd0*/  FFMA R69, R150, R75, R68 ;  /* 0x0000004b96457223 */ /* 0x000fe20000000044 */
[C---:B--2---:R-:W-:Y:S01]  /*6ce0*/  FFMA R68, R152.reuse, R71, R73 ;  /* 0x0000004798447223 */ /* 0x044fe20000000049 */
[----:B------:R-:W-:Y:S01]  /*6cf0*/  FFMA R74, R152, R75, R74 ;  /* 0x0000004b984a7223 */ /* 0x000fe2000000004a */
[-C--:B---3--:R-:W-:Y:S01]  /*6d00*/  FFMA R71, R147, R60.reuse, R70 ;  /* 0x0000003c93477223 */ /* 0x088fe20000000046 */
[----:B------:R-:W1:Y:S01]  /*6d10*/  LDS R150, [R27+0x704] ;  /* 0x000704001b967984 */ /* 0x000e620000000800 */
[----:B----4-:R-:W-:Y:S01]  /*6d20*/  FFMA R73, R149, R60, R68 ;  /* 0x0000003c95497223 */ /* 0x010fe20000000044 */
[-C--:B------:R-:W-:Y:S01]  /*6d30*/  FFMA R60, R147, R64.reuse, R69 ;  /* 0x00000040933c7223 */ /* 0x080fe20000000045 */
[----:B------:R-:W-:Y:S01]  /*6d40*/  FFMA R74, R149, R64, R74 ;  /* 0x00000040954a7223 */ /* 0x000fe2000000004a */
[-C--:B0-----:R-:W-:Y:S01]  /*6d50*/  FFMA R64, R154, R61.reuse, R71 ;  /* 0x0000003d9a407223 */ /* 0x081fe20000000047 */
[----:B------:R-:W-:Y:S01]  /*6d60*/  FFMA R68, R156, R61, R73 ;  /* 0x0000003d9c447223 */ /* 0x000fe20000000049 */
[-C--:B------:R-:W-:Y:S01]  /*6d70*/  FFMA R61, R154, R65.reuse, R60 ;  /* 0x000000419a3d7223 */ /* 0x080fe2000000003c */
[----:B------:R-:W-:Y:S01]  /*6d80*/  FFMA R74, R156, R65, R74 ;  /* 0x000000419c4a7223 */ /* 0x000fe2000000004a */
[----:B------:R-:W0:Y:S02]  /*6d90*/  LDS R152, [R27+0x744] ;  /* 0x000744001b987984 */ /* 0x000e240000000800 */
[----:B------:R-:W-:Y:S01]  /*6da0*/  FFMA R60, R151, R66, R61 ;  /* 0x00000042973c7223 */ /* 0x000fe2000000003d */
        /* <DEDUP_REMOVED lines=14> */
[----:B------:R-:W-:Y:S01]  /*6e90*/  FFMA R66, R144, R67, R66 ;  /* 0x0000004390427223 */ /* 0x000fe20000000042 */
[C---:B------:R-:W-:Y:S01]  /*6ea0*/  FFMA R63, R155.reuse, R76, R60 ;  /* 0x0000004c9b3f7223 */ /* 0x040fe2000000003c */
[----:B------:R-:W4:Y:S01]  /*6eb0*/  LDS R151, [R27+0x784] ;  /* 0x000784001b977984 */ /* 0x000f220000000800 */
[C---:B------:R-:W-:Y:S01]  /*6ec0*/  FFMA R60, R146.reuse, R77, R61 ;  /* 0x0000004d923c7223 */ /* 0x040fe2000000003d */
[----:B------:R-:W-:Y:S02]  /*6ed0*/  FFMA R61, R146, R81, R62 ;  /* 0x00000051923d7223 */ /* 0x000fe4000000003e */
[----:B------:R-:W4:Y:S01]  /*6ee0*/  LDS R153, [R27+0x7c4] ;  /* 0x0007c4001b997984 */ /* 0x000f220000000800 */
[----:B------:R-:W-:Y:S01]  /*6ef0*/  FFMA R66, R155, R80, R66 ;  /* 0x000000509b427223 */ /* 0x000fe20000000042 */
[----:B------:R-:W-:-:S02]  /*6f00*/  FFMA R62, R148, R77, R63 ;  /* 0x0000004d943e7223 */ /* 0x000fc4000000003f */
[----:B------:R-:W4:Y:S01]  /*6f10*/  LDS R142, [R27+0x788] ;  /* 0x000788001b8e7984 */ /* 0x000f220000000800 */
[----:B------:R-:W-:-:S03]  /*6f20*/  FFMA R148, R148, R81, R66 ;  /* 0x0000005194947223 */ /* 0x000fc60000000042 */
[----:B------:R-:W4:Y:S01]  /*6f30*/  LDS R144, [R27+0x7c8] ;  /* 0x0007c8001b907984 */ /* 0x000f220000000800 */
[C---:B------:R-:W-:Y:S01]  /*6f40*/  FFMA R77, R157.reuse, R78, R60 ;  /* 0x0000004e9d4d7223 */ /* 0x040fe2000000003c */
[----:B------:R-:W-:Y:S01]  /*6f50*/  FFMA R76, R157, R82, R61 ;  /* 0x000000529d4c7223 */ /* 0x000fe2000000003d */
[C---:B------:R-:W-:Y:S01]  /*6f60*/  FFMA R81, R141.reuse, R78, R62 ;  /* 0x0000004e8d517223 */ /* 0x040fe2000000003e */
[----:B------:R-:W-:Y:S04]  /*6f70*/  LDS R143, [R27+0x800] ;  /* 0x000800001b8f7984 */ /* 0x000fe80000000800 */
[----:B------:R-:W4:Y:S04]  /*6f80*/  LDS.128 R60, [UR4+0x10c0] ;  /* 0x0010c004ff3c7984 */ /* 0x000f280008000c00 */
[----:B------:R-:W4:Y:S04]  /*6f90*/  LDS R155, [R27+0x840] ;  /* 0x000840001b9b7984 */ /* 0x000f280000000800 */
[----:B------:R-:W4:Y:S01]  /*6fa0*/  LDS.128 R64, [UR4+0x1240] ;  /* 0x00124004ff407984 */ /* 0x000f220008000c00 */
[----:B------:R-:W-:Y:S01]  /*6fb0*/  FFMA R82, R141, R82, R148 ;  /* 0x000000528d527223 */ /* 0x000fe20000000094 */
[C---:B-1----:R-:W-:Y:S01]  /*6fc0*/  FFMA R78, R150.reuse, R79, R77 ;  /* 0x0000004f964e7223 */ /* 0x042fe2000000004d */
[-C--:B------:R-:W-:Y:S01]  /*6fd0*/  FFMA R77, R150, R83.reuse, R76 ;  /* 0x00000053964d7223 */ /* 0x080fe2000000004c */
[----:B------:R-:W1:Y:S01]  /*6fe0*/  LDS R148, [R27+0x804] ;  /* 0x000804001b947984 */ /* 0x000e620000000800 */
[----:B0-----:R-:W-:-:S03]  /*6ff0*/  FFMA R82, R152, R83, R82 ;  /* 0x0000005398527223 */ /* 0x001fc60000000052 */
[----:B------:R-:W0:Y:S01]  /*7000*/  LDS R146, [R27+0x844] ;  /* 0x000844001b927984 */ /* 0x000e220000000800 */
[----:B------:R-:W-:Y:S01]  /*7010*/  FFMA R76, R152, R79, R81 ;  /* 0x0000004f984c7223 */ /* 0x000fe20000000051 */
[C---:B--2---:R-:W-:Y:S01]  /*7020*/  FFMA R79, R147.reuse, R68, R78 ;  /* 0x00000044934f7223 */ /* 0x044fe2000000004e */
[-C--:B---3--:R-:W-:Y:S01]  /*7030*/  FFMA R78, R147, R72.reuse, R77 ;  /* 0x00000048934e7223 */ /* 0x088fe2000000004d */
[----:B------:R-:W2:Y:S01]  /*7040*/  LDS R157, [R27+0x808] ;  /* 0x000808001b9d7984 */ /* 0x000ea20000000800 */
[C---:B----4-:R-:W-:Y:S01]  /*7050*/  FFMA R82, R149.reuse, R72, R82 ;  /* 0x0000004895527223 */ /* 0x050fe20000000052 */
[----:B------:R-:W-:Y:S02]  /*7060*/  FFMA R77, R149, R68, R76 ;  /* 0x00000044954d7223 */ /* 0x000fe4000000004c */
[----:B------:R-:W3:Y:S01]  /*7070*/  LDS R141, [R27+0x848] ;  /* 0x000848001b8d7984 */ /* 0x000ee20000000800 */
        /* <DEDUP_REMOVED lines=8> */
[C---:B------:R-:W-:Y:S01]  /*7100*/  FFMA R74, R153.reuse, R74, R82 ;  /* 0x0000004a994a7223 */ /* 0x040fe20000000052 */
[----:B------:R-:W-:-:S02]  /*7110*/  FFMA R73, R153, R70, R72 ;  /* 0x0000004699497223 */ /* 0x000fc40000000048 */
[----:B------:R-:W-:Y:S01]  /*7120*/  LDS R147, [R27+0x884] ;  /* 0x000884001b937984 */ /* 0x000fe20000000800 */
[----:B------:R-:W-:-:S03]  /*7130*/  FFMA R70, R142, R71, R69 ;  /* 0x000000478e467223 */ /* 0x000fc60000000045 */
[----:B------:R-:W4:Y:S01]  /*7140*/  LDS.128 R76, [UR4+0x10d0] ;  /* 0x0010d004ff4c7984 */ /* 0x000f220008000c00 */
[----:B------:R-:W-:-:S03]  /*7150*/  FFMA R69, R142, R75, R68 ;  /* 0x0000004b8e457223 */ /* 0x000fc60000000044 */
[----:B------:R-:W4:Y:S01]  /*7160*/  LDS.128 R80, [UR4+0x1250] ;  /* 0x00125004ff507984 */ /* 0x000f220008000c00 */
[----:B------:R-:W-:-:S03]  /*7170*/  FFMA R68, R144, R71, R73 ;  /* 0x0000004790447223 */ /* 0x000fc60000000049 */
[----:B------:R-:W4:Y:S04]  /*7180*/  LDS R149, [R27+0x8c4] ;  /* 0x0008c4001b957984 */ /* 0x000f280000000800 */
[----:B------:R-:W4:Y:S01]  /*7190*/  LDS R154, [R27+0x888] ;  /* 0x000888001b9a7984 */ /* 0x000f220000000800 */
[----:B------:R-:W-:-:S03]  /*71a0*/  FFMA R71, R143, R60, R70 ;  /* 0x0000003c8f477223 */ /* 0x000fc60000000046 */
[----:B------:R-:W4:Y:S01]  /*71b0*/  LDS R142, [R27+0x8c8] ;  /* 0x0008c8001b8e7984 */ /* 0x000f220000000800 */
[----:B------:R-:W-:Y:S01]  /*71c0*/  FFMA R73, R155, R60, R68 ;  /* 0x0000003c9b497223 */ /* 0x000fe20000000044 */
[----:B------:R-:W-:Y:S02]  /*71d0*/  FFMA R60, R143, R64, R69 ;  /* 0x000000408f3c7223 */ /* 0x000fe40000000045 */
[----:B------:R-:W4:Y:S04]  /*71e0*/  LDS R151, [R27+0x900] ;  /* 0x000900001b977984 */ /* 0x000f280000000800 */
[----:B------:R-:W4:Y:S01]  /*71f0*/  LDS R143, [R27+0x940] ;  /* 0x000940001b8f7984 */ /* 0x000f220000000800 */
[----:B------:R-:W-:-:S03]  /*7200*/  FFMA R74, R144, R75, R74 ;  /* 0x0000004b904a7223 */ /* 0x000fc6000000004a */
[----:B------:R-:W4:Y:S01]  /*7210*/  LDS R144, [R27+0x904] ;  /* 0x000904001b907984 */ /* 0x000f220000000800 */
[----:B------:R-:W-:Y:S01]  /*7220*/  FFMA R74, R155, R64, R74 ;  /* 0x000000409b4a7223 */ /* 0x000fe2000000004a */
[-C--:B-1----:R-:W-:Y:S01]  /*7230*/  FFMA R64, R148, R61.reuse, R71 ;  /* 0x0000003d94407223 */ /* 0x082fe20000000047 */
[----:B0-----:R-:W-:Y:S01]  /*7240*/  FFMA R68, R146, R61, R73 ;  /* 0x0000003d92447223 */ /* 0x001fe20000000049 */
[-C--:B------:R-:W-:Y:S01]  /*7250*/  FFMA R61, R148, R65.reuse, R60 ;  /* 0x00000041943d7223 */ /* 0x080fe2000000003c */
[----:B------:R-:W-:Y:S01]  /*7260*/  FFMA R60, R146, R65, R74 ;  /* 0x00000041923c7223 */ /* 0x000fe2000000004a */
[C---:B--2---:R-:W-:Y:S01]  /*7270*/  FFMA R65, R157.reuse, R62, R64 ;  /* 0x0000003e9d417223 */ /* 0x044fe20000000040 */
[----:B------:R-:W0:Y:S01]  /*7280*/  LDS R146, [R27+0x944] ;  /* 0x000944001b927984 */ /* 0x000e220000000800 */
[----:B------:R-:W-:Y:S01]  /*7290*/  FFMA R64, R157, R66, R61 ;  /* 0x000000429d407223 */ /* 0x000fe2000000003d */
[C---:B---3--:R-:W-:Y:S02]  /*72a0*/  FFMA R61, R141.reuse, R62, R68 ;  /* 0x0000003e8d3d7223 */ /* 0x048fe40000000044 */
[----:B------:R-:W-:Y:S01]  /*72b0*/  LDS R153, [R27+0x908] ;  /* 0x000908001b997984 */ /* 0x000fe20000000800 */
[----:B------:R-:W-:-:S03]  /*72c0*/  FFMA R60, R141, R66, R60 ;  /* 0x000000428d3c7223 */ /* 0x000fc6000000003c */
[----:B------:R-:W1:Y:S01]  /*72d0*/  LDS.128 R68, [UR4+0x10e0] ;  /* 0x0010e004ff447984 */ /* 0x000e620008000c00 */
[----:B----4-:R-:W-:-:S03]  /*72e0*/  FFMA R62, R150, R63, R65 ;  /* 0x0000003f963e7223 */ /* 0x010fc60000000041 */
[----:B------:R-:W2:Y:S01]  /*72f0*/  LDS.128 R72, [UR4+0x1260] ;  /* 0x00126004ff487984 */ /* 0x000ea20008000c00 */
[----:B------:R-:W-:-:S03]  /*7300*/  FFMA R65, R150, R67, R64 ;  /* 0x0000004396417223 */ /* 0x000fc60000000040 */
[----:B------:R-:W3:Y:S01]  /*7310*/  LDS R155, [R27+0x948] ;  /* 0x000948001b9b7984 */ /* 0x000ee20000000800 */
[C---:B------:R-:W-:Y:S01]  /*7320*/  FFMA R64, R152.reuse, R63, R61 ;  /* 0x0000003f98407223 */ /* 0x040fe2000000003d */
[----:B------:R-:W-:Y:S02]  /*7330*/  FFMA R60, R152, R67, R60 ;  /* 0x00000043983c7223 */ /* 0x000fe4000000003c */
        /* <DEDUP_REMOVED lines=16> */
[----:B------:R-:W-:Y:S02]  /*7440*/  FFMA R141, R143, R78, R62 ;  /* 0x0000004e8f8d7223 */ /* 0x000fe4000000003e */
[----:B------:R-:W-:Y:S04]  /*7450*/  LDS.128 R64, [UR4+0x10f0] ;  /* 0x0010f004ff407984 */ /* 0x000fe80008000c00 */
[----:B------:R-:W4:Y:S04]  /*7460*/  LDS R147, [R27+0xa40] ;  /* 0x000a40001b937984 */ /* 0x000f280000000800 */
[----:B------:R-:W4:Y:S04]  /*7470*/  LDS R149, [R27+0xa00] ;  /* 0x000a00001b957984 */ /* 0x000f280000000800 */
[----:B------:R-:W4:Y:S01]  /*7480*/  LDS.128 R60, [UR4+0x1270] ;  /* 0x00127004ff3c7984 */ /* 0x000f220008000c00 */
[----:B------:R-:W-:-:S03]  /*7490*/  FFMA R78, R144, R79, R77 ;  /* 0x0000004f904e7223 */ /* 0x000fc6000000004d */
[----:B------:R-:W4:Y:S01]  /*74a0*/  LDS R154, [R27+0xa04] ;  /* 0x000a04001b9a7984 */ /* 0x000f220000000800 */
[----:B------:R-:W-:Y:S01]  /*74b0*/  FFMA R82, R143, R82, R81 ;  /* 0x000000528f527223 */ /* 0x000fe20000000051 */
[----:B------:R-:W-:Y:S02]  /*74c0*/  FFMA R77, R144, R83, R76 ;  /* 0x00000053904d7223 */ /* 0x000fe4000000004c */
[----:B------:R-:W4:Y:S04]  /*74d0*/  LDS R144, [R27+0xa44] ;  /* 0x000a44001b907984 */ /* 0x000f280000000800 */
[----:B------:R-:W4:Y:S01]  /*74e0*/  LDS R143, [R27+0xa08] ;  /* 0x000a08001b8f7984 */ /* 0x000f220000000800 */
[C---:B0-----:R-:W-:Y:S01]  /*74f0*/  FFMA R76, R146.reuse, R79, R141 ;  /* 0x0000004f924c7223 */ /* 0x041fe2000000008d */
[----:B------:R-:W-:-:S02]  /*7500*/  FFMA R82, R146, R83, R82 ;  /* 0x0000005392527223 */ /* 0x000fc40000000052 */
[----:B------:R-:W0:Y:S01]  /*7510*/  LDS R141, [R27+0xa48] ;  /* 0x000a48001b8d7984 */ /* 0x000e220000000800 */
[C---:B-1----:R-:W-:Y:S01]  /*7520*/  FFMA R79, R153.reuse, R68, R78 ;  /* 0x00000044994f7223 */ /* 0x042fe2000000004e */
[-C--:B--2---:R-:W-:Y:S01]  /*7530*/  FFMA R78, R153, R72.reuse, R77 ;  /* 0x00000048994e7223 */ /* 0x084fe2000000004d */
[C---:B---3--:R-:W-:Y:S01]  /*7540*/  FFMA R82, R155.reuse, R72, R82 ;  /* 0x000000489b527223 */ /* 0x048fe20000000052 */
[----:B------:R-:W-:Y:S01]  /*7550*/  FFMA R77, R155, R68, R76 ;  /* 0x000000449b4d7223 */ /* 0x000fe2000000004c */
[C---:B----4-:R-:W-:Y:S01]  /*7560*/  FFMA R68, R148.reuse, R69, R79 ;  /* 0x0000004594447223 */ /* 0x050fe2000000004f */
[-C--:B------:R-:W-:Y:S01]  /*7570*/  FFMA R79, R148, R73.reuse, R78 ;  /* 0x00000049944f7223 */ /* 0x080fe2000000004e */
[C---:B------:R-:W-:Y:S01]  /*7580*/  FFMA R82, R150.reuse, R73, R82 ;  /* 0x0000004996527223 */ /* 0x040fe20000000052 */
[----:B------:R-:W-:Y:S01]  /*7590*/  FFMA R72, R150, R69, R77 ;  /* 0x0000004596487223 */ /* 0x000fe2000000004d */
[----:B------:R-:W1:Y:S01]  /*75a0*/  LDS R146, [R27+0xa80] ;  /* 0x000a80001b927984 */ /* 0x000e620000000800 */
[C---:B------:R-:W-:Y:S01]  /*75b0*/  FFMA R69, R157.reuse, R70, R68 ;  /* 0x000000469d457223 */ /* 0x040fe20000000044 */
[-C--:B------:R-:W-:Y:S01]  /*75c0*/  FFMA R68, R157, R74.reuse, R79 ;  /* 0x0000004a9d447223 */ /* 0x080fe2000000004f */
[C---:B------:R-:W-:Y:S01]  /*75d0*/  FFMA R74, R159.reuse, R74, R82 ;  /* 0x0000004a9f4a7223 */ /* 0x040fe20000000052 */
[----:B------:R-:W2:Y:S01]  /*75e0*/  LDS R148, [R27+0xac0] ;  /* 0x000ac0001b947984 */ /* 0x000ea20000000800 */
[----:B------:R-:W-:Y:S01]  /*75f0*/  FFMA R73, R159, R70, R72 ;  /* 0x000000469f497223 */ /* 0x000fe20000000048 */
[----:B------:R-:W-:-:S02]  /*7600*/  FFMA R70, R152, R71, R69 ;  /* 0x0000004798467223 */ /* 0x000fc40000000045 */
[----:B------:R-:W-:Y:S01]  /*7610*/  LDS R151, [R27+0xa84] ;  /* 0x000a84001b977984 */ /* 0x000fe20000000800 */
[----:B------:R-:W-:-:S03]  /*7620*/  FFMA R69, R152, R75, R68 ;  /* 0x0000004b98457223 */ /* 0x000fc60000000044 */
[----:B------:R-:W3:Y:S01]  /*7630*/  LDS.128 R80, [UR4+0x1100] ;  /* 0x00110004ff507984 */ /* 0x000ee20008000c00 */
[----:B------:R-:W-:-:S03]  /*7640*/  FFMA R68, R142, R71, R73 ;  /* 0x000000478e447223 */ /* 0x000fc60000000049 */
[----:B------:R-:W4:Y:S04]  /*7650*/  LDS.128 R76, [UR4+0x1280] ;  /* 0x00128004ff4c7984 */ /* 0x000f280008000c00 */
[----:B------:R-:W4:Y:S04]  /*7660*/  LDS R153, [R27+0xac4] ;  /* 0x000ac4001b997984 */ /* 0x000f280000000800 */
[----:B------:R-:W4:Y:S01]  /*7670*/  LDS R150, [R27+0xa88] ;  /* 0x000a88001b967984 */ /* 0x000f220000000800 */
[----:B------:R-:W-:-:S03]  /*7680*/  FFMA R73, R147, R64, R68 ;  /* 0x0000004093497223 */ /* 0x000fc60000000044 */
[----:B------:R-:W4:Y:S01]  /*7690*/  LDS R152, [R27+0xac8] ;  /* 0x000ac8001b987984 */ /* 0x000f220000000800 */
[----:B------:R-:W-:Y:S01]  /*76a0*/  FFMA R74, R142, R75, R74 ;  /* 0x0000004b8e4a7223 */ /* 0x000fe2000000004a */
[C---:B------:R-:W-:Y:S01]  /*76b0*/  FFMA R71, R149.reuse, R64, R70 ;  /* 0x0000004095477223 */ /* 0x040fe20000000046 */
[-C--:B------:R-:W-:Y:S01]  /*76c0*/  FFMA R68, R149, R60.reuse, R69 ;  /* 0x0000003c95447223 */ /* 0x080fe20000000045 */
[----:B------:R-:W4:Y:S01]  /*76d0*/  LDS R155, [R27+0xb00] ;  /* 0x000b00001b9b7984 */ /* 0x000f220000000800 */
[----:B------:R-:W-:-:S03]  /*76e0*/  FFMA R74, R147, R60, R74 ;  /* 0x0000003c934a7223 */ /* 0x000fc6000000004a */
[----:B------:R-:W4:Y:S01]  /*76f0*/  LDS R157, [R27+0xb40] ;  /* 0x000b40001b9d7984 */ /* 0x000f220000000800 */
[C---:B------:R-:W-:Y:S01]  /*7700*/  FFMA R70, R154.reuse, R65, R71 ;  /* 0x000000419a467223 */ /* 0x040fe20000000047 */
[----:B------:R-:W-:Y:S02]  /*7710*/  FFMA R69, R154, R61, R68 ;  /* 0x0000003d9a457223 */ /* 0x000fe40000000044 */
[----:B------:R-:W4:Y:S04]  /*7720*/  LDS R64, [R27+0xb04] ;  /* 0x000b04001b407984 */ /* 0x000f280000000800 */
[----:B------:R-:W4:Y:S01]  /*7730*/  LDS R60, [R27+0xb44] ;  /* 0x000b44001b3c7984 */ /* 0x000f220000000800 */
[C---:B------:R-:W-:Y:S01]  /*7740*/  FFMA R72, R144.reuse, R65, R73 ;  /* 0x0000004190487223 */ /* 0x040fe20000000049 */
[----:B------:R-:W-:Y:S01]  /*7750*/  FFMA R147, R144, R61, R74 ;  /* 0x0000003d90937223 */ /* 0x000fe2000000004a */
[C---:B------:R-:W-:Y:S01]  /*7760*/  FFMA R149, R143.reuse, R66, R70 ;  /* 0x000000428f957223 */ /* 0x040fe20000000046 */
[----:B------:R-:W-:Y:S01]  /*7770*/  FFMA R142, R143, R62, R69 ;  /* 0x0000003e8f8e7223 */ /* 0x000fe20000000045 */
[----:B------:R-:W-:Y:S04]  /*7780*/  LDS R65, [R27+0xb08] ;  /* 0x000b08001b417984 */ /* 0x000fe80000000800 */
[----:B------:R-:W4:Y:S04]  /*7790*/  LDS.128 R68, [UR4+0x1110] ;  /* 0x00111004ff447984 */ /* 0x000f280008000c00 */
[----:B------:R-:W4:Y:S01]  /*77a0*/  LDS R61, [R27+0xb48] ;  /* 0x000b48001b3d7984 */ /* 0x000f220000000800 */
[----:B0-----:R-:W-:-:S03]  /*77b0*/  FFMA R143, R141, R66, R72 ;  /* 0x000000428d8f7223 */ /* 0x001fc60000000048 */
[----:B------:R-:W0:Y:S01]  /*77c0*/  LDS.128 R72, [UR4+0x1290] ;  /* 0x00129004ff487984 */ /* 0x000e220008000c00 */
[----:B------:R-:W-:-:S03]  /*77d0*/  FFMA R147, R141, R62, R147 ;  /* 0x0000003e8d937223 */ /* 0x000fc60000000093 */
[----:B------:R-:W0:Y:S01]  /*77e0*/  LDS R66, [R27+0xb80] ;  /* 0x000b80001b427984 */ /* 0x000e220000000800 */
[----:B-1----:R-:W-:-:S03]  /*77f0*/  FFMA R144, R146, R67, R149 ;  /* 0x0000004392907223 */ /* 0x002fc60000000095 */
[----:B------:R-:W1:Y:S01]  /*7800*/  LDS R62, [R27+0xbc0] ;  /* 0x000bc0001b3e7984 */ /* 0x000e620000000800 */
[----:B------:R-:W-:-:S03]  /*7810*/  FFMA R149, R146, R63, R142 ;  /* 0x0000003f92957223 */ /* 0x000fc6000000008e */
[----:B------:R-:W1:Y:S01]  /*7820*/  LDS R141, [R27+0xb84] ;  /* 0x000b84001b8d7984 */ /* 0x000e620000000800 */
[C---:B--2---:R-:W-:Y:S01]  /*7830*/  FFMA R142, R148.reuse, R67, R143 ;  /* 0x00000043948e7223 */ /* 0x044fe2000000008f */
[----:B------:R-:W-:Y:S01]  /*7840*/  FFMA R147, R148, R63, R147 ;  /* 0x0000003f94937223 */ /* 0x000fe20000000093 */
[C---:B---3--:R-:W-:Y:S01]  /*7850*/  FFMA R63, R151.reuse, R80, R144 ;  /* 0x00000050973f7223 */ /* 0x048fe20000000090 */
[----:B----4-:R-:W-:Y:S01]  /*7860*/  FFMA R144, R151, R76, R149 ;  /* 0x0000004c97907223 */ /* 0x010fe20000000095 */
[C---:B------:R-:W-:Y:S01]  /*7870*/  FFMA R67, R153.reuse, R80, R142 ;  /* 0x0000005099437223 */ /* 0x040fe2000000008e */
[----:B------:R-:W-:Y:S01]  /*7880*/  FFMA R147, R153, R76, R147 ;  /* 0x0000004c99937223 */ /* 0x000fe20000000093 */
[C---:B------:R-:W-:Y:S01]  /*7890*/  FFMA R76, R150.reuse, R81, R63 ;  /* 0x00000051964c7223 */ /* 0x040fe2000000003f */
[----:B------:R-:W2:Y:S01]  /*78a0*/  LDS R143, [R27+0xbc4] ;  /* 0x000bc4001b8f7984 */ /* 0x000ea20000000800 */
[----:B------:R-:W-:Y:S01]  /*78b0*/  FFMA R63, R150, R77, R144 ;  /* 0x0000004d963f7223 */ /* 0x000fe20000000090 */
[C---:B------:R-:W-:Y:S01]  /*78c0*/  FFMA R80, R152.reuse, R81, R67 ;  /* 0x0000005198507223 */ /* 0x040fe20000000043 */
[----:B------:R-:W-:Y:S01]  /*78d0*/  FFMA R147, R152, R77, R147 ;  /* 0x0000004d98937223 */ /* 0x000fe20000000093 */
[C---:B------:R-:W-:Y:S01]  /*78e0*/  FFMA R67, R155.reuse, R82, R76 ;  /* 0x000000529b437223 */ /* 0x040fe2000000004c */
[----:B------:R-:W-:Y:S01]  /*78f0*/  FFMA R76, R155, R78, R63 ;  /* 0x0000004e9b4c7223 */ /* 0x000fe2000000003f */
[C---:B------:R-:W-:Y:S01]  /*7900*/  FFMA R63, R157.reuse, R82, R80 ;  /* 0x000000529d3f7223 */ /* 0x040fe20000000050 */
[----:B------:R-:W-:Y:S01]  /*7910*/  FFMA R147, R157, R78, R147 ;  /* 0x0000004e9d937223 */ /* 0x000fe20000000093 */
[C---:B------:R-:W-:Y:S01]  /*7920*/  FFMA R146, R64.reuse, R83, R67 ;  /* 0x0000005340927223 */ /* 0x040fe20000000043 */
[----:B------:R-:W3:Y:S01]  /*7930*/  LDS R142, [R27+0xb88] ;  /* 0x000b88001b8e7984 */ /* 0x000ee20000000800 */
[----:B------:R-:W-:Y:S01]  /*7940*/  FFMA R67, R64, R79, R76 ;  /* 0x0000004f40437223 */ /* 0x000fe2000000004c */
[C---:B------:R-:W-:Y:S01]  /*7950*/  FFMA R64, R60.reuse, R83, R63 ;  /* 0x000000533c407223 */ /* 0x040fe2000000003f */
[----:B------:R-:W-:Y:S01]  /*7960*/  FFMA R60, R60, R79, R147 ;  /* 0x0000004f3c3c7223 */ /* 0x000fe20000000093 */
[----:B------:R-:W4:Y:S01]  /*7970*/  LDS R144, [R27+0xbc8] ;  /* 0x000bc8001b907984 */ /* 0x000f220000000800 */
[----:B------:R-:W-:-:S03]  /*7980*/  FFMA R63, R65, R68, R146 ;  /* 0x00000044413f7223 */ /* 0x000fc60000000092 */
[----:B------:R-:W-:Y:S01]  /*7990*/  LDS R149, [R27+0xc00] ;  /* 0x000c00001b957984 */ /* 0x000fe20000000800 */
[----:B------:R-:W-:-:S03]  /*79a0*/  FFMA R155, R61, R68, R64 ;  /* 0x000000443d9b7223 */ /* 0x000fc60000000040 */
[----:B------:R-:W4:Y:S04]  /*79b0*/  LDS.128 R76, [UR4+0x1120] ;  /* 0x00112004ff4c7984 */ /* 0x000f280008000c00 */
[----:B------:R-:W4:Y:S04]  /*79c0*/  LDS.128 R80, [UR4+0x12a0] ;  /* 0x0012a004ff507984 */ /* 0x000f280008000c00 */
[----:B------:R-:W4:Y:S04]  /*79d0*/  LDS R147, [R27+0xc40] ;  /* 0x000c40001b937984 */ /* 0x000f280000000800 */
[----:B------:R-:W4:Y:S04]  /*79e0*/  LDS R68, [R27+0xc04] ;  /* 0x000c04001b447984 */ /* 0x000f280000000800 */
[----:B------:R-:W4:Y:S01]  /*79f0*/  LDS R146, [R27+0xc44] ;  /* 0x000c44001b927984 */ /* 0x000f220000000800 */
[----:B0-----:R-:W-:-:S03]  /*7a00*/  FFMA R64, R65, R72, R67 ;  /* 0x0000004841407223 */ /* 0x001fc60000000043 */
[----:B------:R-:W0:Y:S04]  /*7a10*/  LDS R151, [R27+0xc08] ;  /* 0x000c08001b977984 */ /* 0x000e280000000800 */
[----:B------:R-:W0:Y:S01]  /*7a20*/  LDS R153, [R27+0xc48] ;  /* 0x000c48001b997984 */ /* 0x000e220000000800 */
[----:B------:R-:W-:-:S03]  /*7a30*/  FFMA R60, R61, R72, R60 ;  /* 0x000000483d3c7223 */ /* 0x000fc6000000003c */
[----:B------:R-:W0:Y:S01]  /*7a40*/  LDS R148, [R27+0xc80] ;  /* 0x000c80001b947984 */ /* 0x000e220000000800 */
[C---:B------:R-:W-:Y:S01]  /*7a50*/  FFMA R72, R66.reuse, R69, R63 ;  /* 0x0000004542487223 */ /* 0x040fe2000000003f */
[----:B------:R-:W-:Y:S02]  /*7a60*/  FFMA R61, R66, R73, R64 ;  /* 0x00000049423d7223 */ /* 0x000fe40000000040 */
[----:B------:R-:W0:Y:S01]  /*7a70*/  LDS R150, [R27+0xcc0] ;  /* 0x000cc0001b967984 */ /* 0x000e220000000800 */
[C---:B-1----:R-:W-:Y:S01]  /*7a80*/  FFMA R152, R62.reuse, R69, R155 ;  /* 0x000000453e987223 */ /* 0x042fe2000000009b */
[----:B------:R-:W-:Y:S01]  /*7a90*/  FFMA R69, R62, R73, R60 ;  /* 0x000000493e457223 */ /* 0x000fe2000000003c */
[C---:B------:R-:W-:Y:S01]  /*7aa0*/  FFMA R155, R141.reuse, R70, R72 ;  /* 0x000000468d9b7223 */ /* 0x040fe20000000048 */
[----:B------:R-:W-:Y:S01]  /*7ab0*/  FFMA R154, R141, R74, R61 ;  /* 0x0000004a8d9a7223 */ /* 0x000fe2000000003d */
[----:B------:R-:W-:Y:S04]  /*7ac0*/  LDS.128 R64, [UR4+0x1130] ;  /* 0x00113004ff407984 */ /* 0x000fe80008000c00 */
[----:B------:R-:W1:Y:S04]  /*7ad0*/  LDS R73, [R27+0xcc4] ;  /* 0x000cc4001b497984 */ /* 0x000e680000000800 */
[----:B------:R-:W1:Y:S04]  /*7ae0*/  LDS R141, [R27+0xc84] ;  /* 0x000c84001b8d7984 */ /* 0x000e680000000800 */
[----:B------:R-:W1:Y:S01]  /*7af0*/  LDS.128 R60, [UR4+0x12b0] ;  /* 0x0012b004ff3c7984 */ /* 0x000e620008000c00 */
[----:B--2---:R-:W-:-:S03]  /*7b00*/  FFMA R157, R143, R70, R152 ;  /* 0x000000468f9d7223 */ /* 0x004fc60000000098 */
[----:B------:R-:W2:Y:S04]  /*7b10*/  LDS R72, [R27+0xc88] ;  /* 0x000c88001b487984 */ /* 0x000ea80000000800 */
[----:B------:R-:W2:Y:S01]  /*7b20*/  LDS R70, [R27+0xcc8] ;  /* 0x000cc8001b467984 */ /* 0x000ea20000000800 */
[----:B------:R-:W-:Y:S01]  /*7b30*/  FFMA R74, R143, R74, R69 ;  /* 0x0000004a8f4a7223 */ /* 0x000fe20000000045 */
[C---:B---3--:R-:W-:Y:S01]  /*7b40*/  FFMA R152, R142.reuse, R71, R155 ;  /* 0x000000478e987223 */ /* 0x048fe2000000009b */
[----:B------:R-:W-:Y:S01]  /*7b50*/  FFMA R143, R142, R75, R154 ;  /* 0x0000004b8e8f7223 */ /* 0x000fe2000000009a */
[----:B------:R-:W3:Y:S01]  /*7b60*/  LDS R69, [R27+0xd00] ;  /* 0x000d00001b457984 */ /* 0x000ee20000000800 */
[C---:B----4-:R-:W-:Y:S01]  /*7b70*/  FFMA R142, R144.reuse, R71, R157 ;  /* 0x00000047908e7223 */ /* 0x050fe2000000009d */
        /* <DEDUP_REMOVED lines=8> */
[----:B------:R-:W-:Y:S01]  /*7c00*/  FFMA R74, R146, R81, R74 ;  /* 0x00000051924a7223 */ /* 0x000fe2000000004a */
[C---:B0-----:R-:W-:Y:S01]  /*7c10*/  FFMA R75, R151.reuse, R78, R76 ;  /* 0x0000004e974b7223 */ /* 0x041fe2000000004c */
[----:B------:R-:W-:Y:S01]  /*7c20*/  FFMA R76, R151, R82, R71 ;  /* 0x00000052974c7223 */ /* 0x000fe20000000047 */
[C---:B------:R-:W-:Y:S01]  /*7c30*/  FFMA R71, R153.reuse, R78, R68 ;  /* 0x0000004e99477223 */ /* 0x040fe20000000044 */
[----:B------:R-:W0:Y:S01]  /*7c40*/  LDS R143, [R27+0xd40] ;  /* 0x000d40001b8f7984 */ /* 0x000e220000000800 */
[C---:B------:R-:W-:Y:S01]  /*7c50*/  FFMA R68, R148.reuse, R79, R75 ;  /* 0x0000004f94447223 */ /* 0x040fe2000000004b */
[----:B------:R-:W-:Y:S01]  /*7c60*/  FFMA R75, R148, R83, R76 ;  /* 0x00000053944b7223 */ /* 0x000fe2000000004c */
[----:B------:R-:W-:Y:S01]  /*7c70*/  FFMA R76, R150, R79, R71 ;  /* 0x0000004f964c7223 */ /* 0x000fe20000000047 */
[----:B------:R-:W-:Y:S01]  /*7c80*/  FFMA R74, R153, R82, R74 ;  /* 0x00000052994a7223 */ /* 0x000fe2000000004a */
[----:B------:R-:W4:Y:S02]  /*7c90*/  LDS R142, [R27+0xd04] ;  /* 0x000d04001b8e7984 */ /* 0x000f240000000800 */
[----:B-1----:R-:W-:-:S02]  /*7ca0*/  FFMA R149, R73, R64, R76 ;  /* 0x0000004049957223 */ /* 0x002fc4000000004c */
[----:B------:R-:W1:Y:S01]  /*7cb0*/  LDS R144, [R27+0xd44] ;  /* 0x000d44001b907984 */ /* 0x000e620000000800 */
[----:B------:R-:W-:Y:S01]  /*7cc0*/  FFMA R74, R150, R83, R74 ;  /* 0x00000053964a7223 */ /* 0x000fe2000000004a */
[C---:B------:R-:W-:Y:S02]  /*7cd0*/  FFMA R71, R141.reuse, R64, R68 ;  /* 0x000000408d477223 */ /* 0x040fe40000000044 */
[----:B------:R-:W-:Y:S01]  /*7ce0*/  LDS R147, [R27+0xd08] ;  /* 0x000d08001b937984 */ /* 0x000fe20000000800 */
[----:B------:R-:W-:-:S03]  /*7cf0*/  FFMA R68, R141, R60, R75 ;  /* 0x0000003c8d447223 */ /* 0x000fc6000000004b */
[----:B------:R-:W1:Y:S04]  /*7d00*/  LDS.128 R76, [UR4+0x1140] ;  /* 0x00114004ff4c7984 */ /* 0x000e680008000c00 */
[----:B------:R-:W1:Y:S01]  /*7d10*/  LDS.128 R80, [UR4+0x12c0] ;  /* 0x0012c004ff507984 */ /* 0x000e620008000c00 */
[----:B------:R-:W-:-:S03]  /*7d20*/  FFMA R74, R73, R60, R74 ;  /* 0x0000003c494a7223 */ /* 0x000fc6000000004a */
[----:B------:R-:W1:Y:S04]  /*7d30*/  LDS R141, [R27+0xd48] ;  /* 0x000d48001b8d7984 */ /* 0x000e680000000800 */
[----:B------:R-:W1:Y:S01]  /*7d40*/  LDS R64, [R27+0xd80] ;  /* 0x000d80001b407984 */ /* 0x000e620000000800 */
[----:B--2---:R-:W-:-:S03]  /*7d50*/  FFMA R146, R72, R65, R71 ;  /* 0x0000004148927223 */ /* 0x004fc60000000047 */
[----:B------:R-:W2:Y:S01]  /*7d60*/  LDS R60, [R27+0xdc0] ;  /* 0x000dc0001b3c7984 */ /* 0x000ea20000000800 */
[----:B------:R-:W-:Y:S01]  /*7d70*/  FFMA R154, R70, R65, R149 ;  /* 0x00000041469a7223 */ /* 0x000fe20000000095 */
[-C--:B------:R-:W-:Y:S02]  /*7d80*/  FFMA R71, R72, R61.reuse, R68 ;  /* 0x0000003d48477223 */ /* 0x080fe40000000044 */
[----:B------:R-:W2:Y:S04]  /*7d90*/  LDS R151, [R27+0xd84] ;  /* 0x000d84001b977984 */ /* 0x000ea80000000800 */
[----:B------:R-:W2:Y:S01]  /*7da0*/  LDS R65, [R27+0xdc4] ;  /* 0x000dc4001b417984 */ /* 0x000ea20000000800 */
[----:B------:R-:W-:-:S03]  /*7db0*/  FFMA R149, R70, R61, R74 ;  /* 0x0000003d46957223 */ /* 0x000fc6000000004a */
[----:B------:R-:W2:Y:S01]  /*7dc0*/  LDS R150, [R27+0xd88] ;  /* 0x000d88001b967984 */ /* 0x000ea20000000800 */
[C---:B---3--:R-:W-:Y:S01]  /*7dd0*/  FFMA R155, R69.reuse, R66, R146 ;  /* 0x00000042459b7223 */ /* 0x048fe20000000092 */
[----:B------:R-:W-:Y:S02]  /*7de0*/  FFMA R156, R69, R62, R71 ;  /* 0x0000003e459c7223 */ /* 0x000fe40000000047 */
[----:B------:R-:W3:Y:S04]  /*7df0*/  LDS R148, [R27+0xdc8] ;  /* 0x000dc8001b947984 */ /* 0x000ee80000000800 */
[----:B------:R-:W-:Y:S04]  /*7e00*/  LDS R153, [R27+0xe00] ;  /* 0x000e00001b997984 */ /* 0x000fe80000000800 */
[----:B------:R-:W3:Y:S04]  /*7e10*/  LDS.128 R68, [UR4+0x12d0] ;  /* 0x0012d004ff447984 */ /* 0x000ee80008000c00 */
[----:B------:R-:W3:Y:S04]  /*7e20*/  LDS.128 R72, [UR4+0x1150] ;  /* 0x00115004ff487984 */ /* 0x000ee80008000c00 */
[----:B------:R-:W3:Y:S04]  /*7e30*/  LDS R61, [R27+0xe40] ;  /* 0x000e40001b3d7984 */ /* 0x000ee80000000800 */
[----:B------:R-:W3:Y:S01]  /*7e40*/  LDS R152, [R27+0xe04] ;  /* 0x000e04001b987984 */ /* 0x000ee20000000800 */
[----:B0-----:R-:W-:-:S03]  /*7e50*/  FFMA R157, R143, R66, R154 ;  /* 0x000000428f9d7223 */ /* 0x001fc6000000009a */
[----:B------:R-:W0:Y:S01]  /*7e60*/  LDS R146, [R27+0xe44] ;  /* 0x000e44001b927984 */ /* 0x000e220000000800 */
[----:B------:R-:W-:Y:S01]  /*7e70*/  FFMA R62, R143, R62, R149 ;  /* 0x0000003e8f3e7223 */ /* 0x000fe20000000095 */
[C---:B----4-:R-:W-:Y:S01]  /*7e80*/  FFMA R66, R142.reuse, R67, R155 ;  /* 0x000000438e427223 */ /* 0x050fe2000000009b */
[----:B------:R-:W-:Y:S01]  /*7e90*/  FFMA R155, R142, R63, R156 ;  /* 0x0000003f8e9b7223 */ /* 0x000fe2000000009c */
[----:B------:R-:W4:Y:S01]  /*7ea0*/  LDS R143, [R27+0xe08] ;  /* 0x000e08001b8f7984 */ /* 0x000f220000000800 */
[C---:B-1----:R-:W-:Y:S01]  /*7eb0*/  FFMA R142, R144.reuse, R67, R157 ;  /* 0x00000043908e7223 */ /* 0x042fe2000000009d */
[----:B------:R-:W-:Y:S02]  /*7ec0*/  FFMA R62, R144, R63, R62 ;  /* 0x0000003f903e7223 */ /* 0x000fe4000000003e */
[----:B------:R-:W1:Y:S01]  /*7ed0*/  LDS R149, [R27+0xe48] ;  /* 0x000e48001b957984 */ /* 0x000e620000000800 */
[C---:B------:R-:W-:Y:S01]  /*7ee0*/  FFMA R63, R147.reuse, R76, R66 ;  /* 0x0000004c933f7223 */ /* 0x040fe20000000042 */
[----:B------:R-:W-:Y:S01]  /*7ef0*/  FFMA R66, R147, R80, R155 ;  /* 0x0000005093427223 */ /* 0x000fe2000000009b */
[C---:B------:R-:W-:Y:S01]  /*7f00*/  FFMA R67, R141.reuse, R76, R142 ;  /* 0x0000004c8d437223 */ /* 0x040fe2000000008e */
[----:B------:R-:W-:Y:S01]  /*7f10*/  FFMA R62, R141, R80, R62 ;  /* 0x000000508d3e7223 */ /* 0x000fe2000000003e */
[C---:B------:R-:W-:Y:S01]  /*7f20*/  FFMA R76, R64.reuse, R77, R63 ;  /* 0x0000004d404c7223 */ /* 0x040fe2000000003f */
[----:B------:R-:W-:Y:S01]  /*7f30*/  FFMA R63, R64, R81, R66 ;  /* 0x00000051403f7223 */ /* 0x000fe20000000042 */
[C---:B--2---:R-:W-:Y:S01]  /*7f40*/  FFMA R80, R60.reuse, R77, R67 ;  /* 0x0000004d3c507223 */ /* 0x044fe20000000043 */
[----:B------:R-:W-:Y:S01]  /*7f50*/  FFMA R62, R60, R81, R62 ;  /* 0x000000513c3e7223 */ /* 0x000fe2000000003e */
[C---:B------:R-:W-:Y:S01]  /*7f60*/  FFMA R67, R151.reuse, R78, R76 ;  /* 0x0000004e97437223 */ /* 0x040fe2000000004c */
[----:B------:R-:W-:Y:S01]  /*7f70*/  FFMA R60, R151, R82, R63 ;  /* 0x00000052973c7223 */ /* 0x000fe2000000003f */
[C---:B------:R-:W-:Y:S01]  /*7f80*/  FFMA R77, R65.reuse, R78, R80 ;  /* 0x0000004e414d7223 */ /* 0x040fe20000000050 */
[----:B------:R-:W-:Y:S01]  /*7f90*/  FFMA R62, R65, R82, R62 ;  /* 0x00000052413e7223 */ /* 0x000fe2000000003e */
[C---:B------:R-:W-:Y:S01]  /*7fa0*/  FFMA R64, R150.reuse, R79, R67 ;  /* 0x0000004f96407223 */ /* 0x040fe20000000043 */
[----:B------:R-:W-:Y:S01]  /*7fb0*/  FFMA R63, R150, R83, R60 ;  /* 0x00000053963f7223 */ /* 0x000fe2000000003c */
[C---:B---3--:R-:W-:Y:S01]  /*7fc0*/  FFMA R66, R148.reuse, R79, R77 ;  /* 0x0000004f94427223 */ /* 0x048fe2000000004d */
[----:B------:R-:W-:Y:S01]  /*7fd0*/  FFMA R62, R148, R83, R62 ;  /* 0x00000053943e7223 */ /* 0x000fe2000000003e */
[----:B------:R-:W-:Y:S01]  /*7fe0*/  LDS R147, [R27+0xe84] ;  /* 0x000e84001b937984 */ /* 0x000fe20000000800 */
[C---:B------:R-:W-:Y:S01]  /*7ff0*/  FFMA R60, R153.reuse, R68, R63 ;  /* 0x00000044993c7223 */ /* 0x040fe2000000003f */
[----:B------:R-:W-:-:S02]  /*8000*/  FFMA R65, R153, R72, R64 ;  /* 0x0000004899417223 */ /* 0x000fc40000000040 */
[----:B------:R-:W-:Y:S01]  /*8010*/  LDS R141, [R27+0xec4] ;  /* 0x000ec4001b8d7984 */ /* 0x000fe20000000800 */
[C---:B------:R-:W-:Y:S01]  /*8020*/  FFMA R77, R61.reuse, R72, R66 ;  /* 0x000000483d4d7223 */ /* 0x040fe20000000042 */
[----:B------:R-:W-:Y:S02]  /*8030*/  FFMA R76, R61, R68, R62 ;  /* 0x000000443d4c7223 */ /* 0x000fe4000000003e */
[----:B------:R-:W-:Y:S04]  /*8040*/  LDS R72, [R27+0xec0] ;  /* 0x000ec0001b487984 */ /* 0x000fe80000000800 */
[----:B------:R-:W2:Y:S01]  /*8050*/  LDS R68, [R27+0xe80] ;  /* 0x000e80001b447984 */ /* 0x000ea20000000800 */
[C---:B------:R-:W-:Y:S01]  /*8060*/  FFMA R79, R152.reuse, R69, R60 ;  /* 0x00000045984f7223 */ /* 0x040fe2000000003c */
[----:B------:R-:W-:-:S02]  /*8070*/  FFMA R78, R152, R73, R65 ;  /* 0x00000049984e7223 */ /* 0x000fc40000000041 */
[----:B------:R-:W3:Y:S04]  /*8080*/  LDS.128 R60, [UR4+0x1160] ;  /* 0x00116004ff3c7984 */ /* 0x000ee80008000c00 */
[----:B------:R-:W3:Y:S04]  /*8090*/  LDS.128 R64, [UR4+0x12e0] ;  /* 0x0012e004ff407984 */ /* 0x000ee80008000c00 */
[----:B------:R-:W3:Y:S04]  /*80a0*/  LDS R144, [R27+0xe88] ;  /* 0x000e88001b907984 */ /* 0x000ee80000000800 */
[----:B------:R-:W3:Y:S01]  /*80b0*/  LDS R142, [R27+0xec8] ;  /* 0x000ec8001b8e7984 */ /* 0x000ee20000000800 */
[C---:B0-----:R-:W-:Y:S01]  /*80c0*/  FFMA R80, R146.reuse, R73, R77 ;  /* 0x0000004992507223 */ /* 0x041fe2000000004d */
[----:B------:R-:W-:-:S02]  /*80d0*/  FFMA R77, R146, R69, R76 ;  /* 0x00000045924d7223 */ /* 0x000fc4000000004c */
[----:B------:R-:W0:Y:S01]  /*80e0*/  LDS R73, [R27+0xf00] ;  /* 0x000f00001b497984 */ /* 0x000e220000000800 */
[----:B----4-:R-:W-:-:S03]  /*80f0*/  FFMA R155, R143, R74, R78 ;  /* 0x0000004a8f9b7223 */ /* 0x010fc6000000004e */
[----:B------:R-:W4:Y:S01]  /*8100*/  LDS R69, [R27+0xf40] ;  /* 0x000f40001b457984 */ /* 0x000f220000000800 */
[----:B-1----:R-:W-:-:S03]  /*8110*/  FFMA R157, R149, R74, R80 ;  /* 0x0000004a959d7223 */ /* 0x002fc60000000050 */
[----:B------:R-:W1:Y:S01]  /*8120*/  LDS R146, [R27+0xf04] ;  /* 0x000f04001b927984 */ /* 0x000e620000000800 */
[----:B------:R-:W-:-:S03]  /*8130*/  FFMA R154, R143, R70, R79 ;  /* 0x000000468f9a7223 */ /* 0x000fc6000000004f */
[----:B------:R-:W1:Y:S01]  /*8140*/  LDS R74, [R27+0xf44] ;  /* 0x000f44001b4a7984 */ /* 0x000e620000000800 */
[----:B------:R-:W-:-:S03]  /*8150*/  FFMA R156, R149, R70, R77 ;  /* 0x00000046959c7223 */ /* 0x000fc6000000004d */
[----:B------:R-:W-:Y:S04]  /*8160*/  LDS R153, [R27+0xf08] ;  /* 0x000f08001b997984 */ /* 0x000fe80000000800 */
[----:B------:R-:W1:Y:S04]  /*8170*/  LDS.128 R80, [UR4+0x12f0] ;  /* 0x0012f004ff507984 */ /* 0x000e680008000c00 */
[----:B------:R-:W1:Y:S04]  /*8180*/  LDS.128 R76, [UR4+0x1170] ;  /* 0x00117004ff4c7984 */ /* 0x000e680008000c00 */
[----:B------:R-:W1:Y:S04]  /*8190*/  LDS R151, [R27+0xf48] ;  /* 0x000f48001b977984 */ /* 0x000e680000000800 */
[----:B------:R-:W1:Y:S04]  /*81a0*/  LDS R152, [R27+0xf80] ;  /* 0x000f80001b987984 */ /* 0x000e680000000800 */
[----:B------:R-:W1:Y:S04]  /*81b0*/  LDS R150, [R27+0xfc0] ;  /* 0x000fc0001b967984 */ /* 0x000e680000000800 */
[----:B------:R-:W1:Y:S04]  /*81c0*/  LDS R149, [R27+0xf84] ;  /* 0x000f84001b957984 */ /* 0x000e680000000800 */
[----:B------:R-:W1:Y:S04]  /*81d0*/  LDS R143, [R27+0xfc4] ;  /* 0x000fc4001b8f7984 */ /* 0x000e680000000800 */
[----:B------:R-:W1:Y:S04]  /*81e0*/  LDS R148, [R27+0xf88] ;  /* 0x000f88001b947984 */ /* 0x000e680000000800 */
[----:B------:R-:W1:Y:S01]  /*81f0*/  LDS R70, [R27+0xfc8] ;  /* 0x000fc8001b467984 */ /* 0x000e620000000800 */
[-C--:B--2---:R-:W-:Y:S01]  /*8200*/  FFMA R158, R68, R75.reuse, R155 ;  /* 0x0000004b449e7223 */ /* 0x084fe2000000009b */
[----:B------:R-:W-:Y:S01]  /*8210*/  FFMA R160, R72, R75, R157 ;  /* 0x0000004b48a07223 */ /* 0x000fe2000000009d */
[-C--:B------:R-:W-:Y:S01]  /*8220*/  FFMA R75, R68, R71.reuse, R154 ;  /* 0x00000047444b7223 */ /* 0x080fe2000000009a */
[----:B------:R-:W-:Y:S01]  /*8230*/  FFMA R156, R72, R71, R156 ;  /* 0x00000047489c7223 */ /* 0x000fe2000000009c */
[-C--:B---3--:R-:W-:Y:S01]  /*8240*/  FFMA R71, R147, R60.reuse, R158 ;  /* 0x0000003c93477223 */ /* 0x088fe2000000009e */
[----:B------:R-:W-:Y:S01]  /*8250*/  FFMA R155, R141, R60, R160 ;  /* 0x0000003c8d9b7223 */ /* 0x000fe200000000a0 */
[-C--:B------:R-:W-:Y:S01]  /*8260*/  FFMA R60, R147, R64.reuse, R75 ;  /* 0x00000040933c7223 */ /* 0x080fe2000000004b */
[----:B------:R-:W-:Y:S01]  /*8270*/  FFMA R156, R141, R64, R156 ;  /* 0x000000408d9c7223 */ /* 0x000fe2000000009c */
[-C--:B------:R-:W-:Y:S01]  /*8280*/  FFMA R64, R144, R61.reuse, R71 ;  /* 0x0000003d90407223 */ /* 0x080fe20000000047 */
[----:B------:R-:W-:Y:S01]  /*8290*/  FFMA R68, R142, R61, R155 ;  /* 0x0000003d8e447223 */ /* 0x000fe2000000009b */
[-C--:B------:R-:W-:Y:S01]  /*82a0*/  FFMA R61, R144, R65.reuse, R60 ;  /* 0x00000041903d7223 */ /* 0x080fe2000000003c */
[----:B------:R-:W-:Y:S01]  /*82b0*/  FFMA R156, R142, R65, R156 ;  /* 0x000000418e9c7223 */ /* 0x000fe2000000009c */
[-C--:B0-----:R-:W-:Y:S01]  /*82c0*/  FFMA R65, R73, R62.reuse, R64 ;  /* 0x0000003e49417223 */ /* 0x081fe20000000040 */
[----:B----4-:R-:W-:Y:S01]  /*82d0*/  FFMA R71, R69, R62, R68 ;  /* 0x0000003e45477223 */ /* 0x010fe20000000044 */
[-C--:B------:R-:W-:Y:S01]  /*82e0*/  FFMA R60, R73, R66.reuse, R61 ;  /* 0x00000042493c7223 */ /* 0x080fe2000000003d */
[----:B------:R-:W-:Y:S01]  /*82f0*/  FFMA R156, R69, R66, R156 ;  /* 0x00000042459c7223 */ /* 0x000fe2000000009c */
[----:B------:R-:W-:Y:S01]  /*8300*/  IADD3 R59, PT, PT, R59, 0x1, RZ ;  /* 0x000000013b3b7810 */ /* 0x000fe20007ffe0ff */
[C---:B-1----:R-:W-:Y:S01]  /*8310*/  FFMA R62, R146.reuse, R63, R65 ;  /* 0x0000003f923e7223 */ /* 0x042fe20000000041 */
[----:B------:R-:W-:Y:S01]  /*8320*/  FFMA R61, R146, R67, R60 ;  /* 0x00000043923d7223 */ /* 0x000fe2000000003c */
[C---:B------:R-:W-:Y:S01]  /*8330*/  FFMA R64, R74.reuse, R63, R71 ;  /* 0x0000003f4a407223 */ /* 0x040fe20000000047 */
[----:B------:R-:W-:Y:S01]  /*8340*/  FFMA R156, R74, R67, R156 ;  /* 0x000000434a9c7223 */ /* 0x000fe2000000009c */
[----:B------:R-:W-:Y:S01]  /*8350*/  ISETP.NE.AND P0, PT, R59, 0x3, PT ;  /* 0x000000033b00780c */ /* 0x000fe20003f05270 */
[C---:B------:R-:W-:Y:S01]  /*8360*/  FFMA R60, R153.reuse, R80, R61 ;  /* 0x00000050993c7223 */ /* 0x040fe2000000003d */
[-C--:B------:R-:W-:Y:S01]  /*8370*/  FFMA R63, R153, R76.reuse, R62 ;  /* 0x0000004c993f7223 */ /* 0x080fe2000000003e */
[C---:B------:R-:W-:Y:S01]  /*8380*/  FFMA R65, R151.reuse, R76, R64 ;  /* 0x0000004c97417223 */ /* 0x040fe20000000040 */
[----:B------:R-:W-:Y:S01]  /*8390*/  FFMA R156, R151, R80, R156 ;  /* 0x00000050979c7223 */ /* 0x000fe2000000009c */
[C---:B------:R-:W-:Y:S01]  /*83a0*/  FFMA R61, R152.reuse, R81, R60 ;  /* 0x00000051983d7223 */ /* 0x040fe2000000003c */
[-C--:B------:R-:W-:Y:S01]  /*83b0*/  FFMA R62, R152, R77.reuse, R63 ;  /* 0x0000004d983e7223 */ /* 0x080fe2000000003f */
[C---:B------:R-:W-:Y:S01]  /*83c0*/  FFMA R64, R150.reuse, R77, R65 ;  /* 0x0000004d96407223 */ /* 0x040fe20000000041 */
[----:B------:R-:W-:Y:S01]  /*83d0*/  FFMA R156, R150, R81, R156 ;  /* 0x00000051969c7223 */ /* 0x000fe2000000009c */
[C---:B------:R-:W-:Y:S01]  /*83e0*/  FFMA R60, R149.reuse, R82, R61 ;  /* 0x00000052953c7223 */ /* 0x040fe2000000003d */
[-C--:B------:R-:W-:Y:S01]  /*83f0*/  FFMA R63, R149, R78.reuse, R62 ;  /* 0x0000004e953f7223 */ /* 0x080fe2000000003e */
[C---:B------:R-:W-:Y:S01]  /*8400*/  FFMA R61, R143.reuse, R78, R64 ;  /* 0x0000004e8f3d7223 */ /* 0x040fe20000000040 */
[----:B------:R-:W-:-:S02]  /*8410*/  FFMA R156, R143, R82, R156 ;  /* 0x000000528f9c7223 */ /* 0x000fc4000000009c */
[C---:B------:R-:W-:Y:S01]  /*8420*/  FFMA R142, R148.reuse, R79, R63 ;  /* 0x0000004f948e7223 */ /* 0x040fe2000000003f */
[----:B------:R-:W-:Y:S01]  /*8430*/  FFMA R141, R148, R83, R60 ;  /* 0x00000053948d7223 */ /* 0x000fe2000000003c */
[C---:B------:R-:W-:Y:S01]  /*8440*/  FFMA R143, R70.reuse, R79, R61 ;  /* 0x0000004f468f7223 */ /* 0x040fe2000000003d */
[----:B------:R-:W-:Y:S01]  /*8450*/  FFMA R144, R70, R83, R156 ;  /* 0x0000005346907223 */ /* 0x000fe2000000009c */
[----:B------:R-:W-:Y:S06]  /*8460*/  @P0 BRA `(.L_x_15) ;  /* 0xffffffb0003c0947 */ /* 0x000fec000383ffff */
[----:B------:R-:W-:Y:S01]  /*8470*/  HFMA2 R38, -RZ, RZ, 0, 5.9604644775390625e-08 ;  /* 0x00000001ff267431 */ /* 0x000fe200000001ff */
[----:B------:R-:W-:Y:S01]  /*8480*/  UPLOP3.LUT UP0, UPT, UPT, UPT, UPT, 0x40, 0x4 ;  /* 0x000000000004789c */ /* 0x000fe20003f0e870 */
[----:B------:R-:W-:Y:S10]  /*8490*/  BRA.U UP1, `(.L_x_16) ;  /* 0xffffffad01307547 */ /* 0x000ff4000b83ffff */
[----:B------:R-:W0:Y:S01]  /*84a0*/  S2R R166, SR_CTAID.Z ;  /* 0x0000000000a67919 */ /* 0x000e220000002700 */
[----:B------:R-:W1:Y:S01]  /*84b0*/  LDC.64 R2, c[0x0][0x390] ;  /* 0x0000e400ff027b82 */ /* 0x000e620000000a00 */
[----:B------:R-:W-:-:S04]  /*84c0*/  IMAD R45, R195, 0x1c, R45 ;  /* 0x0000001cc32d7824 */ /* 0x000fc800078e022d */
[----:B0-----:R-:W-:-:S04]  /*84d0*/  IMAD R45, R166, 0x188, R45 ;  /* 0x00000188a62d7824 */ /* 0x001fc800078e022d */
[----:B-1----:R-:W-:-:S05]  /*84e0*/  IMAD.WIDE.U32 R2, R45, 0x4, R2 ;  /* 0x000000042d027825 */ /* 0x002fca00078e0002 */
[----:B------:R-:W-:Y:S04]  /*84f0*/  STG.E desc[UR6][R2.64], R142 ;  /* 0x0000008e02007986 */ /* 0x000fe8000c101906 */
[----:B------:R-:W-:Y:S04]  /*8500*/  STG.E desc[UR6][R2.64+0x38], R143 ;  /* 0x0000388f02007986 */ /* 0x000fe8000c101906 */
[----:B------:R-:W-:Y:S04]  /*8510*/  STG.E desc[UR6][R2.64+0x310], R141 ;  /* 0x0003108d02007986 */ /* 0x000fe8000c101906 */
[----:B------:R-:W-:Y:S01]  /*8520*/  STG.E desc[UR6][R2.64+0x348], R144 ;  /* 0x0003489002007986 */ /* 0x000fe2000c101906 */
[----:B------:R-:W-:Y:S05]  /*8530*/  EXIT ;  /* 0x000000000000794d */ /* 0x000fea0003800000 */
.L_x_17:
        /* <DEDUP_REMOVED lines=12> */
.L_x_20:


//--------------------- .nv.shared._Z6conv2dPfPKfS_ --------------------------
	.section	.nv.shared._Z6conv2dPfPKfS_,"aw",@nobits
	.sectionflags	@""
	.align	4
.nv.shared._Z6conv2dPfPKfS_:
	.zero		1536


//--------------------- .nv.shared.reserved.0     --------------------------
	.section	.nv.shared.reserved.0,"aw",@nobits
	.weak		__nv_reservedSMEM_offset_0_alias
	.size		__nv_reservedSMEM_offset_0_alias, 0, 64
	.other		__nv_reservedSMEM_offset_0_alias,@"STO_CUDA_RESERVED_SHARED STV_DEFAULT"
__nv_reservedSMEM_offset_0_alias:
	.zero		0
	.zero		64


//--------------------- .nv.shared.default_function_kernel0 --------------------------
	.section	.nv.shared.default_function_kernel0,"aw",@nobits
	.sectionflags	@""
	.align	4
.nv.shared.default_function_kernel0:
	.zero		5888


//--------------------- .nv.constant0._Z6conv2dPfPKfS_ --------------------------
	.section	.nv.constant0._Z6conv2dPfPKfS_,"a",@progbits
	.sectionflags	@""
	.align	4
.nv.constant0._Z6conv2dPfPKfS_:
	.zero		920


//--------------------- .nv.constant0._Z9transformPfS_ --------------------------
	.section	.nv.constant0._Z9transformPfS_,"a",@progbits
	.sectionflags	@""
	.align	4
.nv.constant0._Z9transformPfS_:
	.zero		912


//--------------------- .nv.constant0.default_function_kernel0 --------------------------
	.section	.nv.constant0.default_function_kernel0,"a",@progbits
	.sectionflags	@""
	.align	4
.nv.constant0.default_function_kernel0:
	.zero		920


//--------------------- SYMBOLS --------------------------

	.type		.nv.reservedSmem.offset0,@object
	.size		.nv.reservedSmem.offset0,0x4
	.type		.nv.reservedSmem.cap,@object
	.size		.nv.reservedSmem.cap,0x4
